def matmul_kernel(
    a_ptr,
    b_ptr,
    c_ptr,
    M,
    N,
    K,
    stride_am,
    stride_ak,
    stride_bk,
    stride_bn,
    stride_cm,
    stride_cn,
    BLOCK_M: tl.constexpr,
    BLOCK_N: tl.constexpr,
    BLOCK_K: tl.constexpr,
    GROUP_M: tl.constexpr,
):
    pid = tl.program_id(axis=0)
    num_pid_m = tl.cdiv(M, BLOCK_M)
    num_pid_n = tl.cdiv(N, BLOCK_N)
    num_pid_in_group = GROUP_M * num_pid_n
    group_id = pid // num_pid_in_group
    first_pid_m = group_id * GROUP_M
    group_size_m = min(num_pid_m - first_pid_m, GROUP_M)
    pid_m = first_pid_m + ((pid % num_pid_in_group) % group_size_m)
    pid_n = (pid % num_pid_in_group) // group_size_m

    offs_am = (pid_m * BLOCK_M + tl.arange(0, BLOCK_M)) % M
    offs_bn = (pid_n * BLOCK_N + tl.arange(0, BLOCK_N)) % N
    offs_k = tl.arange(0, BLOCK_K)
    a_ptrs = a_ptr + offs_am[:, None] * stride_am + offs_k[None, :] * stride_ak
    b_ptrs = b_ptr + offs_k[:, None] * stride_bk + offs_bn[None, :] * stride_bn

    acc = tl.zeros((BLOCK_M, BLOCK_N), dtype=tl.float32)
    for kk in range(0, tl.cdiv(K, BLOCK_K)):
        a = tl.load(a_ptrs, mask=offs_k[None, :] < K - kk * BLOCK_K, other=0.0)
        b = tl.load(b_ptrs, mask=offs_k[:, None] < K - kk * BLOCK_K, other=0.0)
        acc = tl.dot(a, b, acc)
        a_ptrs += BLOCK_K * stride_ak
        b_ptrs += BLOCK_K * stride_bk

    c = acc.to(c_ptr.dtype.element_ty)
    offs_cm = pid_m * BLOCK_M + tl.arange(0, BLOCK_M)
    offs_cn = pid_n * BLOCK_N + tl.arange(0, BLOCK_N)
    c_ptrs = c_ptr + offs_cm[:, None] * stride_cm + offs_cn[None, :] * stride_cn
    mask = (offs_cm[:, None] < M) & (offs_cn[None, :] < N)
    tl.store(c_ptrs, c, mask=mask)

# config = {"BLOCK_K": 64, "BLOCK_M": 512, "BLOCK_N": 64, "GROUP_M": 8, "arch": "sm_100", "dtype": "fp16", "num_ctas": 2, "num_stages": 3, "num_warps": 4}
# arch = sm_100


// ===== COMPILED SASS (sm_100a) =====

	.target	sm_100a

	.elftype	@"ET_EXEC"


//--------------------- .note.nv.tkinfo           --------------------------
	.section	.note.nv.tkinfo,"",@"SHT_NOTE"
	.sectionflags	@"SHF_NOTE_NV_TKINFO"
	.tkinfo
        /*0018*/ 	.word	0x00000081
        /*0030*/ 	.string	""
        /*0030*/ 	.string	"ptxas-blackwell"
        /*0030*/ 	.string	"Cuda compilation tools, release 12.9, V12.9.86"
        /*0030*/ 	.string	"Build cuda_12.9.r12.9/compiler.36037853_0"
        /*0030*/ 	.string	"-v  -suppress-debug-info  -lineinfo  -arch sm_100a "



//--------------------- .note.nv.cuver            --------------------------
	.section	.note.nv.cuver,"",@"SHT_NOTE"
	.sectionflags	@"SHF_NOTE_NV_CUVER"
        /*0018*/ 	.short	0x0001
        /*001a*/ 	.short	0x0064
        /*001c*/ 	.short	0x0001
        /*001e*/ 	.short	0x0000
        /*0020*/ 	.short	0x0001
        /*0022*/ 	.short	0x0000


//--------------------- .nv.info                  --------------------------
	.section	.nv.info,"",@"SHT_CUDA_INFO"
	.align	4


	//----- nvinfo : EIATTR_REGCOUNT
	.align		4
        /*0000*/ 	.byte	0x04, 0x2f
        /*0002*/ 	.short	(.L_6 - .L_5)
	.align		4
.L_5:
        /*0004*/ 	.word	index@(matmul_kernel)
        /*0008*/ 	.word	0x000000a8


	//----- nvinfo : EIATTR_FRAME_SIZE
	.align		4
.L_6:
        /*000c*/ 	.byte	0x04, 0x11
        /*000e*/ 	.short	(.L_8 - .L_7)
	.align		4
.L_7:
        /*0010*/ 	.word	index@($__internal_2_$__cuda_sm10x_tcgen05_guardrail_trap_unallocated_columns_being_dealloced)
        /*0014*/ 	.word	0x000008e8


	//----- nvinfo : EIATTR_FRAME_SIZE
	.align		4
.L_8:
        /*0018*/ 	.byte	0x04, 0x11
        /*001a*/ 	.short	(.L_10 - .L_9)
	.align		4
.L_9:
        /*001c*/ 	.word	index@($__internal_1_$__cuda_sm10x_tcgen05_guardrail_trap_phase_invalid_during_alloc)
        /*0020*/ 	.word	0x000008e8


	//----- nvinfo : EIATTR_FRAME_SIZE
	.align		4
.L_10:
        /*0024*/ 	.byte	0x04, 0x11
        /*0026*/ 	.short	(.L_12 - .L_11)
	.align		4
.L_11:
        /*0028*/ 	.word	index@($__internal_0_$__cuda_sm10x_tcgen05_guardrail_trap_col_being_dealloced_not_returned_by_alloc)
        /*002c*/ 	.word	0x000008e8


	//----- nvinfo : EIATTR_FRAME_SIZE
	.align		4
.L_12:
        /*0030*/ 	.byte	0x04, 0x11
        /*0032*/ 	.short	(.L_14 - .L_13)
	.align		4
.L_13:
        /*0034*/ 	.word	index@(matmul_kernel)
        /*0038*/ 	.word	0x000008e8


	//----- nvinfo : EIATTR_MIN_STACK_SIZE
	.align		4
.L_14:
        /*003c*/ 	.byte	0x04, 0x12
        /*003e*/ 	.short	(.L_16 - .L_15)
	.align		4
.L_15:
        /*0040*/ 	.word	index@(matmul_kernel)
        /*0044*/ 	.word	0x000008e8
.L_16:


//--------------------- .nv.info.matmul_kernel    --------------------------
	.section	.nv.info.matmul_kernel,"",@"SHT_CUDA_INFO"
	.sectionflags	@""
	.align	4


	//----- nvinfo : EIATTR_CUDA_API_VERSION
	.align		4
        /*0000*/ 	.byte	0x04, 0x37
        /*0002*/ 	.short	(.L_18 - .L_17)
.L_17:
        /*0004*/ 	.word	0x00000081


	//----- nvinfo : EIATTR_KPARAM_INFO
	.align		4
.L_18:
        /*0008*/ 	.byte	0x04, 0x17
        /*000a*/ 	.short	(.L_20 - .L_19)
.L_19:
        /*000c*/ 	.word	0x00000000
        /*0010*/ 	.short	0x000d
        /*0012*/ 	.short	0x0048
        /*0014*/ 	.byte	0x00, 0xf4, 0x21, 0x00


	//----- nvinfo : EIATTR_KPARAM_INFO
	.align		4
.L_20:
        /*0018*/ 	.byte	0x04, 0x17
        /*001a*/ 	.short	(.L_22 - .L_21)
.L_21:
        /*001c*/ 	.word	0x00000000
        /*0020*/ 	.short	0x000c
        /*0022*/ 	.short	0x0040
        /*0024*/ 	.byte	0x00, 0xf4, 0x21, 0x00


	//----- nvinfo : EIATTR_KPARAM_INFO
	.align		4
.L_22:
        /*0028*/ 	.byte	0x04, 0x17
        /*002a*/ 	.short	(.L_24 - .L_23)
.L_23:
        /*002c*/ 	.word	0x00000000
        /*0030*/ 	.short	0x000b
        /*0032*/ 	.short	0x0038
        /*0034*/ 	.byte	0x00, 0xf0, 0x11, 0x00


	//----- nvinfo : EIATTR_KPARAM_INFO
	.align		4
.L_24:
        /*0038*/ 	.byte	0x04, 0x17
        /*003a*/ 	.short	(.L_26 - .L_25)
.L_25:
        /*003c*/ 	.word	0x00000000
        /*0040*/ 	.short	0x000a
        /*0042*/ 	.short	0x0034
        /*0044*/ 	.byte	0x00, 0xf0, 0x11, 0x00


	//----- nvinfo : EIATTR_KPARAM_INFO
	.align		4
.L_26:
        /*0048*/ 	.byte	0x04, 0x17
        /*004a*/ 	.short	(.L_28 - .L_27)
.L_27:
        /*004c*/ 	.word	0x00000000
        /*0050*/ 	.short	0x0009
        /*0052*/ 	.short	0x0030
        /*0054*/ 	.byte	0x00, 0xf0, 0x11, 0x00


	//----- nvinfo : EIATTR_KPARAM_INFO
	.align		4
.L_28:
        /*0058*/ 	.byte	0x04, 0x17
        /*005a*/ 	.short	(.L_30 - .L_29)
.L_29:
        /*005c*/ 	.word	0x00000000
        /*0060*/ 	.short	0x0008
        /*0062*/ 	.short	0x002c
        /*0064*/ 	.byte	0x00, 0xf0, 0x11, 0x00


	//----- nvinfo : EIATTR_KPARAM_INFO
	.align		4
.L_30:
        /*0068*/ 	.byte	0x04, 0x17
        /*006a*/ 	.short	(.L_32 - .L_31)
.L_31:
        /*006c*/ 	.word	0x00000000
        /*0070*/ 	.short	0x0007
        /*0072*/ 	.short	0x0028
        /*0074*/ 	.byte	0x00, 0xf0, 0x11, 0x00


	//----- nvinfo : EIATTR_KPARAM_INFO
	.align		4
.L_32:
        /*0078*/ 	.byte	0x04, 0x17
        /*007a*/ 	.short	(.L_34 - .L_33)
.L_33:
        /*007c*/ 	.word	0x00000000
        /*0080*/ 	.short	0x0006
        /*0082*/ 	.short	0x0024
        /*0084*/ 	.byte	0x00, 0xf0, 0x11, 0x00


	//----- nvinfo : EIATTR_KPARAM_INFO
	.align		4
.L_34:
        /*0088*/ 	.byte	0x04, 0x17
        /*008a*/ 	.short	(.L_36 - .L_35)
.L_35:
        /*008c*/ 	.word	0x00000000
        /*0090*/ 	.short	0x0005
        /*0092*/ 	.short	0x0020
        /*0094*/ 	.byte	0x00, 0xf0, 0x11, 0x00


	//----- nvinfo : EIATTR_KPARAM_INFO
	.align		4
.L_36:
        /*0098*/ 	.byte	0x04, 0x17
        /*009a*/ 	.short	(.L_38 - .L_37)
.L_37:
        /*009c*/ 	.word	0x00000000
        /*00a0*/ 	.short	0x0004
        /*00a2*/ 	.short	0x001c
        /*00a4*/ 	.byte	0x00, 0xf0, 0x11, 0x00


	//----- nvinfo : EIATTR_KPARAM_INFO
	.align		4
.L_38:
        /*00a8*/ 	.byte	0x04, 0x17
        /*00aa*/ 	.short	(.L_40 - .L_39)
.L_39:
        /*00ac*/ 	.word	0x00000000
        /*00b0*/ 	.short	0x0003
        /*00b2*/ 	.short	0x0018
        /*00b4*/ 	.byte	0x00, 0xf0, 0x11, 0x00


	//----- nvinfo : EIATTR_KPARAM_INFO
	.align		4
.L_40:
        /*00b8*/ 	.byte	0x04, 0x17
        /*00ba*/ 	.short	(.L_42 - .L_41)
.L_41:
        /*00bc*/ 	.word	0x00000000
        /*00c0*/ 	.short	0x0002
        /*00c2*/ 	.short	0x0010
        /*00c4*/ 	.byte	0x00, 0xf4, 0x21, 0x00


	//----- nvinfo : EIATTR_KPARAM_INFO
	.align		4
.L_42:
        /*00c8*/ 	.byte	0x04, 0x17
        /*00ca*/ 	.short	(.L_44 - .L_43)
.L_43:
        /*00cc*/ 	.word	0x00000000
        /*00d0*/ 	.short	0x0001
        /*00d2*/ 	.short	0x0008
        /*00d4*/ 	.byte	0x00, 0xf4, 0x21, 0x00


	//----- nvinfo : EIATTR_KPARAM_INFO
	.align		4
.L_44:
        /*00d8*/ 	.byte	0x04, 0x17
        /*00da*/ 	.short	(.L_46 - .L_45)
.L_45:
        /*00dc*/ 	.word	0x00000000
        /*00e0*/ 	.short	0x0000
        /*00e2*/ 	.short	0x0000
        /*00e4*/ 	.byte	0x00, 0xf4, 0x21, 0x00


	//----- nvinfo : EIATTR_EXPLICIT_CLUSTER
	.align		4
.L_46:
        /*00e8*/ 	.byte	0x01, 0x3e
	.zero		2


	//----- nvinfo : EIATTR_CTA_PER_CLUSTER
	.align		4
        /*00ec*/ 	.byte	0x04, 0x3d
        /*00ee*/ 	.short	(.L_48 - .L_47)
.L_47:
        /*00f0*/ 	.word	0x00000002
        /*00f4*/ 	.word	0x00000001
        /*00f8*/ 	.word	0x00000001


	//----- nvinfo : EIATTR_AT_ENTRY_FRAGMENTS
	.align		4
.L_48:
        /*00fc*/ 	.byte	0x04, 0x4f
        /*00fe*/ 	.short	(.L_50 - .L_49)


	//   ....[0]....
.L_49:
        /*0100*/ 	.word	0x00000004


	//   ....[1]....
        /*0104*/ 	.word	0x00000005


	//----- nvinfo : EIATTR_RESERVED_SMEM_USED
	.align		4
.L_50:
        /*0108*/ 	.byte	0x01, 0x41
	.zero		2


	//----- nvinfo : EIATTR_SPARSE_MMA_MASK
	.align		4
        /*010c*/ 	.byte	0x03, 0x50
        /*010e*/ 	.short	0x0000


	//----- nvinfo : EIATTR_TCGEN05_2CTA_USED
	.align		4
        /*0110*/ 	.byte	0x01, 0x52
	.zero		2


	//----- nvinfo : EIATTR_MAXREG_COUNT
	.align		4
        /*0114*/ 	.byte	0x03, 0x1b
        /*0116*/ 	.short	0x00ff


	//----- nvinfo : EIATTR_NUM_BARRIERS
	.align		4
        /*0118*/ 	.byte	0x02, 0x4c
        /*011a*/ 	.byte	0x01
	.zero		1


	//----- nvinfo : EIATTR_ANNOTATIONS
	.align		4
        /*011c*/ 	.byte	0x04, 0x55
        /*011e*/ 	.short	(.L_52 - .L_51)


	//   ....[0]....
.L_51:
        /*0120*/ 	.word	0x00000001
        /*0124*/ 	.byte	0x30, 0x0d, 0x00, 0x00, 0x01, 0x00, 0x00, 0x00, 0x00, 0x14, 0x00, 0x00, 0x01, 0x00, 0x00, 0x00
        /* <DEDUP_REMOVED lines=723> */
        /*2e64*/ 	.byte	0x00, 0x07, 0x01, 0x00, 0x01, 0x00, 0x00, 0x00, 0x10, 0x07, 0x01, 0x00


	//----- nvinfo : EIATTR_INT_WARP_WIDE_INSTR_OFFSETS
	.align		4
.L_52:
        /*2e70*/ 	.byte	0x04, 0x31
        /*2e72*/ 	.short	(.L_54 - .L_53)


	//   ....[0]....
.L_53:
        /*2e74*/ 	.word	0x00002810


	//   ....[1]....
        /*2e78*/ 	.word	0x000029e0


	//   ....[2]....
        /*2e7c*/ 	.word	0x00004b50


	//   ....[3]....
        /*2e80*/ 	.word	0x000135b0


	//   ....[4]....
        /*2e84*/ 	.word	0x00013600


	//----- nvinfo : EIATTR_COOP_GROUP_MASK_REGIDS
	.align		4
.L_54:
        /*2e88*/ 	.byte	0x04, 0x29
        /*2e8a*/ 	.short	(.L_56 - .L_55)


	//   ....[0]....
.L_55:
        /*2e8c*/ 	.word	0xffffffff


	//   ....[1]....
        /*2e90*/ 	.word	0xffffffff


	//   ....[2]....
        /*2e94*/ 	.word	0xffffffff


	//   ....[3]....
        /*2e98*/ 	.word	0xffffffff


	//----- nvinfo : EIATTR_COOP_GROUP_INSTR_OFFSETS
	.align		4
.L_56:
        /*2e9c*/ 	.byte	0x04, 0x28
        /*2e9e*/ 	.short	(.L_58 - .L_57)


	//   ....[0]....
.L_57:
        /*2ea0*/ 	.word	0x00000070


	//   ....[1]....
        /*2ea4*/ 	.word	0x00000670


	//   ....[2]....
        /*2ea8*/ 	.word	0x00013440


	//   ....[3]....
        /*2eac*/ 	.word	0x000136b0


	//----- nvinfo : EIATTR_VRC_CTA_INIT_COUNT
	.align		4
.L_58:
        /*2eb0*/ 	.byte	0x02, 0x4a
        /*2eb2*/ 	.byte	0x80
	.zero		1


	//----- nvinfo : EIATTR_MBARRIER_INSTR_OFFSETS
	.align		4
        /*2eb4*/ 	.byte	0x04, 0x39
        /*2eb6*/ 	.short	(.L_60 - .L_59)


	//   ....[0]....
.L_59:
        /*2eb8*/ 	.word	0x000002f0
        /*2ebc*/ 	.word	0x00000007
        /*2ec0*/ 	.word	0x00000000
        /*2ec4*/ 	.short	0x010a
        /*2ec6*/ 	.byte	0xff
	.zero		1


	//   ....[1]....
        /*2ec8*/ 	.word	0x00000310
        /*2ecc*/ 	.word	0x00000007
        /*2ed0*/ 	.word	0x00000000
        /*2ed4*/ 	.short	0x010a
        /*2ed6*/ 	.byte	0xff
	.zero		1


	//   ....[2]....
        /*2ed8*/ 	.word	0x000004e0
        /*2edc*/ 	.word	0x00000009
        /*2ee0*/ 	.word	0x00000000
        /*2ee4*/ 	.short	0x010a
        /*2ee6*/ 	.byte	0xff
	.zero		1


	//   ....[3]....
        /*2ee8*/ 	.word	0x00000500
        /*2eec*/ 	.word	0x00000009
        /*2ef0*/ 	.word	0x00000000
        /*2ef4*/ 	.short	0x010a
        /*2ef6*/ 	.byte	0xff
	.zero		1


	//   ....[4]....
        /*2ef8*/ 	.word	0x000005f0
        /*2efc*/ 	.word	0x00000005
        /*2f00*/ 	.word	0x00000000
        /*2f04*/ 	.short	0x0101
        /*2f06*/ 	.byte	0xff
	.zero		1


	//   ....[5]....
        /*2f08*/ 	.word	0x00002b10
        /*2f0c*/ 	.word	0x000000ff
        /*2f10*/ 	.word	0x00000000
        /*2f14*/ 	.short	0x0100
        /*2f16*/ 	.byte	0x09
	.zero		1


	//   ....[6]....
        /*2f18*/ 	.word	0x00004b80
        /*2f1c*/ 	.word	0x000000ff
        /*2f20*/ 	.word	0x00012008
        /*2f24*/ 	.short	0x0100
        /*2f26*/ 	.byte	0x07
	.zero		1


	//   ....[7]....
        /*2f28*/ 	.word	0x000096a0
        /*2f2c*/ 	.word	0x000000ff
        /*2f30*/ 	.word	0x00000000
        /*2f34*/ 	.short	0x010a
        /*2f36*/ 	.byte	0x09
	.zero		1


	//   ....[8]....
        /*2f38*/ 	.word	0x000106c0
        /*2f3c*/ 	.word	0x000000ff
        /*2f40*/ 	.word	0x00000000
        /*2f44*/ 	.short	0x010a
        /*2f46*/ 	.byte	0x09
	.zero		1


	//   ....[9]....
        /*2f48*/ 	.word	0x00010730
        /*2f4c*/ 	.word	0x000000ff
        /*2f50*/ 	.word	0x00012000
        /*2f54*/ 	.short	0x0108
        /*2f56*/ 	.byte	0x07
	.zero		1


	//   ....[10]....
        /*2f58*/ 	.word	0x00010770
        /*2f5c*/ 	.word	0x000000ff
        /*2f60*/ 	.word	0x00012008
        /*2f64*/ 	.short	0x0108
        /*2f66*/ 	.byte	0x07
	.zero		1


	//   ....[11]....
        /*2f68*/ 	.word	0x000136e0
        /*2f6c*/ 	.word	0x00000007
        /*2f70*/ 	.word	0x00000000
        /*2f74*/ 	.short	0x010a
        /*2f76*/ 	.byte	0xff
	.zero		1


	//   ....[12]....
        /*2f78*/ 	.word	0x00013740
        /*2f7c*/ 	.word	0x00000009
        /*2f80*/ 	.word	0x00000000
        /*2f84*/ 	.short	0x010a
        /*2f86*/ 	.byte	0xff
	.zero		1


	//   ....[13]....
        /*2f88*/ 	.word	0x00013790
        /*2f8c*/ 	.word	0x000000ff
        /*2f90*/ 	.word	0x00000000
        /*2f94*/ 	.short	0x010a
        /*2f96*/ 	.byte	0x09
	.zero		1


	//   ....[14]....
        /*2f98*/ 	.word	0x000137c0
        /*2f9c*/ 	.word	0x000000ff
        /*2fa0*/ 	.word	0x00000000
        /*2fa4*/ 	.short	0x010a
        /*2fa6*/ 	.byte	0x09
	.zero		1


	//----- nvinfo : EIATTR_NUM_MBARRIERS
	.align		4
.L_60:
        /*2fa8*/ 	.byte	0x03, 0x38
        /*2faa*/ 	.short	0x0002


	//----- nvinfo : EIATTR_EXIT_INSTR_OFFSETS
	.align		4
        /*2fac*/ 	.byte	0x04, 0x1c
        /*2fae*/ 	.short	(.L_62 - .L_61)


	//   ....[0]....
.L_61:
        /*2fb0*/ 	.word	0x000136c0


	//----- nvinfo : EIATTR_REQNTID
	.align		4
.L_62:
        /*2fb4*/ 	.byte	0x04, 0x10
        /*2fb6*/ 	.short	(.L_64 - .L_63)
.L_63:
        /*2fb8*/ 	.word	0x00000080
        /*2fbc*/ 	.word	0x00000001
        /*2fc0*/ 	.word	0x00000001


	//----- nvinfo : EIATTR_CRS_STACK_SIZE
	.align		4
.L_64:
        /*2fc4*/ 	.byte	0x04, 0x1e
        /*2fc6*/ 	.short	(.L_66 - .L_65)
.L_65:
        /*2fc8*/ 	.word	0x00000000


	//----- nvinfo : EIATTR_CBANK_PARAM_SIZE
	.align		4
.L_66:
        /*2fcc*/ 	.byte	0x03, 0x19
        /*2fce*/ 	.short	0x0050


	//----- nvinfo : EIATTR_PARAM_CBANK
	.align		4
        /*2fd0*/ 	.byte	0x04, 0x0a
        /*2fd2*/ 	.short	(.L_68 - .L_67)
	.align		4
.L_67:
        /*2fd4*/ 	.word	index@(.nv.constant0.matmul_kernel)
        /*2fd8*/ 	.short	0x0380
        /*2fda*/ 	.short	0x0050


	//----- nvinfo : EIATTR_SW_WAR
	.align		4
.L_68:
        /*2fdc*/ 	.byte	0x04, 0x36
        /*2fde*/ 	.short	(.L_70 - .L_69)
.L_69:
        /*2fe0*/ 	.word	0x00000008
.L_70:


//--------------------- .nv.compat                --------------------------
	.section	.nv.compat,"",@"SHT_CUDA_COMPAT_INFO"
	.align	4
        /*0000*/ 	.byte	0x02, 0x02, 0x02, 0x00, 0x02, 0x05, 0x05, 0x00, 0x02, 0x03, 0x00, 0x00, 0x02, 0x06, 0x01, 0x00


//--------------------- .nv.callgraph             --------------------------
	.section	.nv.callgraph,"",@"SHT_CUDA_CALLGRAPH"
	.align	4
	.sectionentsize	8
	.align		4
        /*0000*/ 	.word	0x00000000
	.align		4
        /*0004*/ 	.word	0xffffffff
	.align		4
        /*0008*/ 	.word	0x00000000
	.align		4
        /*000c*/ 	.word	0xfffffffe
	.align		4
        /*0010*/ 	.word	0x00000000
	.align		4
        /*0014*/ 	.word	0xfffffffd
	.align		4
        /*0018*/ 	.word	0x00000000
	.align		4
        /*001c*/ 	.word	0xfffffffc


//--------------------- .text.matmul_kernel       --------------------------
	.section	.text.matmul_kernel,"ax",@progbits
	.align	128
        .global         matmul_kernel
        .type           matmul_kernel,@function
        .size           matmul_kernel,(.L_x_28 - matmul_kernel)
        .other          matmul_kernel,@"STO_CUDA_ENTRY STV_DEFAULT"
matmul_kernel:
.text.matmul_kernel:
[----:B------:R-:W0:Y:S01]  /*0000*/  LDC R1, c[0x0][0x37c] ;  /* 0x0000df00ff017b82 */ /* 0x000e220000000800 */
[----:B------:R-:W1:Y:S01]  /*0010*/  S2R R0, SR_TID.X ;  /* 0x0000000000007919 */ /* 0x000e620000002100 */
[----:B0-----:R-:W-:Y:S01]  /*0020*/  VIADD R1, R1, 0xfffff718 ;  /* 0xfffff71801017836 */ /* 0x001fe20000000000 */
[----:B-1----:R-:W-:-:S13]  /*0030*/  ISETP.GE.U32.AND P0, PT, R0, 0x20, PT ;  /* 0x000000200000780c */ /* 0x002fda0003f06070 */
[----:B------:R-:W-:Y:S02]  /*0040*/  VOTEU.ANY UP0, P0 ;  /* 0x0000000000ff7886 */ /* 0x000fe40000000100 */
[----:B------:R-:W-:Y:S05]  /*0050*/  BRA.U UP0, `(.L_x_0) ;  /* 0x0000000500887547 */ /* 0x000fea000b800000 */
[----:B------:R-:W0:Y:S01]  /*0060*/  S2R R11, SR_CgaCtaId ;  /* 0x00000000000b7919 */ /* 0x000e220000008800 */
[----:B------:R-:W-:Y:S01]  /*0070*/  NOP ;  /* 0x0000000000007918 */ /* 0x000fe20000000000 */
[----:B------:R-:W-:-:S04]  /*0080*/  MOV R0, 0x40 ;  /* 0x0000004000007802 */ /* 0x000fc80000000f00 */
[----:B0-----:R-:W-:Y:S02]  /*0090*/  LEA R2, R11, R0, 0x18 ;  /* 0x000000000b027211 */ /* 0x001fe400078ec0ff */
[----:B------:R-:W-:-:S04]  /*00a0*/  MOV R0, 0x400 ;  /* 0x0000040000007802 */ /* 0x000fc80000000f00 */
[----:B------:R-:W0:Y:S01]  /*00b0*/  LDS.U8 R2, [R2] ;  /* 0x0000000002027984 */ /* 0x000e220000000000 */
[----:B------:R-:W-:Y:S02]  /*00c0*/  LEA R0, R11, R0, 0x18 ;  /* 0x000000000b007211 */ /* 0x000fe400078ec0ff */
[----:B0-----:R-:W-:-:S13]  /*00d0*/  ISETP.NE.AND P0, PT, R2, RZ, PT ;  /* 0x000000ff0200720c */ /* 0x001fda0003f05270 */
[----:B------:R-:W-:Y:S05]  /*00e0*/  @P0 BRA `(.L_x_1) ;  /* 0x00000004004c0947 */ /* 0x000fea0003800000 */
[C---:B------:R-:W-:Y:S02]  /*00f0*/  LOP3.LUT R2, R11.reuse, 0x1, RZ, 0xc0, !PT ;  /* 0x000000010b027812 */ /* 0x040fe400078ec0ff */
[----:B------:R-:W-:Y:S02]  /*0100*/  LOP3.LUT R5, R11, 0x1, RZ, 0x3c, !PT ;  /* 0x000000010b057812 */ /* 0x000fe400078e3cff */
[----:B------:R-:W-:-:S13]  /*0110*/  ISETP.NE.U32.AND P0, PT, R2, 0x1, PT ;  /* 0x000000010200780c */ /* 0x000fda0003f05070 */
[----:B------:R-:W-:Y:S05]  /*0120*/  @!P0 BRA `(.L_x_2) ;  /* 0x0000000000c08947 */ /* 0x000fea0003800000 */
[----:B------:R-:W-:Y:S01]  /*0130*/  ELECT P1, URZ, PT ;  /* 0x0000000000ff782f */ /* 0x000fe20003820000 */
[----:B------:R-:W-:-:S12]  /*0140*/  BSSY B0, `(.L_x_2) ;  /* 0x000002e000007945 */ /* 0x000fd80003800000 */
[----:B------:R-:W-:Y:S05]  /*0150*/  @!P1 BRA `(.L_x_3) ;  /* 0x0000000000b09947 */ /* 0x000fea0003800000 */
[----:B------:R-:W-:-:S05]  /*0160*/  UMOV UR4, 0x4 ;  /* 0x0000000400047882 */ /* 0x000fca0000000000 */
[----:B------:R-:W-:Y:S04]  /*0170*/  DEPBAR.LE SB0, 0x36 ;  /* 0x00008d800000791a */ /* 0x000fe80000000000 */
[----:B------:R-:W0:Y:S02]  /*0180*/  UTCATOMSWS.2CTA.FIND_AND_SET.ALIGN UP1, UR4, UR4 ;  /* 0x00000004000475e3 */ /* 0x000e240008220800 */
[----:B0-----:R-:W-:Y:S01]  /*0190*/  PLOP3.LUT P1, PT, PT, PT, UP1, 0x80, 0x8 ;  /* 0x000000000008781c */ /* 0x001fe20003f2f018 */
[----:B------:R-:W-:-:S03]  /*01a0*/  IMAD.U32 R4, RZ, RZ, UR4 ;  /* 0x00000004ff047e24 */ /* 0x000fc6000f8e00ff */
[----:B------:R-:W-:-:S04]  /*01b0*/  SEL R2, RZ, 0xffffffff, !P1 ;  /* 0xffffffffff027807 */ /* 0x000fc80004800000 */
[----:B------:R-:W-:-:S13]  /*01c0*/  ISETP.NE.AND P1, PT, R2, RZ, PT ;  /* 0x000000ff0200720c */ /* 0x000fda0003f25270 */
[----:B------:R-:W-:Y:S05]  /*01d0*/  @P1 BRA `(.L_x_4) ;  /* 0x0000000000241947 */ /* 0x000fea0003800000 */
.L_x_5:
[----:B------:R-:W-:Y:S05]  /*01e0*/  NANOSLEEP 0x64 ;  /* 0x000000640000795d */ /* 0x000fea0003800000 */
[----:B------:R-:W-:-:S05]  /*01f0*/  UMOV UR4, 0x4 ;  /* 0x0000000400047882 */ /* 0x000fca0000000000 */
[----:B------:R-:W-:Y:S04]  /*0200*/  DEPBAR.LE SB0, 0x36 ;  /* 0x00008d800000791a */ /* 0x000fe80000000000 */
[----:B------:R-:W0:Y:S02]  /*0210*/  UTCATOMSWS.2CTA.FIND_AND_SET.ALIGN UP1, UR4, UR4 ;  /* 0x00000004000475e3 */ /* 0x000e240008220800 */
[----:B0-----:R-:W-:Y:S01]  /*0220*/  PLOP3.LUT P1, PT, PT, PT, UP1, 0x80, 0x8 ;  /* 0x000000000008781c */ /* 0x001fe20003f2f018 */
[----:B------:R-:W-:-:S03]  /*0230*/  IMAD.U32 R4, RZ, RZ, UR4 ;  /* 0x00000004ff047e24 */ /* 0x000fc6000f8e00ff */
[----:B------:R-:W-:-:S04]  /*0240*/  SEL R2, RZ, 0xffffffff, !P1 ;  /* 0xffffffffff027807 */ /* 0x000fc80004800000 */
[----:B------:R-:W-:-:S13]  /*0250*/  ISETP.NE.AND P1, PT, R2, RZ, PT ;  /* 0x000000ff0200720c */ /* 0x000fda0003f25270 */
[----:B------:R-:W-:Y:S05]  /*0260*/  @!P1 BRA `(.L_x_5) ;  /* 0xfffffffc00dc9947 */ /* 0x000fea000383ffff */
.L_x_4:
[----:B------:R-:W-:Y:S01]  /*0270*/  MOV R2, 0x60 ;  /* 0x0000006000027802 */ /* 0x000fe20000000f00 */
[----:B------:R-:W-:Y:S01]  /*0280*/  IMAD.MOV.U32 R10, RZ, RZ, 0x4 ;  /* 0x00000004ff0a7424 */ /* 0x000fe200078e00ff */
[----:B------:R-:W-:Y:S01]  /*0290*/  MOV R3, 0x58 ;  /* 0x0000005800037802 */ /* 0x000fe20000000f00 */
[----:B------:R-:W-:Y:S01]  /*02a0*/  IMAD.MOV.U32 R13, RZ, RZ, 0xf ;  /* 0x0000000fff0d7424 */ /* 0x000fe200078e00ff */
[C---:B------:R-:W-:Y:S02]  /*02b0*/  LEA R6, R11.reuse, R2, 0x18 ;  /* 0x000000020b067211 */ /* 0x040fe400078ec0ff */
[----:B------:R-:W-:-:S03]  /*02c0*/  LEA R7, R11, R3, 0x18 ;  /* 0x000000030b077211 */ /* 0x000fc600078ec0ff */
[----:B------:R-:W0:Y:S02]  /*02d0*/  LDS R2, [R6] ;  /* 0x0000000006027984 */ /* 0x000e240000000800 */
[----:B0-----:R-:W-:-:S04]  /*02e0*/  IMAD.U32 R2, R2, -0x80000000, RZ ;  /* 0x8000000002027824 */ /* 0x001fc800078e00ff */
[----:B------:R-:W0:Y:S02]  /*02f0*/  SYNCS.PHASECHK.TRANS64.TRYWAIT P1, [R7+URZ], R2 ;  /* 0x00000002070075a7 */ /* 0x000e2400080211ff */
[----:B0-----:R-:W-:Y:S05]  /*0300*/  @P1 BRA `(.L_x_6) ;  /* 0x0000000000081947 */ /* 0x001fea0003800000 */
[----:B------:R-:W0:Y:S02]  /*0310*/  SYNCS.PHASECHK.TRANS64.TRYWAIT P1, [R7+URZ], R2 ;  /* 0x00000002070075a7 */ /* 0x000e2400080211ff */
[----:B0-----:R-:W-:Y:S05]  /*0320*/  @!P1 BRA `(.L_x_7) ;  /* 0x0000013000e89947 */ /* 0x001fea0003800000 */
.L_x_6:
[C---:B------:R-:W-:Y:S01]  /*0330*/  PRMT R9, R5.reuse, 0x654, R7 ;  /* 0x0000065405097816 */ /* 0x040fe20000000007 */
[C---:B0-----:R-:W-:Y:S01]  /*0340*/  IMAD.SHL.U32 R3, R4.reuse, 0x20, RZ ;  /* 0x0000002004037824 */ /* 0x041fe200078e00ff */
[----:B------:R-:W-:Y:S01]  /*0350*/  PRMT R8, R5, 0x654, R0 ;  /* 0x0000065405087816 */ /* 0x000fe20000000000 */
[----:B------:R-:W-:Y:S01]  /*0360*/  IMAD.MOV.U32 R12, RZ, RZ, 0x1 ;  /* 0x00000001ff0c7424 */ /* 0x000fe200078e00ff */
[----:B------:R0:W-:Y:S01]  /*0370*/  SYNCS.ARRIVE.TRANS64.RED RZ, [R9+URZ], R10 ;  /* 0x0000000a09ff79a7 */ /* 0x0001e200080004ff */
[----:B------:R-:W-:Y:S01]  /*0380*/  VIADD R7, R4, 0x10 ;  /* 0x0000001004077836 */ /* 0x000fe20000000000 */
[----:B------:R1:W-:Y:S01]  /*0390*/  STS [R0], R3 ;  /* 0x0000000300007388 */ /* 0x0003e20000000800 */
[----:B------:R-:W-:-:S03]  /*03a0*/  SHF.L.U32 R2, R13, R4, RZ ;  /* 0x000000040d027219 */ /* 0x000fc600000006ff */
[----:B------:R-:W-:Y:S01]  /*03b0*/  SHF.L.U32 R7, R12, R7, RZ ;  /* 0x000000070c077219 */ /* 0x000fe200000006ff */
[----:B------:R1:W-:Y:S01]  /*03c0*/  STAS [R8.64], R4 ;  /* 0x0000000408007dbd */ /* 0x0003e2000c0008ff */
[----:B0-----:R-:W-:Y:S02]  /*03d0*/  MOV R10, 0x50 ;  /* 0x00000050000a7802 */ /* 0x001fe40000000f00 */
[----:B------:R-:W-:Y:S02]  /*03e0*/  LOP3.LUT R2, R7, R2, RZ, 0xfc, !PT ;  /* 0x0000000207027212 */ /* 0x000fe400078efcff */
[----:B------:R-:W-:-:S05]  /*03f0*/  LEA R7, R11, R10, 0x18 ;  /* 0x0000000a0b077211 */ /* 0x000fca00078ec0ff */
[----:B------:R1:W-:Y:S04]  /*0400*/  ATOMS.OR RZ, [R7], R2 ;  /* 0x0000000207ff738c */ /* 0x0003e80003000000 */
[----:B------:R1:W-:Y:S02]  /*0410*/  ATOMS.XOR RZ, [R6], R12 ;  /* 0x0000000c06ff738c */ /* 0x0003e40003800000 */
.L_x_3:
[----:B------:R-:W-:Y:S05]  /*0420*/  BSYNC B0 ;  /* 0x0000000000007941 */ /* 0x000fea0003800000 */
.L_x_2:
[----:B------:R-:W-:Y:S05]  /*0430*/  @P0 BRA `(.L_x_8) ;  /* 0x0000000000880947 */ /* 0x000fea0003800000 */
[----:B------:R-:W-:Y:S05]  /*0440*/  WARPSYNC.ALL ;  /* 0x0000000000007948 */ /* 0x000fea0003800000 */
[----:B------:R-:W-:Y:S01]  /*0450*/  NOP ;  /* 0x0000000000007918 */ /* 0x000fe20000000000 */
[----:B------:R-:W-:-:S13]  /*0460*/  ELECT P0, URZ, PT ;  /* 0x0000000000ff782f */ /* 0x000fda0003800000 */
[----:B------:R-:W-:Y:S05]  /*0470*/  @!P0 BRA `(.L_x_8) ;  /* 0x0000000000788947 */ /* 0x000fea0003800000 */
[----:B-1----:R-:W-:Y:S02]  /*0480*/  MOV R2, 0x60 ;  /* 0x0000006000027802 */ /* 0x002fe40000000f00 */
[----:B------:R-:W-:Y:S02]  /*0490*/  MOV R4, 0x58 ;  /* 0x0000005800047802 */ /* 0x000fe40000000f00 */
        /* <DEDUP_REMOVED lines=8> */
.L_x_9:
[----:B------:R-:W1:Y:S01]  /*0520*/  LDS R2, [R0] ;  /* 0x0000000000027984 */ /* 0x000e620000000800 */
[----:B------:R-:W-:Y:S01]  /*0530*/  IMAD.MOV.U32 R7, RZ, RZ, 0xf ;  /* 0x0000000fff077424 */ /* 0x000fe200078e00ff */
[----:B------:R-:W-:Y:S01]  /*0540*/  PRMT R5, R5, 0x654, R9 ;  /* 0x0000065405057816 */ /* 0x000fe20000000009 */
[----:B------:R-:W-:Y:S02]  /*0550*/  IMAD.MOV.U32 R13, RZ, RZ, 0x1 ;  /* 0x00000001ff0d7424 */ /* 0x000fe400078e00ff */
[C---:B01----:R-:W-:Y:S02]  /*0560*/  IMAD.SHL.U32 R3, R2.reuse, 0x20, RZ ;  /* 0x0000002002037824 */ /* 0x043fe400078e00ff */
[----:B------:R-:W-:Y:S01]  /*0570*/  VIADD R4, R2, 0x10 ;  /* 0x0000001002047836 */ /* 0x000fe20000000000 */
[----:B------:R-:W-:Y:S02]  /*0580*/  SHF.L.U32 R2, R7, R2, RZ ;  /* 0x0000000207027219 */ /* 0x000fe400000006ff */
[----:B------:R0:W-:Y:S02]  /*0590*/  STS [R0], R3 ;  /* 0x0000000300007388 */ /* 0x0001e40000000800 */
[----:B------:R-:W-:-:S02]  /*05a0*/  SHF.L.U32 R7, R13, R4, RZ ;  /* 0x000000040d077219 */ /* 0x000fc400000006ff */
[----:B------:R-:W-:Y:S02]  /*05b0*/  MOV R4, 0x50 ;  /* 0x0000005000047802 */ /* 0x000fe40000000f00 */
[----:B------:R-:W-:Y:S02]  /*05c0*/  LOP3.LUT R2, R7, R2, RZ, 0xfc, !PT ;  /* 0x0000000207027212 */ /* 0x000fe400078efcff */
[----:B------:R-:W-:-:S05]  /*05d0*/  LEA R11, R11, R4, 0x18 ;  /* 0x000000040b0b7211 */ /* 0x000fca00078ec0ff */
[----:B------:R0:W-:Y:S01]  /*05e0*/  ATOMS.OR RZ, [R11], R2 ;  /* 0x000000020bff738c */ /* 0x0001e20003000000 */
[----:B------:R0:W-:Y:S03]  /*05f0*/  SYNCS.ARRIVE.TRANS64.RED.A1T0 RZ, [R5+URZ], RZ ;  /* 0x000000ff05ff79a7 */ /* 0x0001e600081004ff */
[----:B------:R0:W-:Y:S01]  /*0600*/  ATOMS.XOR RZ, [R6], R13 ;  /* 0x0000000d06ff738c */ /* 0x0001e20003800000 */
[----:B------:R-:W-:Y:S05]  /*0610*/  BRA `(.L_x_8) ;  /* 0x0000000000107947 */ /* 0x000fea0003800000 */
.L_x_1:
[----:B------:R-:W-:Y:S01]  /*0620*/  IMAD.MOV.U32 R3, RZ, RZ, -0x1 ;  /* 0xffffffffff037424 */ /* 0x000fe200078e00ff */
[----:B------:R-:W-:-:S04]  /*0630*/  MOV R2, 0x660 ;  /* 0x0000066000027802 */ /* 0x000fc80000000f00 */
[----:B------:R0:W-:Y:S03]  /*0640*/  STS [R0], R3 ;  /* 0x0000000300007388 */ /* 0x0001e60000000800 */
[----:B0-----:R-:W-:Y:S05]  /*0650*/  CALL.REL.NOINC `($__internal_1_$__cuda_sm10x_tcgen05_guardrail_trap_phase_invalid_during_alloc) ;  /* 0x0000013000707944 */ /* 0x001fea0003c00000 */
.L_x_8:
[----:B------:R-:W-:Y:S05]  /*0660*/  WARPSYNC.ALL ;  /* 0x0000000000007948 */ /* 0x000fea0003800000 */
[----:B------:R-:W-:Y:S01]  /*0670*/  NOP ;  /* 0x0000000000007918 */ /* 0x000fe20000000000 */
.L_x_0:
[----:B01----:R-:W0:Y:S08]  /*0680*/  LDC.64 R2, c[0x0][0x398] ;  /* 0x0000e600ff027b82 */ /* 0x003e300000000a00 */
[----:B------:R-:W1:Y:S02]  /*0690*/  S2UR UR5, SR_CgaSize ;  /* 0x00000000000579c3 */ /* 0x000e640000008a00 */
[----:B-1----:R-:W-:-:S12]  /*06a0*/  UIMAD UR5, UR5, -0xa0, URZ ;  /* 0xffffff60050578a4 */ /* 0x002fd8000f8e02ff */
[----:B------:R-:W1:Y:S01]  /*06b0*/  LDCU UR5, c[0x0][UR5+0x2b0] ;  /* 0x00005600050577ac */ /* 0x000e620008000800 */
[----:B------:R-:W2:Y:S01]  /*06c0*/  S2R R52, SR_TID.X ;  /* 0x0000000000347919 */ /* 0x000ea20000002100 */
[----:B------:R-:W3:Y:S01]  /*06d0*/  LDCU.128 UR12, c[0x0][0x380] ;  /* 0x00007000ff0c77ac */ /* 0x000ee20008000c00 */
[----:B------:R-:W4:Y:S01]  /*06e0*/  S2UR UR4, SR_CTAID.X ;  /* 0x00000000000479c3 */ /* 0x000f220000002500 */
[----:B------:R-:W-:-:S07]  /*06f0*/  UMOV UR7, 0x400 ;  /* 0x0000040000077882 */ /* 0x000fce0000000000 */
[----:B------:R-:W5:Y:S01]  /*0700*/  S2UR UR17, SR_CgaCtaId ;  /* 0x00000000001179c3 */ /* 0x000f620000008800 */
[----:B0-----:R-:W-:Y:S01]  /*0710*/  VIADD R0, R3, 0x3f ;  /* 0x0000003f03007836 */ /* 0x001fe20000000000 */
[----:B------:R-:W-:-:S06]  /*0720*/  IABS R12, R2 ;  /* 0x00000002000c7213 */ /* 0x000fcc0000000000 */
[----:B------:R-:W0:Y:S01]  /*0730*/  LDC.64 R42, c[0x0][0x3a0] ;  /* 0x0000e800ff2a7b82 */ /* 0x000e220000000a00 */
[----:B------:R-:W-:Y:S02]  /*0740*/  SHF.R.S32.HI R5, RZ, 0x1f, R0 ;  /* 0x0000001fff057819 */ /* 0x000fe40000011400 */
[----:B----4-:R-:W-:Y:S02]  /*0750*/  I2FP.F32.U32 R7, UR4 ;  /* 0x0000000400077c45 */ /* 0x010fe40008201000 */
[----:B------:R-:W-:Y:S02]  /*0760*/  LEA.HI R5, R5, R0, RZ, 0x6 ;  /* 0x0000000005057211 */ /* 0x000fe400078f30ff */
[----:B--2---:R-:W-:Y:S01]  /*0770*/  SHF.R.S32.HI R50, RZ, 0x6, R52 ;  /* 0x00000006ff327819 */ /* 0x004fe20000011434 */
[----:B-1----:R-:W-:Y:S01]  /*0780*/  FMUL R7, R7, UR5 ;  /* 0x0000000507077c20 */ /* 0x002fe20008400000 */
[----:B------:R-:W-:Y:S01]  /*0790*/  SHF.R.S32.HI R5, RZ, 0x6, R5 ;  /* 0x00000006ff057819 */ /* 0x000fe20000011405 */
[----:B-----5:R-:W-:Y:S01]  /*07a0*/  ULOP3.LUT UR5, UR17, 0x1, URZ, 0xc0, !UPT ;  /* 0x0000000111057892 */ /* 0x020fe2000f8ec0ff */
[----:B------:R-:W-:Y:S01]  /*07b0*/  SGXT R50, R50, 0x1 ;  /* 0x000000013232781a */ /* 0x000fe20000000200 */
[----:B------:R-:W-:-:S02]  /*07c0*/  ULEA UR7, UR17, UR7, 0x18 ;  /* 0x0000000711077291 */ /* 0x000fc4000f8ec0ff */
[----:B------:R-:W-:Y:S01]  /*07d0*/  IMAD.SHL.U32 R6, R5, 0x8, RZ ;  /* 0x0000000805067824 */ /* 0x000fe200078e00ff */
[----:B------:R-:W-:Y:S01]  /*07e0*/  F2I.U32.TRUNC.NTZ R7, R7 ;  /* 0x0000000700077305 */ /* 0x000fe2000020f000 */
[----:B------:R-:W-:Y:S01]  /*07f0*/  USHF.L.U32 UR4, UR5, 0x5, URZ ;  /* 0x0000000505047899 */ /* 0x000fe200080006ff */
[----:B------:R-:W-:Y:S02]  /*0800*/  BAR.SYNC.DEFER_BLOCKING 0x0 ;  /* 0x0000000000007b1d */ /* 0x000fe40000010000 */
[----:B------:R-:W-:Y:S01]  /*0810*/  IABS R9, R6 ;  /* 0x0000000600097213 */ /* 0x000fe20000000000 */
[----:B0-----:R-:W-:-:S03]  /*0820*/  IMAD.MOV.U32 R55, RZ, RZ, R42 ;  /* 0x000000ffff377224 */ /* 0x001fc600078e002a */
[----:B------:R-:W0:Y:S01]  /*0830*/  I2F.RP R0, R9 ;  /* 0x0000000900007306 */ /* 0x000e220000209400 */
[----:B------:R-:W-:-:S07]  /*0840*/  VIADD R54, R55, 0xffffffd3 ;  /* 0xffffffd337367836 */ /* 0x000fce0000000000 */
[----:B0-----:R-:W0:Y:S01]  /*0850*/  MUFU.RCP R0, R0 ;  /* 0x0000000000007308 */ /* 0x001e220000001000 */
[----:B------:R-:W1:Y:S01]  /*0860*/  LDS R30, [UR7] ;  /* 0x00000007ff1e7984 */ /* 0x000e620008000800 */
[----:B0-----:R-:W-:Y:S01]  /*0870*/  VIADD R4, R0, 0xffffffe ;  /* 0x0ffffffe00047836 */ /* 0x001fe20000000000 */
[----:B------:R-:W-:-:S05]  /*0880*/  IABS R0, R7 ;  /* 0x0000000700007213 */ /* 0x000fca0000000000 */
[----:B------:R0:W2:Y:S02]  /*0890*/  F2I.FTZ.U32.TRUNC.NTZ R5, R4 ;  /* 0x0000000400057305 */ /* 0x0000a4000021f000 */
[----:B0-----:R-:W-:Y:S02]  /*08a0*/  IMAD.MOV.U32 R4, RZ, RZ, RZ ;  /* 0x000000ffff047224 */ /* 0x001fe400078e00ff */
[----:B--2---:R-:W-:-:S04]  /*08b0*/  IMAD.MOV R8, RZ, RZ, -R5 ;  /* 0x000000ffff087224 */ /* 0x004fc800078e0a05 */
[----:B------:R-:W-:Y:S01]  /*08c0*/  IMAD R11, R8, R9, RZ ;  /* 0x00000009080b7224 */ /* 0x000fe200078e02ff */
[----:B------:R-:W-:Y:S02]  /*08d0*/  IABS R8, R6 ;  /* 0x0000000600087213 */ /* 0x000fe40000000000 */
[----:B-1----:R-:W-:Y:S01]  /*08e0*/  R2UR UR26, R30 ;  /* 0x000000001e1a72ca */ /* 0x002fe200000e0000 */
[----:B------:R-:W-:-:S04]  /*08f0*/  IMAD.HI.U32 R5, R5, R11, R4 ;  /* 0x0000000b05057227 */ /* 0x000fc800078e0004 */
[----:B------:R-:W-:Y:S02]  /*0900*/  IMAD.MOV R4, RZ, RZ, -R8 ;  /* 0x000000ffff047224 */ /* 0x000fe400078e0a08 */
[----:B------:R-:W-:-:S04]  /*0910*/  IMAD.HI.U32 R5, R5, R0, RZ ;  /* 0x0000000005057227 */ /* 0x000fc800078e00ff */
[----:B------:R-:W-:Y:S02]  /*0920*/  IMAD R0, R5, R4, R0 ;  /* 0x0000000405007224 */ /* 0x000fe400078e0200 */
[----:B------:R-:W-:Y:S01]  /*0930*/  VIADD R30, R55, 0xffffffd6 ;  /* 0xffffffd6371e7836 */ /* 0x000fe20000000000 */
[----:B------:R-:W-:Y:S02]  /*0940*/  BAR.SYNC.DEFER_BLOCKING 0x0 ;  /* 0x0000000000007b1d */ /* 0x000fe40000010000 */
[----:B------:R-:W-:-:S13]  /*0950*/  ISETP.GT.U32.AND P1, PT, R9, R0, PT ;  /* 0x000000000900720c */ /* 0x000fda0003f24070 */
[----:B------:R-:W-:Y:S02]  /*0960*/  @!P1 IMAD.IADD R0, R0, 0x1, -R9 ;  /* 0x0000000100009824 */ /* 0x000fe400078e0a09 */
[----:B------:R-:W-:Y:S01]  /*0970*/  @!P1 VIADD R5, R5, 0x1 ;  /* 0x0000000105059836 */ /* 0x000fe20000000000 */
[----:B------:R-:W-:Y:S02]  /*0980*/  ISETP.NE.AND P1, PT, R6, RZ, PT ;  /* 0x000000ff0600720c */ /* 0x000fe40003f25270 */
[----:B------:R-:W-:Y:S02]  /*0990*/  ISETP.GE.U32.AND P0, PT, R0, R9, PT ;  /* 0x000000090000720c */ /* 0x000fe40003f06070 */
[----:B------:R-:W-:-:S04]  /*09a0*/  LOP3.LUT R0, R7, R6, RZ, 0x3c, !PT ;  /* 0x0000000607007212 */ /* 0x000fc800078e3cff */
[----:B------:R-:W-:Y:S01]  /*09b0*/  ISETP.GE.AND P2, PT, R0, RZ, PT ;  /* 0x000000ff0000720c */ /* 0x000fe20003f46270 */
[----:B------:R-:W-:-:S06]  /*09c0*/  VIADD R0, R2, 0x1ff ;  /* 0x000001ff02007836 */ /* 0x000fcc0000000000 */
[----:B------:R-:W-:-:S04]  /*09d0*/  @P0 VIADD R5, R5, 0x1 ;  /* 0x0000000105050836 */ /* 0x000fc80000000000 */
[----:B------:R-:W-:Y:S01]  /*09e0*/  IMAD.MOV.U32 R4, RZ, RZ, R5 ;  /* 0x000000ffff047224 */ /* 0x000fe200078e0005 */
[----:B------:R-:W-:-:S03]  /*09f0*/  SHF.R.S32.HI R5, RZ, 0x1f, R0 ;  /* 0x0000001fff057819 */ /* 0x000fc60000011400 */
[----:B------:R-:W-:Y:S01]  /*0a00*/  @!P2 IMAD.MOV R4, RZ, RZ, -R4 ;  /* 0x000000ffff04a224 */ /* 0x000fe200078e0a04 */
[----:B------:R-:W-:Y:S02]  /*0a10*/  @!P1 LOP3.LUT R4, RZ, R6, RZ, 0x33, !PT ;  /* 0x00000006ff049212 */ /* 0x000fe400078e33ff */
[----:B------:R-:W-:-:S03]  /*0a20*/  LEA.HI R5, R5, R0, RZ, 0x9 ;  /* 0x0000000005057211 */ /* 0x000fc600078f48ff */
[----:B------:R-:W-:Y:S02]  /*0a30*/  IMAD.SHL.U32 R17, R4, 0x8, RZ ;  /* 0x0000000804117824 */ /* 0x000fe400078e00ff */
[----:B------:R-:W-:-:S03]  /*0a40*/  IMAD.MOV R4, RZ, RZ, -R4 ;  /* 0x000000ffff047224 */ /* 0x000fc600078e0a04 */
[----:B------:R-:W-:Y:S01]  /*0a50*/  LEA.HI.SX32 R5, R5, -R17, 0x17 ;  /* 0x8000001105057211 */ /* 0x000fe200078fbaff */
[----:B------:R-:W-:Y:S02]  /*0a60*/  IMAD R18, R6, R4, R7 ;  /* 0x0000000406127224 */ /* 0x000fe400078e0207 */
[----:B------:R-:W-:Y:S01]  /*0a70*/  IMAD.MOV.U32 R4, RZ, RZ, RZ ;  /* 0x000000ffff047224 */ /* 0x000fe200078e00ff */
[----:B------:R-:W-:Y:S02]  /*0a80*/  VIMNMX R19, PT, PT, R5, 0x8, PT ;  /* 0x0000000805137848 */ /* 0x000fe40003fe0100 */
[----:B------:R-:W-:Y:S02]  /*0a90*/  IABS R6, R18 ;  /* 0x0000001200067213 */ /* 0x000fe40000000000 */
[-C--:B------:R-:W-:Y:S02]  /*0aa0*/  IABS R10, R19.reuse ;  /* 0x00000013000a7213 */ /* 0x080fe40000000000 */
[----:B------:R-:W-:-:S02]  /*0ab0*/  IABS R8, R19 ;  /* 0x0000001300087213 */ /* 0x000fc40000000000 */
[----:B------:R-:W0:Y:S08]  /*0ac0*/  I2F.RP R0, R10 ;  /* 0x0000000a00007306 */ /* 0x000e300000209400 */
[----:B0-----:R-:W0:Y:S02]  /*0ad0*/  MUFU.RCP R0, R0 ;  /* 0x0000000000007308 */ /* 0x001e240000001000 */
[----:B0-----:R-:W-:Y:S01]  /*0ae0*/  VIADD R5, R0, 0xffffffe ;  /* 0x0ffffffe00057836 */ /* 0x001fe20000000000 */
[----:B------:R-:W-:-:S05]  /*0af0*/  IABS R0, R3 ;  /* 0x0000000300007213 */ /* 0x000fca0000000000 */
[----:B------:R-:W0:Y:S02]  /*0b00*/  F2I.FTZ.U32.TRUNC.NTZ R5, R5 ;  /* 0x0000000500057305 */ /* 0x000e24000021f000 */
[----:B0-----:R-:W-:-:S04]  /*0b10*/  IMAD.MOV R9, RZ, RZ, -R5 ;  /* 0x000000ffff097224 */ /* 0x001fc800078e0a05 */
[----:B------:R-:W-:Y:S02]  /*0b20*/  IMAD R7, R9, R10, RZ ;  /* 0x0000000a09077224 */ /* 0x000fe400078e02ff */
[----:B------:R-:W0:Y:S02]  /*0b30*/  I2F.RP R9, R0 ;  /* 0x0000000000097306 */ /* 0x000e240000209400 */
[----:B------:R-:W-:-:S04]  /*0b40*/  IMAD.HI.U32 R4, R5, R7, R4 ;  /* 0x0000000705047227 */ /* 0x000fc800078e0004 */
[----:B------:R-:W-:Y:S02]  /*0b50*/  IMAD.MOV.U32 R5, RZ, RZ, R6 ;  /* 0x000000ffff057224 */ /* 0x000fe400078e0006 */
[----:B------:R-:W-:Y:S02]  /*0b60*/  IMAD.MOV R6, RZ, RZ, -R8 ;  /* 0x000000ffff067224 */ /* 0x000fe400078e0a08 */
[----:B------:R-:W-:Y:S01]  /*0b70*/  IMAD.HI.U32 R4, R4, R5, RZ ;  /* 0x0000000504047227 */ /* 0x000fe200078e00ff */
[----:B------:R-:W1:Y:S03]  /*0b80*/  I2F.RP R8, R12 ;  /* 0x0000000c00087306 */ /* 0x000e660000209400 */
[----:B------:R-:W-:-:S05]  /*0b90*/  IMAD R5, R4, R6, R5 ;  /* 0x0000000604057224 */ /* 0x000fca00078e0205 */
[----:B------:R-:W-:Y:S01]  /*0ba0*/  ISETP.GT.U32.AND P1, PT, R10, R5, PT ;  /* 0x000000050a00720c */ /* 0x000fe20003f24070 */
[----:B0-----:R-:W0:Y:S08]  /*0bb0*/  MUFU.RCP R9, R9 ;  /* 0x0000000900097308 */ /* 0x001e300000001000 */
[----:B-1----:R-:W1:Y:S04]  /*0bc0*/  MUFU.RCP R8, R8 ;  /* 0x0000000800087308 */ /* 0x002e680000001000 */
[----:B------:R-:W-:-:S02]  /*0bd0*/  @!P1 IMAD.IADD R5, R5, 0x1, -R10 ;  /* 0x0000000105059824 */ /* 0x000fc400078e0a0a */
[----:B------:R-:W-:Y:S01]  /*0be0*/  @!P1 VIADD R4, R4, 0x1 ;  /* 0x0000000104049836 */ /* 0x000fe20000000000 */
[----:B------:R-:W-:Y:S02]  /*0bf0*/  ISETP.NE.AND P1, PT, R19, RZ, PT ;  /* 0x000000ff1300720c */ /* 0x000fe40003f25270 */
[----:B------:R-:W-:Y:S01]  /*0c00*/  ISETP.GE.U32.AND P0, PT, R5, R10, PT ;  /* 0x0000000a0500720c */ /* 0x000fe20003f06070 */
[----:B0-----:R-:W-:Y:S01]  /*0c10*/  VIADD R6, R9, 0xffffffe ;  /* 0x0ffffffe09067836 */ /* 0x001fe20000000000 */
[----:B------:R-:W-:-:S03]  /*0c20*/  LOP3.LUT R5, R18, R19, RZ, 0x3c, !PT ;  /* 0x0000001312057212 */ /* 0x000fc600078e3cff */
[----:B------:R0:W2:Y:S01]  /*0c30*/  F2I.FTZ.U32.TRUNC.NTZ R7, R6 ;  /* 0x0000000600077305 */ /* 0x0000a2000021f000 */
[----:B------:R-:W-:Y:S01]  /*0c40*/  ISETP.GE.AND P2, PT, R5, RZ, PT ;  /* 0x000000ff0500720c */ /* 0x000fe20003f46270 */
[----:B-1----:R-:W-:-:S06]  /*0c50*/  VIADD R8, R8, 0xffffffe ;  /* 0x0ffffffe08087836 */ /* 0x002fcc0000000000 */
[----:B------:R-:W-:Y:S01]  /*0c60*/  @P0 VIADD R4, R4, 0x1 ;  /* 0x0000000104040836 */ /* 0x000fe20000000000 */
[----:B------:R-:W1:Y:S01]  /*0c70*/  F2I.FTZ.U32.TRUNC.NTZ R5, R8 ;  /* 0x0000000800057305 */ /* 0x000e62000021f000 */
[----:B0-----:R-:W-:Y:S02]  /*0c80*/  IMAD.MOV.U32 R6, RZ, RZ, RZ ;  /* 0x000000ffff067224 */ /* 0x001fe400078e00ff */
[----:B------:R-:W-:Y:S01]  /*0c90*/  IMAD.MOV.U32 R10, RZ, RZ, R4 ;  /* 0x000000ffff0a7224 */ /* 0x000fe200078e0004 */
[----:B------:R-:W-:Y:S01]  /*0ca0*/  SHF.R.U32.HI R4, RZ, 0x6, R52 ;  /* 0x00000006ff047819 */ /* 0x000fe20000011634 */
[----:B--2---:R-:W-:Y:S02]  /*0cb0*/  IMAD.MOV R11, RZ, RZ, -R7 ;  /* 0x000000ffff0b7224 */ /* 0x004fe400078e0a07 */
[----:B------:R-:W-:Y:S01]  /*0cc0*/  @!P2 IMAD.MOV R10, RZ, RZ, -R10 ;  /* 0x000000ffff0aa224 */ /* 0x000fe200078e0a0a */
[----:B------:R-:W-:Y:S01]  /*0cd0*/  @!P1 LOP3.LUT R10, RZ, R19, RZ, 0x33, !PT ;  /* 0x00000013ff0a9212 */ /* 0x000fe200078e33ff */
[----:B------:R-:W-:Y:S01]  /*0ce0*/  IMAD R11, R11, R0, RZ ;  /* 0x000000000b0b7224 */ /* 0x000fe200078e02ff */
[----:B------:R-:W-:-:S03]  /*0cf0*/  SGXT.U32 R4, R4, 0x1 ;  /* 0x000000010404781a */ /* 0x000fc60000000000 */
[----:B------:R-:W-:Y:S02]  /*0d00*/  IMAD.SHL.U32 R13, R10, 0x40, RZ ;  /* 0x000000400a0d7824 */ /* 0x000fe400078e00ff */
[----:B------:R-:W-:-:S03]  /*0d10*/  IMAD.HI.U32 R7, R7, R11, R6 ;  /* 0x0000000b07077227 */ /* 0x000fc600078e0006 */
[----:B------:R-:W-:Y:S01]  /*0d20*/  LOP3.LUT R9, R13, UR4, R4, 0xfe, !PT ;  /* 0x000000040d097c12 */ /* 0x000fe2000f8efe04 */
[----:B------:R1:W-:Y:S01]  /*0d30*/  STL [R1+0x1cc], R13 ;  /* 0x0001cc0d01007387 */ /* 0x0003e20000100800 */
[----:B------:R-:W-:Y:S02]  /*0d40*/  IMAD.MOV R10, RZ, RZ, -R10 ;  /* 0x000000ffff0a7224 */ /* 0x000fe400078e0a0a */
[----:B------:R-:W-:Y:S02]  /*0d50*/  IABS R4, R9 ;  /* 0x0000000900047213 */ /* 0x000fe40000000000 */
[C---:B------:R-:W-:Y:S02]  /*0d60*/  LOP3.LUT R22, R9.reuse, 0x1e, RZ, 0xfc, !PT ;  /* 0x0000001e09167812 */ /* 0x040fe400078efcff */
[----:B------:R-:W-:Y:S01]  /*0d70*/  LOP3.LUT R20, R9, 0x2, RZ, 0xfc, !PT ;  /* 0x0000000209147812 */ /* 0x000fe200078efcff */
[----:B------:R-:W-:Y:S01]  /*0d80*/  IMAD.MOV.U32 R11, RZ, RZ, R4 ;  /* 0x000000ffff0b7224 */ /* 0x000fe200078e0004 */
[----:B------:R-:W-:Y:S01]  /*0d90*/  IABS R21, R22 ;  /* 0x0000001600157213 */ /* 0x000fe20000000000 */
[----:B-1----:R-:W-:Y:S01]  /*0da0*/  IMAD.MOV R13, RZ, RZ, -R5 ;  /* 0x000000ffff0d7224 */ /* 0x002fe200078e0a05 */
[----:B------:R-:W-:Y:S01]  /*0db0*/  IABS R14, R20 ;  /* 0x00000014000e7213 */ /* 0x000fe20000000000 */
[----:B------:R-:W-:Y:S01]  /*0dc0*/  IMAD.HI.U32 R4, R7, R11, RZ ;  /* 0x0000000b07047227 */ /* 0x000fe200078e00ff */
[----:B------:R-:W-:-:S02]  /*0dd0*/  LOP3.LUT R23, R9, 0x4, RZ, 0xfc, !PT ;  /* 0x0000000409177812 */ /* 0x000fc400078efcff */
[----:B------:R-:W-:Y:S01]  /*0de0*/  ISETP.GE.AND P3, PT, R20, RZ, PT ;  /* 0x000000ff1400720c */ /* 0x000fe20003f66270 */
[----:B------:R-:W-:Y:S01]  /*0df0*/  IMAD.MOV R4, RZ, RZ, -R4 ;  /* 0x000000ffff047224 */ /* 0x000fe200078e0a04 */
[----:B------:R-:W-:Y:S01]  /*0e00*/  IABS R16, R23 ;  /* 0x0000001700107213 */ /* 0x000fe20000000000 */
[----:B------:R-:W-:Y:S01]  /*0e10*/  IMAD.HI.U32 R6, R7, R21, RZ ;  /* 0x0000001507067227 */ /* 0x000fe200078e00ff */
[C---:B------:R-:W-:Y:S02]  /*0e20*/  ISETP.GE.AND P4, PT, R9.reuse, RZ, PT ;  /* 0x000000ff0900720c */ /* 0x040fe40003f86270 */
[C---:B------:R-:W-:Y:S01]  /*0e30*/  LOP3.LUT R20, R9.reuse, 0x12, RZ, 0xfc, !PT ;  /* 0x0000001209147812 */ /* 0x040fe200078efcff */
[----:B------:R-:W-:Y:S01]  /*0e40*/  IMAD R11, R0, R4, R11 ;  /* 0x00000004000b7224 */ /* 0x000fe200078e020b */
[----:B------:R-:W-:Y:S01]  /*0e50*/  LOP3.LUT R24, R9, 0x16, RZ, 0xfc, !PT ;  /* 0x0000001609187812 */ /* 0x000fe200078efcff */
[----:B------:R-:W-:Y:S01]  /*0e60*/  IMAD.HI.U32 R4, R7, R14, RZ ;  /* 0x0000000e07047227 */ /* 0x000fe200078e00ff */
[----:B------:R-:W-:-:S02]  /*0e70*/  IABS R27, R20 ;  /* 0x00000014001b7213 */ /* 0x000fc40000000000 */
[C---:B------:R-:W-:Y:S01]  /*0e80*/  ISETP.GT.U32.AND P0, PT, R0.reuse, R11, PT ;  /* 0x0000000b0000720c */ /* 0x040fe20003f04070 */
[----:B------:R-:W-:Y:S01]  /*0e90*/  IMAD.MOV R6, RZ, RZ, -R6 ;  /* 0x000000ffff067224 */ /* 0x000fe200078e0a06 */
[----:B------:R-:W-:Y:S01]  /*0ea0*/  IABS R31, R24 ;  /* 0x00000018001f7213 */ /* 0x000fe20000000000 */
[----:B------:R-:W-:Y:S01]  /*0eb0*/  IMAD.MOV R15, RZ, RZ, -R4 ;  /* 0x000000ffff0f7224 */ /* 0x000fe200078e0a04 */
[----:B------:R-:W-:Y:S01]  /*0ec0*/  LOP3.LUT R26, R9, 0x18, RZ, 0xfc, !PT ;  /* 0x00000018091a7812 */ /* 0x000fe200078efcff */
[----:B------:R-:W-:Y:S01]  /*0ed0*/  IMAD R13, R13, R12, RZ ;  /* 0x0000000c0d0d7224 */ /* 0x000fe200078e02ff */
[----:B------:R-:W-:Y:S01]  /*0ee0*/  LOP3.LUT R28, R9, 0x1a, RZ, 0xfc, !PT ;  /* 0x0000001a091c7812 */ /* 0x000fe200078efcff */
[----:B------:R-:W-:Y:S01]  /*0ef0*/  IMAD.MOV.U32 R4, RZ, RZ, RZ ;  /* 0x000000ffff047224 */ /* 0x000fe200078e00ff */
[----:B------:R-:W-:Y:S01]  /*0f00*/  IABS R33, R26 ;  /* 0x0000001a00217213 */ /* 0x000fe20000000000 */
[----:B------:R-:W-:Y:S02]  /*0f10*/  IMAD R21, R0, R6, R21 ;  /* 0x0000000600157224 */ /* 0x000fe400078e0215 */
[----:B------:R-:W-:-:S03]  /*0f20*/  IMAD.HI.U32 R6, R5, R13, R4 ;  /* 0x0000000d05067227 */ /* 0x000fc600078e0004 */
[C---:B------:R-:W-:Y:S01]  /*0f30*/  ISETP.GT.U32.AND P2, PT, R0.reuse, R21, PT ;  /* 0x000000150000720c */ /* 0x040fe20003f44070 */
[----:B------:R-:W-:Y:S01]  /*0f40*/  IMAD R13, R0, R15, R14 ;  /* 0x0000000f000d7224 */ /* 0x000fe200078e020e */
[----:B------:R-:W-:Y:S01]  /*0f50*/  LOP3.LUT R14, R9, 0x8, RZ, 0xfc, !PT ;  /* 0x00000008090e7812 */ /* 0x000fe200078efcff */
[----:B------:R-:W-:-:S03]  /*0f60*/  IMAD.HI.U32 R8, R7, R16, RZ ;  /* 0x0000001007087227 */ /* 0x000fc600078e00ff */
[C---:B------:R-:W-:Y:S01]  /*0f70*/  ISETP.GT.U32.AND P1, PT, R0.reuse, R13, PT ;  /* 0x0000000d0000720c */ /* 0x040fe20003f24070 */
[----:B------:R-:W-:Y:S02]  /*0f80*/  IMAD.MOV R5, RZ, RZ, -R8 ;  /* 0x000000ffff057224 */ /* 0x000fe400078e0a08 */
[----:B------:R-:W-:Y:S01]  /*0f90*/  IMAD R4, R19, R10, R18 ;  /* 0x0000000a13047224 */ /* 0x000fe200078e0212 */
[----:B------:R-:W-:Y:S01]  /*0fa0*/  LOP3.LUT R10, R9, 0x6, RZ, 0xfc, !PT ;  /* 0x00000006090a7812 */ /* 0x000fe200078efcff */
[C---:B------:R-:W-:Y:S01]  /*0fb0*/  IMAD R15, R0.reuse, R5, R16 ;  /* 0x00000005000f7224 */ /* 0x040fe200078e0210 */
[----:B------:R-:W-:Y:S01]  /*0fc0*/  IABS R19, R14 ;  /* 0x0000000e00137213 */ /* 0x000fe20000000000 */
[----:B------:R-:W-:Y:S01]  /*0fd0*/  @!P2 IMAD.IADD R21, R21, 0x1, -R0 ;  /* 0x000000011515a824 */ /* 0x000fe200078e0a00 */
[----:B------:R-:W-:Y:S01]  /*0fe0*/  IABS R5, R10 ;  /* 0x0000000a00057213 */ /* 0x000fe20000000000 */
[----:B------:R-:W-:Y:S01]  /*0ff0*/  IMAD.IADD R4, R17, 0x1, R4 ;  /* 0x0000000111047824 */ /* 0x000fe200078e0204 */
[C---:B------:R-:W-:Y:S01]  /*1000*/  ISETP.GT.U32.AND P5, PT, R0.reuse, R15, PT ;  /* 0x0000000f0000720c */ /* 0x040fe20003fa4070 */
[--C-:B------:R-:W-:Y:S01]  /*1010*/  @!P0 IMAD.IADD R11, R11, 0x1, -R0.reuse ;  /* 0x000000010b0b8824 */ /* 0x100fe200078e0a00 */
[C---:B------:R-:W-:Y:S01]  /*1020*/  ISETP.GT.U32.AND P0, PT, R0.reuse, R21, PT ;  /* 0x000000150000720c */ /* 0x040fe20003f04070 */
[----:B------:R-:W-:Y:S01]  /*1030*/  IMAD.MOV.U32 R17, RZ, RZ, R5 ;  /* 0x000000ffff117224 */ /* 0x000fe200078e0005 */
[----:B------:R-:W-:Y:S01]  /*1040*/  ISETP.GE.AND P2, PT, R23, RZ, PT ;  /* 0x000000ff1700720c */ /* 0x000fe20003f46270 */
[----:B------:R-:W-:Y:S01]  /*1050*/  @!P1 IMAD.IADD R13, R13, 0x1, -R0 ;  /* 0x000000010d0d9824 */ /* 0x000fe200078e0a00 */
[----:B------:R-:W-:Y:S01]  /*1060*/  ISETP.GT.U32.AND P6, PT, R0, R11, PT ;  /* 0x0000000b0000720c */ /* 0x000fe20003fc4070 */
[----:B------:R-:W-:Y:S01]  /*1070*/  IMAD.HI.U32 R5, R7, R17, RZ ;  /* 0x0000001107057227 */ /* 0x000fe200078e00ff */
[----:B------:R-:W-:-:S02]  /*1080*/  LOP3.LUT R18, R9, 0xe, RZ, 0xfc, !PT ;  /* 0x0000000e09127812 */ /* 0x000fc400078efcff */
[----:B------:R-:W-:Y:S01]  /*1090*/  ISETP.GT.U32.AND P1, PT, R0, R13, PT ;  /* 0x0000000d0000720c */ /* 0x000fe20003f24070 */
[----:B------:R-:W-:Y:S02]  /*10a0*/  IMAD.MOV R8, RZ, RZ, -R5 ;  /* 0x000000ffff087224 */ /* 0x000fe400078e0a05 */
[----:B------:R-:W-:-:S04]  /*10b0*/  IMAD.HI.U32 R5, R7, R19, RZ ;  /* 0x0000001307057227 */ /* 0x000fc800078e00ff */
[C---:B------:R-:W-:Y:S01]  /*10c0*/  IMAD R17, R0.reuse, R8, R17 ;  /* 0x0000000800117224 */ /* 0x040fe200078e0211 */
[----:B------:R-:W-:Y:S01]  /*10d0*/  LOP3.LUT R8, R9, 0xa, RZ, 0xfc, !PT ;  /* 0x0000000a09087812 */ /* 0x000fe200078efcff */
[----:B------:R-:W-:Y:S02]  /*10e0*/  IMAD.MOV R5, RZ, RZ, -R5 ;  /* 0x000000ffff057224 */ /* 0x000fe400078e0a05 */
[--C-:B------:R-:W-:Y:S01]  /*10f0*/  @!P0 IMAD.IADD R21, R21, 0x1, -R0.reuse ;  /* 0x0000000115158824 */ /* 0x100fe200078e0a00 */
[----:B------:R-:W-:Y:S01]  /*1100*/  ISETP.GT.U32.AND P0, PT, R0, R17, PT ;  /* 0x000000110000720c */ /* 0x000fe20003f04070 */
[--C-:B------:R-:W-:Y:S01]  /*1110*/  @!P1 IMAD.IADD R13, R13, 0x1, -R0.reuse ;  /* 0x000000010d0d9824 */ /* 0x100fe200078e0a00 */
[----:B------:R-:W-:Y:S01]  /*1120*/  ISETP.GE.AND P1, PT, R14, RZ, PT ;  /* 0x000000ff0e00720c */ /* 0x000fe20003f26270 */
[----:B------:R-:W-:Y:S01]  /*1130*/  IMAD R19, R0, R5, R19 ;  /* 0x0000000500137224 */ /* 0x000fe200078e0213 */
[----:B------:R-:W-:Y:S01]  /*1140*/  IABS R14, R8 ;  /* 0x00000008000e7213 */ /* 0x000fe20000000000 */
[--C-:B------:R-:W-:Y:S01]  /*1150*/  @!P6 IMAD.IADD R11, R11, 0x1, -R0.reuse ;  /* 0x000000010b0be824 */ /* 0x100fe200078e0a00 */
[----:B------:R-:W-:Y:S01]  /*1160*/  ISETP.GE.AND P6, PT, R10, RZ, PT ;  /* 0x000000ff0a00720c */ /* 0x000fe20003fc6270 */
[--C-:B------:R-:W-:Y:S01]  /*1170*/  @!P5 IMAD.IADD R15, R15, 0x1, -R0.reuse ;  /* 0x000000010f0fd824 */ /* 0x100fe200078e0a00 */
[----:B------:R-:W-:Y:S01]  /*1180*/  LOP3.LUT R10, R9, 0xc, RZ, 0xfc, !PT ;  /* 0x0000000c090a7812 */ /* 0x000fe200078efcff */
[----:B------:R-:W-:Y:S01]  /*1190*/  @!P3 IMAD.MOV R13, RZ, RZ, -R13 ;  /* 0x000000ffff0db224 */ /* 0x000fe200078e0a0d */
[----:B------:R-:W-:Y:S01]  /*11a0*/  ISETP.GT.U32.AND P3, PT, R0, R19, PT ;  /* 0x000000130000720c */ /* 0x000fe20003f64070 */
[----:B------:R-:W-:Y:S01]  /*11b0*/  @!P4 IMAD.MOV R11, RZ, RZ, -R11 ;  /* 0x000000ffff0bc224 */ /* 0x000fe200078e0a0b */
[----:B------:R-:W-:Y:S01]  /*11c0*/  ISETP.GE.AND P4, PT, R22, RZ, PT ;  /* 0x000000ff1600720c */ /* 0x000fe20003f86270 */
[----:B------:R-:W-:Y:S01]  /*11d0*/  @!P0 IMAD.IADD R17, R17, 0x1, -R0 ;  /* 0x0000000111118824 */ /* 0x000fe200078e0a00 */
[----:B------:R-:W-:Y:S01]  /*11e0*/  ISETP.GT.U32.AND P5, PT, R0, R15, PT ;  /* 0x0000000f0000720c */ /* 0x000fe20003fa4070 */
[----:B------:R-:W-:Y:S01]  /*11f0*/  IMAD.MOV.U32 R37, RZ, RZ, R21 ;  /* 0x000000ffff257224 */ /* 0x000fe200078e0015 */
[----:B------:R-:W-:-:S02]  /*1200*/  IABS R16, R10 ;  /* 0x0000000a00107213 */ /* 0x000fc40000000000 */
[----:B------:R-:W-:Y:S02]  /*1210*/  ISETP.GT.U32.AND P0, PT, R0, R17, PT ;  /* 0x000000110000720c */ /* 0x000fe40003f04070 */
[----:B------:R-:W-:Y:S02]  /*1220*/  LOP3.LUT R5, R52, 0x7f, RZ, 0xc0, !PT ;  /* 0x0000007f34057812 */ /* 0x000fe400078ec0ff */
[----:B------:R-:W-:Y:S01]  /*1230*/  LOP3.LUT R22, R9, 0x14, RZ, 0xfc, !PT ;  /* 0x0000001409167812 */ /* 0x000fe200078efcff */
[--C-:B------:R-:W-:Y:S02]  /*1240*/  @!P3 IMAD.IADD R19, R19, 0x1, -R0.reuse ;  /* 0x000000011313b824 */ /* 0x100fe400078e0a00 */
[----:B------:R-:W-:Y:S01]  /*1250*/  @!P4 IMAD.MOV R37, RZ, RZ, -R37 ;  /* 0x000000ffff25c224 */ /* 0x000fe200078e0a25 */
[----:B------:R-:W-:Y:S01]  /*1260*/  ISETP.GE.AND P4, PT, R10, RZ, PT ;  /* 0x000000ff0a00720c */ /* 0x000fe20003f86270 */
[----:B------:R-:W-:Y:S01]  /*1270*/  @!P5 IMAD.IADD R15, R15, 0x1, -R0 ;  /* 0x000000010f0fd824 */ /* 0x000fe200078e0a00 */
[----:B------:R-:W-:Y:S01]  /*1280*/  LEA R10, R4, UR5, 0x1 ;  /* 0x00000005040a7c11 */ /* 0x000fe2000f8e08ff */
[----:B------:R-:W-:Y:S01]  /*1290*/  IMAD.HI.U32 R4, R7, R14, RZ ;  /* 0x0000000e07047227 */ /* 0x000fe200078e00ff */
[----:B------:R-:W-:-:S02]  /*12a0*/  ISETP.GE.AND P5, PT, R8, RZ, PT ;  /* 0x000000ff0800720c */ /* 0x000fc40003fa6270 */
[----:B------:R-:W-:Y:S01]  /*12b0*/  ISETP.GT.U32.AND P3, PT, R0, R19, PT ;  /* 0x000000130000720c */ /* 0x000fe20003f64070 */
[----:B------:R-:W-:Y:S01]  /*12c0*/  IMAD.HI.U32 R8, R7, R16, RZ ;  /* 0x0000001007087227 */ /* 0x000fe200078e00ff */
[----:B------:R-:W-:-:S03]  /*12d0*/  IABS R29, R22 ;  /* 0x00000016001d7213 */ /* 0x000fc60000000000 */
[----:B------:R-:W-:Y:S02]  /*12e0*/  IMAD.MOV R21, RZ, RZ, -R4 ;  /* 0x000000ffff157224 */ /* 0x000fe400078e0a04 */
[----:B------:R-:W-:Y:S02]  /*12f0*/  IMAD.MOV R23, RZ, RZ, -R8 ;  /* 0x000000ffff177224 */ /* 0x000fe400078e0a08 */
[----:B------:R-:W-:Y:S01]  /*1300*/  @!P0 IMAD.IADD R17, R17, 0x1, -R0 ;  /* 0x0000000111118824 */ /* 0x000fe200078e0a00 */
[----:B------:R-:W-:Y:S01]  /*1310*/  ISETP.NE.U32.AND P0, PT, R5, RZ, PT ;  /* 0x000000ff0500720c */ /* 0x000fe20003f05070 */
[----:B------:R-:W-:Y:S02]  /*1320*/  IMAD.U32 R34, R10, 0x100, R5 ;  /* 0x000001000a227824 */ /* 0x000fe400078e0005 */
[C---:B------:R-:W-:Y:S01]  /*1330*/  IMAD R5, R0.reuse, R21, R14 ;  /* 0x0000001500057224 */ /* 0x040fe200078e020e */
[----:B------:R-:W-:Y:S01]  /*1340*/  LOP3.LUT R14, R9, 0x1c, RZ, 0xfc, !PT ;  /* 0x0000001c090e7812 */ /* 0x000fe200078efcff */
[C---:B------:R-:W-:Y:S01]  /*1350*/  IMAD R21, R0.reuse, R23, R16 ;  /* 0x0000001700157224 */ /* 0x040fe200078e0210 */
[----:B------:R-:W-:Y:S01]  /*1360*/  IABS R16, R34 ;  /* 0x0000002200107213 */ /* 0x000fe20000000000 */
[----:B------:R-:W-:Y:S01]  /*1370*/  @!P6 IMAD.MOV R17, RZ, RZ, -R17 ;  /* 0x000000ffff11e224 */ /* 0x000fe200078e0a11 */
[C---:B------:R-:W-:Y:S01]  /*1380*/  ISETP.GT.U32.AND P6, PT, R0.reuse, R5, PT ;  /* 0x000000050000720c */ /* 0x040fe20003fc4070 */
[----:B------:R-:W-:Y:S01]  /*1390*/  @!P3 IMAD.IADD R19, R19, 0x1, -R0 ;  /* 0x000000011313b824 */ /* 0x000fe200078e0a00 */
[----:B------:R-:W-:Y:S01]  /*13a0*/  ISETP.GT.U32.AND P3, PT, R0, R21, PT ;  /* 0x000000150000720c */ /* 0x000fe20003f64070 */
[----:B------:R-:W-:Y:S01]  /*13b0*/  @!P2 IMAD.MOV R15, RZ, RZ, -R15 ;  /* 0x000000ffff0fa224 */ /* 0x000fe200078e0a0f */
[----:B------:R-:W-:Y:S01]  /*13c0*/  ISETP.GE.AND P2, PT, R18, RZ, PT ;  /* 0x000000ff1200720c */ /* 0x000fe20003f46270 */
[----:B------:R-:W-:Y:S01]  /*13d0*/  @!P1 IMAD.MOV R19, RZ, RZ, -R19 ;  /* 0x000000ffff139224 */ /* 0x000fe200078e0a13 */
[----:B------:R-:W-:Y:S01]  /*13e0*/  IABS R18, R18 ;  /* 0x0000001200127213 */ /* 0x000fe20000000000 */
[----:B------:R-:W-:Y:S01]  /*13f0*/  VIADD R32, R34, 0x80 ;  /* 0x0000008022207836 */ /* 0x000fe20000000000 */
[----:B------:R-:W-:Y:S03]  /*1400*/  STL [R1+0x228], R34 ;  /* 0x0002282201007387 */ /* 0x000fe60000100800 */
[----:B------:R-:W-:Y:S01]  /*1410*/  IMAD.MOV.U32 R10, RZ, RZ, R18 ;  /* 0x000000ffff0a7224 */ /* 0x000fe200078e0012 */
[----:B------:R-:W-:Y:S01]  /*1420*/  LOP3.LUT R18, R9, 0x10, RZ, 0xfc, !PT ;  /* 0x0000001009127812 */ /* 0x000fe200078efcff */
[--C-:B------:R-:W-:Y:S01]  /*1430*/  @!P6 IMAD.IADD R5, R5, 0x1, -R0.reuse ;  /* 0x000000010505e824 */ /* 0x100fe200078e0a00 */
[----:B------:R-:W-:Y:S01]  /*1440*/  IABS R39, R32 ;  /* 0x0000002000277213 */ /* 0x000fe20000000000 */
[----:B------:R-:W-:Y:S01]  /*1450*/  @!P3 IMAD.IADD R21, R21, 0x1, -R0 ;  /* 0x000000011515b824 */ /* 0x000fe200078e0a00 */
[----:B------:R-:W-:Y:S01]  /*1460*/  IABS R25, R18 ;  /* 0x0000001200197213 */ /* 0x000fe20000000000 */
[----:B------:R-:W-:Y:S01]  /*1470*/  IMAD.HI.U32 R4, R7, R10, RZ ;  /* 0x0000000a07047227 */ /* 0x000fe200078e00ff */
[C---:B------:R-:W-:Y:S01]  /*1480*/  ISETP.GT.U32.AND P6, PT, R0.reuse, R5, PT ;  /* 0x000000050000720c */ /* 0x040fe20003fc4070 */
[----:B------:R-:W-:Y:S01]  /*1490*/  STL [R1+0x24c], R32 ;  /* 0x00024c2001007387 */ /* 0x000fe20000100800 */
[----:B------:R-:W-:Y:S01]  /*14a0*/  ISETP.GT.U32.AND P3, PT, R0, R21, PT ;  /* 0x000000150000720c */ /* 0x000fe20003f64070 */
[----:B------:R-:W-:-:S02]  /*14b0*/  IMAD.MOV R23, RZ, RZ, -R4 ;  /* 0x000000ffff177224 */ /* 0x000fc400078e0a04 */
[----:B------:R-:W-:Y:S01]  /*14c0*/  IMAD.HI.U32 R4, R7, R25, RZ ;  /* 0x0000001907047227 */ /* 0x000fe200078e00ff */
[----:B------:R-:W-:Y:S03]  /*14d0*/  STL [R1+0x180], R42 ;  /* 0x0001802a01007387 */ /* 0x000fe60000100800 */
[----:B------:R-:W-:Y:S02]  /*14e0*/  IMAD.MOV R8, RZ, RZ, -R4 ;  /* 0x000000ffff087224 */ /* 0x000fe400078e0a04 */
[C---:B------:R-:W-:Y:S02]  /*14f0*/  IMAD R23, R0.reuse, R23, R10 ;  /* 0x0000001700177224 */ /* 0x040fe400078e020a */
[C---:B------:R-:W-:Y:S02]  /*1500*/  IMAD R25, R0.reuse, R8, R25 ;  /* 0x0000000800197224 */ /* 0x040fe400078e0219 */
[--C-:B------:R-:W-:Y:S01]  /*1510*/  @!P6 IMAD.IADD R5, R5, 0x1, -R0.reuse ;  /* 0x000000010505e824 */ /* 0x100fe200078e0a00 */
[C---:B------:R-:W-:Y:S01]  /*1520*/  ISETP.GT.U32.AND P6, PT, R0.reuse, R23, PT ;  /* 0x000000170000720c */ /* 0x040fe20003fc4070 */
[----:B------:R-:W-:Y:S01]  /*1530*/  @!P3 IMAD.IADD R21, R21, 0x1, -R0 ;  /* 0x000000011515b824 */ /* 0x000fe200078e0a00 */
[----:B------:R-:W-:Y:S01]  /*1540*/  ISETP.GT.U32.AND P3, PT, R0, R25, PT ;  /* 0x000000190000720c */ /* 0x000fe20003f64070 */
[----:B------:R-:W-:-:S04]  /*1550*/  IMAD.HI.U32 R8, R7, R29, RZ ;  /* 0x0000001d07087227 */ /* 0x000fc800078e00ff */
[----:B------:R-:W-:-:S04]  /*1560*/  IMAD.HI.U32 R4, R7, R27, RZ ;  /* 0x0000001b07047227 */ /* 0x000fc800078e00ff */
[----:B------:R-:W-:Y:S02]  /*1570*/  IMAD.MOV R8, RZ, RZ, -R8 ;  /* 0x000000ffff087224 */ /* 0x000fe400078e0a08 */
[----:B------:R-:W-:Y:S02]  /*1580*/  IMAD.MOV R10, RZ, RZ, -R4 ;  /* 0x000000ffff0a7224 */ /* 0x000fe400078e0a04 */
[----:B------:R-:W-:-:S04]  /*1590*/  IMAD.HI.U32 R4, R7, R31, RZ ;  /* 0x0000001f07047227 */ /* 0x000fc800078e00ff */
[C---:B------:R-:W-:Y:S01]  /*15a0*/  IMAD R29, R0.reuse, R8, R29 ;  /* 0x00000008001d7224 */ /* 0x040fe200078e021d */
[----:B------:R-:W-:Y:S01]  /*15b0*/  IABS R8, R28 ;  /* 0x0000001c00087213 */ /* 0x000fe20000000000 */
[C---:B------:R-:W-:Y:S01]  /*15c0*/  IMAD R27, R0.reuse, R10, R27 ;  /* 0x0000000a001b7224 */ /* 0x040fe200078e021b */
[----:B------:R-:W-:Y:S01]  /*15d0*/  IABS R10, R14 ;  /* 0x0000000e000a7213 */ /* 0x000fe20000000000 */
[----:B------:R-:W-:Y:S02]  /*15e0*/  IMAD.MOV R4, RZ, RZ, -R4 ;  /* 0x000000ffff047224 */ /* 0x000fe400078e0a04 */
[--C-:B------:R-:W-:Y:S01]  /*15f0*/  @!P6 IMAD.IADD R23, R23, 0x1, -R0.reuse ;  /* 0x000000011717e824 */ /* 0x100fe200078e0a00 */
[C---:B------:R-:W-:Y:S01]  /*1600*/  ISETP.GT.U32.AND P6, PT, R0.reuse, R27, PT ;  /* 0x0000001b0000720c */ /* 0x040fe20003fc4070 */
[----:B------:R-:W-:Y:S01]  /*1610*/  @!P3 IMAD.IADD R25, R25, 0x1, -R0 ;  /* 0x000000011919b824 */ /* 0x000fe200078e0a00 */
[C---:B------:R-:W-:Y:S01]  /*1620*/  ISETP.GT.U32.AND P3, PT, R0.reuse, R29, PT ;  /* 0x0000001d0000720c */ /* 0x040fe20003f64070 */
[C---:B------:R-:W-:Y:S01]  /*1630*/  IMAD R31, R0.reuse, R4, R31 ;  /* 0x00000004001f7224 */ /* 0x040fe200078e021f */
[----:B------:R-:W-:Y:S01]  /*1640*/  ISETP.GT.U32.AND P1, PT, R0, R23, PT ;  /* 0x000000170000720c */ /* 0x000fe20003f24070 */
[----:B------:R-:W-:-:S04]  /*1650*/  IMAD.HI.U32 R4, R7, R33, RZ ;  /* 0x0000002107047227 */ /* 0x000fc800078e00ff */
[----:B------:R-:W-:Y:S02]  /*1660*/  IMAD.MOV R4, RZ, RZ, -R4 ;  /* 0x000000ffff047224 */ /* 0x000fe400078e0a04 */
[----:B------:R-:W-:Y:S02]  /*1670*/  IMAD.MOV.U32 R9, RZ, RZ, R5 ;  /* 0x000000ffff097224 */ /* 0x000fe400078e0005 */
[----:B------:R-:W-:Y:S02]  /*1680*/  IMAD R33, R0, R4, R33 ;  /* 0x0000000400217224 */ /* 0x000fe400078e0221 */
[----:B------:R-:W-:-:S04]  /*1690*/  IMAD.HI.U32 R4, R7, R8, RZ ;  /* 0x0000000807047227 */ /* 0x000fc800078e00ff */
[----:B------:R-:W-:Y:S02]  /*16a0*/  @!P3 IMAD.IADD R29, R29, 0x1, -R0 ;  /* 0x000000011d1db824 */ /* 0x000fe400078e0a00 */
[----:B------:R-:W-:Y:S02]  /*16b0*/  IMAD.MOV.U32 R5, RZ, RZ, R16 ;  /* 0x000000ffff057224 */ /* 0x000fe400078e0010 */
[----:B------:R-:W-:Y:S01]  /*16c0*/  @!P6 IMAD.IADD R27, R27, 0x1, -R0 ;  /* 0x000000011b1be824 */ /* 0x000fe200078e0a00 */
[C---:B------:R-:W-:Y:S01]  /*16d0*/  ISETP.GT.U32.AND P6, PT, R0.reuse, R25, PT ;  /* 0x000000190000720c */ /* 0x040fe20003fc4070 */
[----:B------:R-:W-:Y:S01]  /*16e0*/  IMAD.MOV R35, RZ, RZ, -R4 ;  /* 0x000000ffff237224 */ /* 0x000fe200078e0a04 */
[C---:B------:R-:W-:Y:S01]  /*16f0*/  ISETP.GT.U32.AND P3, PT, R0.reuse, R29, PT ;  /* 0x0000001d0000720c */ /* 0x040fe20003f64070 */
[----:B------:R-:W-:Y:S01]  /*1700*/  @!P1 IMAD.IADD R23, R23, 0x1, -R0 ;  /* 0x0000000117179824 */ /* 0x000fe200078e0a00 */
[----:B------:R-:W-:Y:S01]  /*1710*/  ISETP.GT.U32.AND P1, PT, R0, R31, PT ;  /* 0x0000001f0000720c */ /* 0x000fe20003f24070 */
[----:B------:R-:W-:-:S04]  /*1720*/  IMAD.HI.U32 R4, R6, R5, RZ ;  /* 0x0000000506047227 */ /* 0x000fc800078e00ff */
[----:B------:R-:W-:-:S04]  /*1730*/  IMAD.HI.U32 R7, R7, R10, RZ ;  /* 0x0000000a07077227 */ /* 0x000fc800078e00ff */
[----:B------:R-:W-:-:S04]  /*1740*/  IMAD.HI.U32 R6, R6, R39, RZ ;  /* 0x0000002706067227 */ /* 0x000fc800078e00ff */
[----:B------:R-:W-:Y:S01]  /*1750*/  @!P5 IMAD.MOV R9, RZ, RZ, -R9 ;  /* 0x000000ffff09d224 */ /* 0x000fe200078e0a09 */
[C---:B------:R-:W-:Y:S01]  /*1760*/  ISETP.GT.U32.AND P5, PT, R0.reuse, R27, PT ;  /* 0x0000001b0000720c */ /* 0x040fe20003fa4070 */
[----:B------:R-:W-:Y:S02]  /*1770*/  IMAD.MOV R4, RZ, RZ, -R4 ;  /* 0x000000ffff047224 */ /* 0x000fe400078e0a04 */
[----:B------:R-:W-:Y:S02]  /*1780*/  IMAD.MOV R41, RZ, RZ, -R7 ;  /* 0x000000ffff297224 */ /* 0x000fe400078e0a07 */
[----:B------:R-:W-:Y:S02]  /*1790*/  IMAD.MOV R6, RZ, RZ, -R6 ;  /* 0x000000ffff067224 */ /* 0x000fe400078e0a06 */
[----:B------:R-:W-:Y:S02]  /*17a0*/  IMAD R7, R0, R35, R8 ;  /* 0x0000002300077224 */ /* 0x000fe400078e0208 */
[----:B------:R-:W-:-:S02]  /*17b0*/  IMAD R4, R12, R4, R5 ;  /* 0x000000040c047224 */ /* 0x000fc400078e0205 */
[----:B------:R-:W-:Y:S02]  /*17c0*/  IMAD R35, R0, R41, R10 ;  /* 0x0000002900237224 */ /* 0x000fe400078e020a */
[----:B------:R-:W-:Y:S01]  /*17d0*/  IMAD R5, R12, R6, R39 ;  /* 0x000000060c057224 */ /* 0x000fe200078e0227 */
[----:B------:R-:W-:Y:S01]  /*17e0*/  SHF.R.U32.HI R6, RZ, 0x5, R52 ;  /* 0x00000005ff067819 */ /* 0x000fe20000011634 */
[--C-:B------:R-:W-:Y:S01]  /*17f0*/  @!P6 IMAD.IADD R25, R25, 0x1, -R0.reuse ;  /* 0x000000011919e824 */ /* 0x100fe200078e0a00 */
[C---:B------:R-:W-:Y:S01]  /*1800*/  ISETP.GT.U32.AND P6, PT, R0.reuse, R33, PT ;  /* 0x000000210000720c */ /* 0x040fe20003fc4070 */
[--C-:B------:R-:W-:Y:S01]  /*1810*/  @!P3 IMAD.IADD R29, R29, 0x1, -R0.reuse ;  /* 0x000000011d1db824 */ /* 0x100fe200078e0a00 */
[C---:B------:R-:W-:Y:S01]  /*1820*/  ISETP.GT.U32.AND P3, PT, R0.reuse, R7, PT ;  /* 0x000000070000720c */ /* 0x040fe20003f64070 */
[--C-:B------:R-:W-:Y:S01]  /*1830*/  @!P1 IMAD.IADD R31, R31, 0x1, -R0.reuse ;  /* 0x000000011f1f9824 */ /* 0x100fe200078e0a00 */
[----:B------:R-:W-:Y:S01]  /*1840*/  ISETP.GT.U32.AND P1, PT, R0, R35, PT ;  /* 0x000000230000720c */ /* 0x000fe20003f24070 */
[----:B------:R-:W-:Y:S01]  /*1850*/  @!P2 IMAD.MOV R23, RZ, RZ, -R23 ;  /* 0x000000ffff17a224 */ /* 0x000fe200078e0a17 */
[----:B------:R-:W-:Y:S01]  /*1860*/  ISETP.GT.U32.AND P2, PT, R12, R5, PT ;  /* 0x000000050c00720c */ /* 0x000fe20003f44070 */
[--C-:B------:R-:W-:Y:S01]  /*1870*/  @!P5 IMAD.IADD R27, R27, 0x1, -R0.reuse ;  /* 0x000000011b1bd824 */ /* 0x100fe200078e0a00 */
[----:B------:R-:W-:Y:S01]  /*1880*/  ISETP.GE.AND P5, PT, R18, RZ, PT ;  /* 0x000000ff1200720c */ /* 0x000fe20003fa6270 */
[----:B------:R-:W-:Y:S01]  /*1890*/  @!P4 IMAD.MOV R21, RZ, RZ, -R21 ;  /* 0x000000ffff15c224 */ /* 0x000fe200078e0a15 */
[----:B------:R-:W-:Y:S01]  /*18a0*/  ISETP.GT.U32.AND P4, PT, R12, R4, PT ;  /* 0x000000040c00720c */ /* 0x000fe20003f84070 */
[----:B------:R-:W-:Y:S01]  /*18b0*/  IMAD.MOV.U32 R8, RZ, RZ, R43 ;  /* 0x000000ffff087224 */ /* 0x000fe200078e002b */
[----:B------:R-:W-:Y:S01]  /*18c0*/  R2UR UR10, R6 ;  /* 0x00000000060a72ca */ /* 0x000fe200000e0000 */
[--C-:B------:R-:W-:Y:S01]  /*18d0*/  @!P6 IMAD.IADD R33, R33, 0x1, -R0.reuse ;  /* 0x000000012121e824 */ /* 0x100fe200078e0a00 */
[----:B------:R-:W-:Y:S01]  /*18e0*/  ISETP.GE.AND P6, PT, R20, RZ, PT ;  /* 0x000000ff1400720c */ /* 0x000fe20003fc6270 */
[--C-:B------:R-:W-:Y:S01]  /*18f0*/  @!P3 IMAD.IADD R7, R7, 0x1, -R0.reuse ;  /* 0x000000010707b824 */ /* 0x100fe200078e0a00 */
[----:B------:R-:W-:Y:S01]  /*1900*/  ISETP.GT.U32.AND P3, PT, R0, R31, PT ;  /* 0x0000001f0000720c */ /* 0x000fe20003f64070 */
[----:B------:R-:W-:-:S02]  /*1910*/  @!P1 IMAD.IADD R35, R35, 0x1, -R0 ;  /* 0x0000000123239824 */ /* 0x000fc400078e0a00 */
[--C-:B------:R-:W-:Y:S01]  /*1920*/  @!P2 IMAD.IADD R5, R5, 0x1, -R12.reuse ;  /* 0x000000010505a824 */ /* 0x100fe200078e0a0c */
[C---:B------:R-:W-:Y:S01]  /*1930*/  ISETP.GT.U32.AND P1, PT, R0.reuse, R7, PT ;  /* 0x000000070000720c */ /* 0x040fe20003f24070 */
[----:B------:R-:W-:Y:S01]  /*1940*/  @!P5 IMAD.MOV R25, RZ, RZ, -R25 ;  /* 0x000000ffff19d224 */ /* 0x000fe200078e0a19 */
[----:B------:R-:W-:Y:S01]  /*1950*/  ISETP.GT.U32.AND P5, PT, R0, R33, PT ;  /* 0x000000210000720c */ /* 0x000fe20003fa4070 */
[----:B------:R-:W-:Y:S01]  /*1960*/  @!P4 IMAD.IADD R4, R4, 0x1, -R12 ;  /* 0x000000010404c824 */ /* 0x000fe200078e0a0c */
[----:B------:R-:W-:Y:S01]  /*1970*/  ISETP.GT.U32.AND P4, PT, R0, R35, PT ;  /* 0x000000230000720c */ /* 0x000fe20003f84070 */
[----:B------:R-:W-:Y:S01]  /*1980*/  VIADD R18, R55, 0xffffffc2 ;  /* 0xffffffc237127836 */ /* 0x000fe20000000000 */
[C---:B------:R-:W-:Y:S01]  /*1990*/  ISETP.GT.U32.AND P2, PT, R12.reuse, R5, PT ;  /* 0x000000050c00720c */ /* 0x040fe20003f44070 */
[----:B------:R-:W-:Y:S01]  /*19a0*/  @!P6 IMAD.MOV R27, RZ, RZ, -R27 ;  /* 0x000000ffff1be224 */ /* 0x000fe200078e0a1b */
[----:B------:R-:W-:Y:S01]  /*19b0*/  ISETP.GT.U32.AND P6, PT, R12, R4, PT ;  /* 0x000000040c00720c */ /* 0x000fe20003fc4070 */
[----:B------:R-:W-:Y:S01]  /*19c0*/  @!P3 IMAD.IADD R31, R31, 0x1, -R0 ;  /* 0x000000011f1fb824 */ /* 0x000fe200078e0a00 */
[----:B------:R-:W-:Y:S01]  /*19d0*/  ISETP.GE.AND P3, PT, R22, RZ, PT ;  /* 0x000000ff1600720c */ /* 0x000fe20003f66270 */
[----:B------:R-:W-:-:S02]  /*19e0*/  VIADD R22, R55, 0xffffffde ;  /* 0xffffffde37167836 */ /* 0x000fc40000000000 */
[--C-:B------:R-:W-:Y:S01]  /*19f0*/  @!P1 IMAD.IADD R7, R7, 0x1, -R0.reuse ;  /* 0x0000000107079824 */ /* 0x100fe200078e0a00 */
[----:B------:R-:W-:Y:S01]  /*1a00*/  ISETP.GE.AND P1, PT, R26, RZ, PT ;  /* 0x000000ff1a00720c */ /* 0x000fe20003f26270 */
[--C-:B------:R-:W-:Y:S01]  /*1a10*/  @!P5 IMAD.IADD R33, R33, 0x1, -R0.reuse ;  /* 0x000000012121d824 */ /* 0x100fe200078e0a00 */
[----:B------:R-:W-:Y:S01]  /*1a20*/  ISETP.GE.AND P5, PT, R24, RZ, PT ;  /* 0x000000ff1800720c */ /* 0x000fe20003fa6270 */
[----:B------:R-:W-:Y:S01]  /*1a30*/  @!P4 IMAD.IADD R35, R35, 0x1, -R0 ;  /* 0x000000012323c824 */ /* 0x000fe200078e0a00 */
[----:B------:R-:W-:Y:S01]  /*1a40*/  LOP3.LUT R0, RZ, R3, RZ, 0x33, !PT ;  /* 0x00000003ff007212 */ /* 0x000fe200078e33ff */
[--C-:B------:R-:W-:Y:S01]  /*1a50*/  @!P2 IMAD.IADD R5, R5, 0x1, -R12.reuse ;  /* 0x000000010505a824 */ /* 0x100fe200078e0a0c */
[----:B------:R-:W-:Y:S01]  /*1a60*/  ISETP.NE.AND P2, PT, R3, RZ, PT ;  /* 0x000000ff0300720c */ /* 0x000fe20003f45270 */
[----:B------:R-:W-:Y:S01]  /*1a70*/  @!P6 IMAD.IADD R4, R4, 0x1, -R12 ;  /* 0x000000010404e824 */ /* 0x000fe200078e0a0c */
[----:B------:R-:W-:Y:S01]  /*1a80*/  ISETP.GE.AND P4, PT, R28, RZ, PT ;  /* 0x000000ff1c00720c */ /* 0x000fe20003f86270 */
[----:B------:R-:W-:Y:S01]  /*1a90*/  @!P3 IMAD.MOV R29, RZ, RZ, -R29 ;  /* 0x000000ffff1db224 */ /* 0x000fe200078e0a1d */
[C---:B------:R-:W-:Y:S01]  /*1aa0*/  SEL R6, R0.reuse, R11, !P2 ;  /* 0x0000000b00067207 */ /* 0x040fe20005000000 */
[C---:B------:R-:W-:Y:S01]  /*1ab0*/  VIADD R26, R55.reuse, 0xffffffda ;  /* 0xffffffda371a7836 */ /* 0x040fe20000000000 */
[C---:B------:R-:W-:Y:S01]  /*1ac0*/  SEL R11, R0.reuse, R13, !P2 ;  /* 0x0000000d000b7207 */ /* 0x040fe20005000000 */
[----:B------:R-:W-:Y:S01]  /*1ad0*/  @!P1 IMAD.MOV R33, RZ, RZ, -R33 ;  /* 0x000000ffff219224 */ /* 0x000fe200078e0a21 */
[----:B------:R-:W-:Y:S01]  /*1ae0*/  SEL R10, R0, R17, !P2 ;  /* 0x00000011000a7207 */ /* 0x000fe20005000000 */
[----:B------:R0:W-:Y:S01]  /*1af0*/  STL [R1+0x218], R6 ;  /* 0x0002180601007387 */ /* 0x0001e20000100800 */
[----:B------:R-:W-:Y:S01]  /*1b00*/  ISETP.GE.AND P6, PT, R14, RZ, PT ;  /* 0x000000ff0e00720c */ /* 0x000fe20003fc6270 */
[----:B------:R-:W-:Y:S01]  /*1b10*/  @!P5 IMAD.MOV R31, RZ, RZ, -R31 ;  /* 0x000000ffff1fd224 */ /* 0x000fe200078e0a1f */
[----:B------:R-:W-:Y:S01]  /*1b20*/  ISETP.GE.AND P1, PT, R34, RZ, PT ;  /* 0x000000ff2200720c */ /* 0x000fe20003f26270 */
[----:B------:R1:W-:Y:S01]  /*1b30*/  STL [R1+0x21c], R11 ;  /* 0x00021c0b01007387 */ /* 0x0003e20000100800 */
[----:B------:R-:W-:Y:S01]  /*1b40*/  ISETP.NE.AND P3, PT, R2, RZ, PT ;  /* 0x000000ff0200720c */ /* 0x000fe20003f65270 */
[----:B------:R-:W-:Y:S01]  /*1b50*/  @!P4 IMAD.MOV R7, RZ, RZ, -R7 ;  /* 0x000000ffff07c224 */ /* 0x000fe200078e0a07 */
[----:B------:R-:W-:Y:S01]  /*1b60*/  ISETP.GE.AND P4, PT, R32, RZ, PT ;  /* 0x000000ff2000720c */ /* 0x000fe20003f86270 */
[C---:B------:R-:W-:Y:S01]  /*1b70*/  VIADD R14, R55.reuse, 0xffffffc7 ;  /* 0xffffffc7370e7836 */ /* 0x040fe20000000000 */
[----:B------:R-:W-:Y:S01]  /*1b80*/  LOP3.LUT R3, RZ, R2, RZ, 0x33, !PT ;  /* 0x00000002ff037212 */ /* 0x000fe200078e33ff */
[C---:B------:R-:W-:Y:S01]  /*1b90*/  VIADD R2, R55.reuse, 0xffffffff ;  /* 0xffffffff37027836 */ /* 0x040fe20000000000 */
[C---:B0-----:R-:W-:Y:S01]  /*1ba0*/  SEL R6, R0.reuse, R15, !P2 ;  /* 0x0000000f00067207 */ /* 0x041fe20005000000 */
[----:B------:R-:W-:Y:S01]  /*1bb0*/  VIADD R15, R55, 0xffffffc6 ;  /* 0xffffffc6370f7836 */ /* 0x000fe20000000000 */
[----:B-1----:R-:W-:Y:S01]  /*1bc0*/  SEL R11, R0, R19, !P2 ;  /* 0x00000013000b7207 */ /* 0x002fe20005000000 */
[----:B------:R-:W-:-:S02]  /*1bd0*/  @!P6 IMAD.MOV R35, RZ, RZ, -R35 ;  /* 0x000000ffff23e224 */ /* 0x000fc400078e0a23 */
[----:B------:R0:W-:Y:S01]  /*1be0*/  STL [R1+0x220], R6 ;  /* 0x0002200601007387 */ /* 0x0001e20000100800 */
[----:B------:R-:W-:Y:S02]  /*1bf0*/  @!P1 IMAD.MOV R4, RZ, RZ, -R4 ;  /* 0x000000ffff049224 */ /* 0x000fe400078e0a04 */
[----:B------:R-:W-:Y:S01]  /*1c00*/  VIADD R19, R55, 0xffffffdc ;  /* 0xffffffdc37137836 */ /* 0x000fe20000000000 */
[----:B------:R1:W-:Y:S01]  /*1c10*/  STL [R1+0x22c], R10 ;  /* 0x00022c0a01007387 */ /* 0x0003e20000100800 */
[----:B------:R-:W-:Y:S01]  /*1c20*/  @!P4 IMAD.MOV R5, RZ, RZ, -R5 ;  /* 0x000000ffff05c224 */ /* 0x000fe200078e0a05 */
[----:B------:R-:W-:Y:S01]  /*1c30*/  SEL R4, R3, R4, !P3 ;  /* 0x0000000403047207 */ /* 0x000fe20005800000 */
[C---:B------:R-:W-:Y:S01]  /*1c40*/  VIADD R34, R55.reuse, 0xffffffd2 ;  /* 0xffffffd237227836 */ /* 0x040fe20000000000 */
[----:B------:R-:W-:Y:S01]  /*1c50*/  STL [R1+0x230], R11 ;  /* 0x0002300b01007387 */ /* 0x000fe20000100800 */
[----:B------:R-:W-:Y:S01]  /*1c60*/  ISETP.GE.U32.AND P4, PT, R2, 0x7fffffc0, PT ;  /* 0x7fffffc00200780c */ /* 0x000fe20003f86070 */
[----:B------:R-:W-:Y:S01]  /*1c70*/  VIADD R2, R55, 0xffffffed ;  /* 0xffffffed37027836 */ /* 0x000fe20000000000 */
[----:B0-----:R-:W-:-:S02]  /*1c80*/  SEL R6, R0, R9, !P2 ;  /* 0x0000000900067207 */ /* 0x001fc40005000000 */
[C---:B------:R-:W-:Y:S01]  /*1c90*/  SEL R9, R0.reuse, R23, !P2 ;  /* 0x0000001700097207 */ /* 0x040fe20005000000 */
[----:B------:R-:W-:Y:S01]  /*1ca0*/  VIADD R23, R55, 0xffffffd8 ;  /* 0xffffffd837177836 */ /* 0x000fe20000000000 */
[----:B-1----:R-:W-:Y:S01]  /*1cb0*/  SEL R10, R0, R21, !P2 ;  /* 0x00000015000a7207 */ /* 0x002fe20005000000 */
[----:B------:R0:W-:Y:S01]  /*1cc0*/  STL [R1+0x234], R6 ;  /* 0x0002340601007387 */ /* 0x0001e20000100800 */
[----:B------:R-:W-:Y:S01]  /*1cd0*/  SEL R5, R3, R5, !P3 ;  /* 0x0000000503057207 */ /* 0x000fe20005800000 */
[-C--:B------:R-:W-:Y:S02]  /*1ce0*/  IMAD R3, R4, R8.reuse, RZ ;  /* 0x0000000804037224 */ /* 0x080fe400078e02ff */
[----:B------:R1:W-:Y:S02]  /*1cf0*/  STL [R1+0x238], R10 ;  /* 0x0002380a01007387 */ /* 0x0003e40000100800 */
[----:B------:R-:W-:Y:S02]  /*1d00*/  IMAD R5, R5, R8, RZ ;  /* 0x0000000805057224 */ /* 0x000fe400078e02ff */
[----:B------:R2:W-:Y:S01]  /*1d10*/  STL [R1+0x23c], R9 ;  /* 0x00023c0901007387 */ /* 0x0005e20000100800 */
[----:B0-----:R-:W-:-:S02]  /*1d20*/  SEL R6, R0, R25, !P2 ;  /* 0x0000001900067207 */ /* 0x001fc40005000000 */
[C---:B---3--:R-:W-:Y:S02]  /*1d30*/  LEA R4, P6, R5.reuse, UR12, 0x1 ;  /* 0x0000000c05047c11 */ /* 0x048fe4000f8c08ff */
[C---:B-1----:R-:W-:Y:S01]  /*1d40*/  SEL R10, R0.reuse, R27, !P2 ;  /* 0x0000001b000a7207 */ /* 0x042fe20005000000 */
[----:B------:R0:W-:Y:S01]  /*1d50*/  STL [R1+0x240], R6 ;  /* 0x0002400601007387 */ /* 0x0001e20000100800 */
[----:B------:R-:W-:Y:S01]  /*1d60*/  LEA.HI.X.SX32 R5, R5, UR13, 0x1, P6 ;  /* 0x0000000d05057c11 */ /* 0x000fe2000b0f0eff */
[C---:B------:R-:W-:Y:S01]  /*1d70*/  VIADD R27, R55.reuse, 0xffffffd4 ;  /* 0xffffffd4371b7836 */ /* 0x040fe20000000000 */
[C---:B--2---:R-:W-:Y:S01]  /*1d80*/  SEL R9, R0.reuse, R29, !P2 ;  /* 0x0000001d00097207 */ /* 0x044fe20005000000 */
[----:B------:R1:W-:Y:S04]  /*1d90*/  STL [R1+0x244], R10 ;  /* 0x0002440a01007387 */ /* 0x0003e80000100800 */
[----:B------:R2:W-:Y:S01]  /*1da0*/  STL [R1+0x248], R9 ;  /* 0x0002480901007387 */ /* 0x0005e20000100800 */
[----:B0-----:R-:W-:Y:S01]  /*1db0*/  SEL R6, R0, R31, !P2 ;  /* 0x0000001f00067207 */ /* 0x001fe20005000000 */
[----:B------:R-:W-:-:S02]  /*1dc0*/  VIADD R31, R55, 0xffffffd0 ;  /* 0xffffffd0371f7836 */ /* 0x000fc40000000000 */
[----:B-1----:R-:W-:Y:S02]  /*1dd0*/  VIADD R10, R55, 0xffffffca ;  /* 0xffffffca370a7836 */ /* 0x002fe40000000000 */
[----:B------:R0:W-:Y:S01]  /*1de0*/  STL [R1+0x250], R6 ;  /* 0x0002500601007387 */ /* 0x0001e20000100800 */
[----:B--2---:R-:W-:-:S05]  /*1df0*/  SEL R9, R0, R33, !P2 ;  /* 0x0000002100097207 */ /* 0x004fca0005000000 */
[----:B------:R-:W-:Y:S01]  /*1e00*/  STL [R1+0x254], R9 ;  /* 0x0002540901007387 */ /* 0x000fe20000100800 */
[----:B0-----:R-:W-:Y:S01]  /*1e10*/  SEL R6, R0, R7, !P2 ;  /* 0x0000000700067207 */ /* 0x001fe20005000000 */
[----:B------:R-:W-:-:S04]  /*1e20*/  VIADD R7, R55, 0xffffffe6 ;  /* 0xffffffe637077836 */ /* 0x000fc80000000000 */
[----:B------:R0:W-:Y:S02]  /*1e30*/  STL [R1+0x258], R6 ;  /* 0x0002580601007387 */ /* 0x0001e40000100800 */
[C---:B0-----:R-:W-:Y:S02]  /*1e40*/  SEL R6, R0.reuse, R35, !P2 ;  /* 0x0000002300067207 */ /* 0x041fe40005000000 */
[----:B------:R-:W-:Y:S02]  /*1e50*/  SEL R0, R0, R37, !P2 ;  /* 0x0000002500007207 */ /* 0x000fe40005000000 */
[----:B------:R-:W-:Y:S01]  /*1e60*/  ISETP.GE.U32.AND P2, PT, R2, 0x7fffffae, PT ;  /* 0x7fffffae0200780c */ /* 0x000fe20003f46070 */
[----:B------:R0:W-:Y:S01]  /*1e70*/  STL [R1+0x25c], R6 ;  /* 0x00025c0601007387 */ /* 0x0001e20000100800 */
[C---:B------:R-:W-:Y:S02]  /*1e80*/  LEA R2, P1, R3.reuse, UR12, 0x1 ;  /* 0x0000000c03027c11 */ /* 0x040fe4000f8208ff */
[----:B------:R-:W-:Y:S01]  /*1e90*/  SEL R41, RZ, 0x1fffe, P2 ;  /* 0x0001fffeff297807 */ /* 0x000fe20001000000 */
[----:B------:R1:W-:Y:S01]  /*1ea0*/  STL [R1+0x260], R0 ;  /* 0x0002600001007387 */ /* 0x0003e20000100800 */
[----:B------:R-:W-:Y:S01]  /*1eb0*/  LEA.HI.X.SX32 R3, R3, UR13, 0x1, P1 ;  /* 0x0000000d03037c11 */ /* 0x000fe200088f0eff */
[----:B0-----:R-:W-:-:S02]  /*1ec0*/  VIADD R6, R55, 0xffffffec ;  /* 0xffffffec37067836 */ /* 0x001fc40000000000 */
[----:B-1----:R-:W-:-:S03]  /*1ed0*/  VIADD R0, R55, 0xfffffff7 ;  /* 0xfffffff737007836 */ /* 0x002fc60000000000 */
[----:B------:R-:W-:Y:S01]  /*1ee0*/  ISETP.GE.U32.AND P5, PT, R6, 0x7fffffad, PT ;  /* 0x7fffffad0600780c */ /* 0x000fe20003fa6070 */
[C---:B------:R-:W-:Y:S01]  /*1ef0*/  VIADD R6, R55.reuse, 0xffffffee ;  /* 0xffffffee37067836 */ /* 0x040fe20000000000 */
[----:B------:R-:W-:Y:S01]  /*1f00*/  ISETP.GE.U32.AND P3, PT, R0, 0x7fffffb8, PT ;  /* 0x7fffffb80000780c */ /* 0x000fe20003f66070 */
[----:B------:R-:W-:-:S03]  /*1f10*/  VIADD R0, R55, 0xffffffef ;  /* 0xffffffef37007836 */ /* 0x000fc60000000000 */
[----:B------:R-:W-:Y:S01]  /*1f20*/  ISETP.GE.U32.AND P1, PT, R6, 0x7fffffaf, PT ;  /* 0x7fffffaf0600780c */ /* 0x000fe20003f26070 */
[C---:B------:R-:W-:Y:S01]  /*1f30*/  VIADD R6, R55.reuse, 0xffffffe8 ;  /* 0xffffffe837067836 */ /* 0x040fe20000000000 */
[----:B------:R-:W-:Y:S02]  /*1f40*/  SEL R20, RZ, 0x1, P5 ;  /* 0x00000001ff147807 */ /* 0x000fe40002800000 */
[----:B------:R-:W-:Y:S01]  /*1f50*/  ISETP.GE.U32.AND P6, PT, R0, 0x7fffffb0, PT ;  /* 0x7fffffb00000780c */ /* 0x000fe20003fc6070 */
[C---:B------:R-:W-:Y:S01]  /*1f60*/  VIADD R0, R55.reuse, 0xffffffe9 ;  /* 0xffffffe937007836 */ /* 0x040fe20000000000 */
[----:B------:R-:W-:Y:S01]  /*1f70*/  ISETP.GE.U32.AND P5, PT, R6, 0x7fffffa9, PT ;  /* 0x7fffffa90600780c */ /* 0x000fe20003fa6070 */
[C---:B------:R-:W-:Y:S01]  /*1f80*/  VIADD R6, R55.reuse, 0xffffffea ;  /* 0xffffffea37067836 */ /* 0x040fe20000000000 */
[----:B------:R-:W-:Y:S02]  /*1f90*/  SEL R38, RZ, 0x4, P1 ;  /* 0x00000004ff267807 */ /* 0x000fe40000800000 */
[----:B------:R-:W-:Y:S01]  /*1fa0*/  ISETP.GE.U32.AND P2, PT, R0, 0x7fffffaa, PT ;  /* 0x7fffffaa0000780c */ /* 0x000fe20003f46070 */
[C---:B------:R-:W-:Y:S01]  /*1fb0*/  VIADD R0, R55.reuse, 0xffffffeb ;  /* 0xffffffeb37007836 */ /* 0x040fe20000000000 */
[----:B------:R-:W-:Y:S01]  /*1fc0*/  ISETP.GE.U32.AND P1, PT, R6, 0x7fffffab, PT ;  /* 0x7fffffab0600780c */ /* 0x000fe20003f26070 */
[----:B------:R-:W-:Y:S01]  /*1fd0*/  VIADD R6, R55, 0xffffffe4 ;  /* 0xffffffe437067836 */ /* 0x000fe20000000000 */
[----:B------:R-:W-:-:S02]  /*1fe0*/  SEL R39, RZ, 0x7fff8, P6 ;  /* 0x0007fff8ff277807 */ /* 0x000fc40003000000 */
[----:B------:R-:W-:Y:S01]  /*1ff0*/  ISETP.GE.U32.AND P6, PT, R0, 0x7fffffac, PT ;  /* 0x7fffffac0000780c */ /* 0x000fe20003fc6070 */
[C---:B------:R-:W-:Y:S01]  /*2000*/  VIADD R0, R55.reuse, 0xffffffe5 ;  /* 0xffffffe537007836 */ /* 0x040fe20000000000 */
[----:B------:R-:W-:Y:S02]  /*2010*/  SEL R42, RZ, 0x1, P5 ;  /* 0x00000001ff2a7807 */ /* 0x000fe40002800000 */
[----:B------:R-:W-:Y:S01]  /*2020*/  ISETP.GE.U32.AND P5, PT, R6, 0x7fffffa5, PT ;  /* 0x7fffffa50600780c */ /* 0x000fe20003fa6070 */
[C---:B------:R-:W-:Y:S01]  /*2030*/  VIADD R6, R55.reuse, 0xffffffe7 ;  /* 0xffffffe737067836 */ /* 0x040fe20000000000 */
[----:B------:R-:W-:Y:S02]  /*2040*/  SEL R45, RZ, 0x1fffe, P2 ;  /* 0x0001fffeff2d7807 */ /* 0x000fe40001000000 */
[----:B------:R-:W-:Y:S01]  /*2050*/  ISETP.GE.U32.AND P2, PT, R0, 0x7fffffa6, PT ;  /* 0x7fffffa60000780c */ /* 0x000fe20003f46070 */
[----:B------:R-:W-:Y:S01]  /*2060*/  VIADD R0, R55, 0xffffffe1 ;  /* 0xffffffe137007836 */ /* 0x000fe20000000000 */
[----:B------:R-:W-:-:S02]  /*2070*/  SEL R43, RZ, 0x7fff8, P6 ;  /* 0x0007fff8ff2b7807 */ /* 0x000fc40003000000 */
[----:B------:R-:W-:Y:S01]  /*2080*/  ISETP.GE.U32.AND P6, PT, R6, 0x7fffffa8, PT ;  /* 0x7fffffa80600780c */ /* 0x000fe20003fc6070 */
[C---:B------:R-:W-:Y:S01]  /*2090*/  VIADD R6, R55.reuse, 0xffffffe0 ;  /* 0xffffffe037067836 */ /* 0x040fe20000000000 */
[----:B------:R-:W-:Y:S02]  /*20a0*/  SEL R46, RZ, 0x1, P5 ;  /* 0x00000001ff2e7807 */ /* 0x000fe40002800000 */
[----:B------:R-:W-:Y:S02]  /*20b0*/  SEL R40, RZ, 0x4, P1 ;  /* 0x00000004ff287807 */ /* 0x000fe40000800000 */
[----:B------:R-:W-:Y:S01]  /*20c0*/  ISETP.GE.U32.AND P5, PT, R0, 0x7fffffa2, PT ;  /* 0x7fffffa20000780c */ /* 0x000fe20003fa6070 */
[----:B------:R-:W-:Y:S01]  /*20d0*/  VIADD R0, R55, 0xffffffe3 ;  /* 0xffffffe337007836 */ /* 0x000fe20000000000 */
        /* <DEDUP_REMOVED lines=9> */
[----:B------:R-:W-:Y:S02]  /*2170*/  ISETP.GE.U32.AND P1, PT, R7, 0x7fffffa3, PT ;  /* 0x7fffffa30700780c */ /* 0x000fe40003f26070 */
        /* <DEDUP_REMOVED lines=13> */
[----:B------:R-:W-:Y:S02]  /*2250*/  ISETP.GE.U32.AND P1, PT, R6, 0x7fffff89, PT ;  /* 0x7fffff890600780c */ /* 0x000fe40003f26070 */
[----:B------:R-:W-:Y:S02]  /*2260*/  SEL R6, RZ, 0x4, P6 ;  /* 0x00000004ff067807 */ /* 0x000fe40003000000 */
[----:B------:R-:W-:Y:S01]  /*2270*/  ISETP.GE.U32.AND P6, PT, R0, 0x7fffff8a, PT ;  /* 0x7fffff8a0000780c */ /* 0x000fe20003fc6070 */
[----:B------:R-:W-:Y:S01]  /*2280*/  VIADD R0, R55, 0xffffffcb ;  /* 0xffffffcb37007836 */ /* 0x000fe20000000000 */
[----:B------:R-:W-:-:S02]  /*2290*/  SEL R7, RZ, 0x7fff8, P5 ;  /* 0x0007fff8ff077807 */ /* 0x000fc40002800000 */
[----:B------:R-:W-:Y:S01]  /*22a0*/  ISETP.GE.U32.AND P5, PT, R10, 0x7fffff8b, PT ;  /* 0x7fffff8b0a00780c */ /* 0x000fe20003fa6070 */
[C---:B------:R-:W-:Y:S01]  /*22b0*/  VIADD R10, R55.reuse, 0xffffffc4 ;  /* 0xffffffc4370a7836 */ /* 0x040fe20000000000 */
[----:B------:R-:W-:Y:S02]  /*22c0*/  SEL R12, RZ, 0x1, P1 ;  /* 0x00000001ff0c7807 */ /* 0x000fe40000800000 */
[----:B------:R-:W-:Y:S01]  /*22d0*/  ISETP.GE.U32.AND P1, PT, R0, 0x7fffff8c, PT ;  /* 0x7fffff8c0000780c */ /* 0x000fe20003f26070 */
[----:B------:R-:W-:Y:S01]  /*22e0*/  VIADD R0, R55, 0xffffffc5 ;  /* 0xffffffc537007836 */ /* 0x000fe20000000000 */
[----:B------:R-:W-:Y:S02]  /*22f0*/  SEL R13, RZ, 0x1fffe, P6 ;  /* 0x0001fffeff0d7807 */ /* 0x000fe40003000000 */
[----:B------:R-:W-:Y:S02]  /*2300*/  ISETP.GE.U32.AND P6, PT, R10, 0x7fffff85, PT ;  /* 0x7fffff850a00780c */ /* 0x000fe40003fc6070 */
[----:B------:R-:W-:-:S02]  /*2310*/  SEL R10, RZ, 0x4, P5 ;  /* 0x00000004ff0a7807 */ /* 0x000fc40002800000 */
[----:B------:R-:W-:Y:S01]  /*2320*/  ISETP.GE.U32.AND P5, PT, R0, 0x7fffff86, PT ;  /* 0x7fffff860000780c */ /* 0x000fe20003fa6070 */
[----:B------:R-:W-:Y:S01]  /*2330*/  VIADD R0, R55, 0xffffffc1 ;  /* 0xffffffc137007836 */ /* 0x000fe20000000000 */
[----:B------:R-:W-:Y:S02]  /*2340*/  SEL R11, RZ, 0x7fff8, P1 ;  /* 0x0007fff8ff0b7807 */ /* 0x000fe40000800000 */
[----:B------:R-:W-:Y:S01]  /*2350*/  ISETP.GE.U32.AND P1, PT, R15, 0x7fffff87, PT ;  /* 0x7fffff870f00780c */ /* 0x000fe20003f26070 */
[----:B------:R-:W-:Y:S01]  /*2360*/  VIADD R15, R55, 0xffffffc0 ;  /* 0xffffffc0370f7836 */ /* 0x000fe20000000000 */
[----:B------:R-:W-:Y:S02]  /*2370*/  SEL R16, RZ, 0x1, P6 ;  /* 0x00000001ff107807 */ /* 0x000fe40003000000 */
[----:B------:R-:W-:Y:S02]  /*2380*/  SEL R17, RZ, 0x1fffe, P5 ;  /* 0x0001fffeff117807 */ /* 0x000fe40002800000 */
[----:B------:R-:W-:-:S02]  /*2390*/  ISETP.GE.U32.AND P6, PT, R14, 0x7fffff88, PT ;  /* 0x7fffff880e00780c */ /* 0x000fc40003fc6070 */
[----:B------:R-:W-:Y:S01]  /*23a0*/  ISETP.GE.U32.AND P5, PT, R0, 0x7fffff82, PT ;  /* 0x7fffff820000780c */ /* 0x000fe20003fa6070 */
[----:B------:R-:W-:Y:S01]  /*23b0*/  VIADD R0, R55, 0xffffffc3 ;  /* 0xffffffc337007836 */ /* 0x000fe20000000000 */
[----:B------:R-:W-:Y:S02]  /*23c0*/  SEL R14, RZ, 0x4, P1 ;  /* 0x00000004ff0e7807 */ /* 0x000fe40000800000 */
[----:B------:R-:W-:Y:S02]  /*23d0*/  ISETP.GE.U32.AND P1, PT, R15, 0x7fffff81, PT ;  /* 0x7fffff810f00780c */ /* 0x000fe40003f26070 */
[----:B------:R-:W-:Y:S02]  /*23e0*/  SEL R15, RZ, 0x7fff8, P6 ;  /* 0x0007fff8ff0f7807 */ /* 0x000fe40003000000 */
[----:B------:R-:W-:Y:S02]  /*23f0*/  ISETP.GE.U32.AND P6, PT, R18, 0x7fffff83, PT ;  /* 0x7fffff831200780c */ /* 0x000fe40003fc6070 */
[----:B------:R-:W-:-:S02]  /*2400*/  SEL R21, RZ, 0x1fffe, P5 ;  /* 0x0001fffeff157807 */ /* 0x000fc40002800000 */
[----:B------:R-:W-:Y:S01]  /*2410*/  ISETP.GE.U32.AND P5, PT, R0, 0x7fffff84, PT ;  /* 0x7fffff840000780c */ /* 0x000fe20003fa6070 */
[----:B------:R-:W-:Y:S01]  /*2420*/  VIADD R0, R55, 0xffffffdd ;  /* 0xffffffdd37007836 */ /* 0x000fe20000000000 */
[----:B------:R-:W-:Y:S02]  /*2430*/  SEL R18, RZ, 0x4, P6 ;  /* 0x00000004ff127807 */ /* 0x000fe40003000000 */
[----:B------:R-:W-:Y:S02]  /*2440*/  ISETP.GE.U32.AND P6, PT, R19, 0x7fffff9d, PT ;  /* 0x7fffff9d1300780c */ /* 0x000fe40003fc6070 */
[----:B------:R-:W-:Y:S02]  /*2450*/  SEL R19, RZ, 0x7fff8, P5 ;  /* 0x0007fff8ff137807 */ /* 0x000fe40002800000 */
[----:B------:R-:W-:Y:S01]  /*2460*/  ISETP.GE.U32.AND P5, PT, R0, 0x7fffff9e, PT ;  /* 0x7fffff9e0000780c */ /* 0x000fe20003fa6070 */
[----:B------:R-:W-:Y:S01]  /*2470*/  VIADD R0, R55, 0xffffffdf ;  /* 0xffffffdf37007836 */ /* 0x000fe20000000000 */
[----:B------:R-:W-:-:S02]  /*2480*/  SEL R24, RZ, 0x1, P6 ;  /* 0x00000001ff187807 */ /* 0x000fc40003000000 */
[----:B------:R-:W-:Y:S02]  /*2490*/  ISETP.GE.U32.AND P6, PT, R22, 0x7fffff9f, PT ;  /* 0x7fffff9f1600780c */ /* 0x000fe40003fc6070 */
[----:B------:R-:W-:Y:S02]  /*24a0*/  SEL R25, RZ, 0x1fffe, P5 ;  /* 0x0001fffeff197807 */ /* 0x000fe40002800000 */
[----:B------:R-:W-:Y:S01]  /*24b0*/  ISETP.GE.U32.AND P5, PT, R0, 0x7fffffa0, PT ;  /* 0x7fffffa00000780c */ /* 0x000fe20003fa6070 */
[----:B------:R-:W-:Y:S01]  /*24c0*/  VIADD R0, R55, 0xffffffd9 ;  /* 0xffffffd937007836 */ /* 0x000fe20000000000 */
[----:B------:R-:W-:Y:S02]  /*24d0*/  SEL R22, RZ, 0x4, P6 ;  /* 0x00000004ff167807 */ /* 0x000fe40003000000 */
[----:B------:R-:W-:Y:S02]  /*24e0*/  ISETP.GE.U32.AND P6, PT, R23, 0x7fffff99, PT ;  /* 0x7fffff991700780c */ /* 0x000fe40003fc6070 */
        /* <DEDUP_REMOVED lines=24> */
[----:B------:R-:W-:Y:S02]  /*2670*/  SEL R37, RZ, 0x1fffe, P5 ;  /* 0x0001fffeff257807 */ /* 0x000fe40002800000 */
[----:B------:R-:W-:Y:S01]  /*2680*/  ISETP.GE.U32.AND P5, PT, R0, 0x7fffffbf, PT ;  /* 0x7fffffbf0000780c */ /* 0x000fe20003fa6070 */
[----:B------:R-:W-:Y:S01]  /*2690*/  IMAD.SHL.U32 R0, R52, 0x2, RZ ;  /* 0x0000000234007824 */ /* 0x000fe200078e00ff */
[----:B------:R-:W-:Y:S02]  /*26a0*/  ISETP.GE.U32.AND P6, PT, R34, 0x7fffff93, PT ;  /* 0x7fffff932200780c */ /* 0x000fe40003fc6070 */
[----:B------:R-:W-:Y:S02]  /*26b0*/  LOP3.LUT R52, R52, 0x40, RZ, 0xc0, !PT ;  /* 0x0000004034347812 */ /* 0x000fe400078ec0ff */
[----:B------:R-:W-:Y:S02]  /*26c0*/  LOP3.LUT R35, R0, 0x7e, RZ, 0xc0, !PT ;  /* 0x0000007e00237812 */ /* 0x000fe400078ec0ff */
[----:B------:R-:W-:-:S02]  /*26d0*/  SEL R34, RZ, 0x4, P6 ;  /* 0x00000004ff227807 */ /* 0x000fc40003000000 */
[----:B------:R-:W-:Y:S01]  /*26e0*/  LOP3.LUT R50, R35, 0x90, R50, 0x78, !PT ;  /* 0x0000009023327812 */ /* 0x000fe200078e7832 */
[----:B------:R-:W-:Y:S01]  /*26f0*/  IMAD R0, R52, 0x80, R35 ;  /* 0x0000008034007824 */ /* 0x000fe200078e0223 */
[----:B------:R-:W-:Y:S01]  /*2700*/  ISETP.GE.U32.AND P6, PT, R54, 0x7fffff94, PT ;  /* 0x7fffff943600780c */ /* 0x000fe20003fc6070 */
[----:B------:R-:W-:Y:S02]  /*2710*/  VIADD R52, R55, 0xfffffff6 ;  /* 0xfffffff637347836 */ /* 0x000fe40000000000 */
[----:B------:R0:W-:Y:S01]  /*2720*/  STL [R1+0x170], R50 ;  /* 0x0001703201007387 */ /* 0x0001e20000100800 */
[----:B------:R-:W-:Y:S01]  /*2730*/  SEL R35, RZ, 0x7fff8, P6 ;  /* 0x0007fff8ff237807 */ /* 0x000fe20003000000 */
[----:B------:R-:W-:Y:S08]  /*2740*/  BRA.U UP0, `(.L_x_11) ;  /* 0x0000000100187547 */ /* 0x000ff0000b800000 */
[----:B------:R-:W-:Y:S01]  /*2750*/  ELECT P6, URZ, PT ;  /* 0x0000000000ff782f */ /* 0x000fe200038c0000 */
[----:B0-----:R-:W-:Y:S01]  /*2760*/  IMAD.MOV.U32 R50, RZ, RZ, 0x1 ;  /* 0x00000001ff327424 */ /* 0x001fe200078e00ff */
[----:B------:R-:W-:Y:S01]  /*2770*/  UMOV UR4, 0x40 ;  /* 0x0000004000047882 */ /* 0x000fe20000000000 */
[----:B------:R-:W-:Y:S01]  /*2780*/  UVIRTCOUNT.DEALLOC.SMPOOL 0x80 ;  /* 0x000000800000784c */ /* 0x000fe20000000000 */
[----:B------:R-:W-:-:S09]  /*2790*/  ULEA UR4, UR17, UR4, 0x18 ;  /* 0x0000000411047291 */ /* 0x000fd2000f8ec0ff */
[----:B------:R1:W-:Y:S03]  /*27a0*/  @P6 STS.U8 [UR4], R50 ;  /* 0x00000032ff006988 */ /* 0x0003e60008000004 */
.L_x_11:
[----:B------:R-:W-:Y:S01]  /*27b0*/  USHF.L.U32 UR4, UR10, 0x15, URZ ;  /* 0x000000150a047899 */ /* 0x000fe200080006ff */
[----:B01----:R-:W-:Y:S01]  /*27c0*/  SEL R50, RZ, 0x1, P2 ;  /* 0x00000001ff327807 */ /* 0x003fe20001000000 */
[----:B------:R-:W-:Y:S01]  /*27d0*/  IMAD.IADD R41, R20, 0x1, R41 ;  /* 0x0000000114297824 */ /* 0x000fe200078e0229 */
[----:B------:R-:W-:Y:S01]  /*27e0*/  SEL R20, RZ, 0x1, P1 ;  /* 0x00000001ff147807 */ /* 0x000fe20000800000 */
[----:B------:R-:W-:Y:S01]  /*27f0*/  ULOP3.LUT UR4, UR4, 0x600000, URZ, 0xc0, !UPT ;  /* 0x0060000004047892 */ /* 0x000fe2000f8ec0ff */
[----:B------:R-:W-:Y:S01]  /*2800*/  IMAD.IADD R8, R8, 0x1, R9 ;  /* 0x0000000108087824 */ /* 0x000fe200078e0209 */
[----:B------:R-:W-:Y:S01]  /*2810*/  VOTEU.ALL UP1, P0 ;  /* 0x0000000000ff7886 */ /* 0x000fe20000020000 */
[----:B------:R-:W-:Y:S01]  /*2820*/  IMAD.IADD R50, R50, 0x1, R53 ;  /* 0x0000000132327824 */ /* 0x000fe200078e0235 */
[----:B------:R-:W-:Y:S01]  /*2830*/  UIADD3 UR8, UPT, UPT, UR26, UR4, URZ ;  /* 0x000000041a087290 */ /* 0x000fe2000fffe0ff */
[----:B------:R-:W-:Y:S01]  /*2840*/  IMAD.IADD R46, R46, 0x1, R49 ;  /* 0x000000012e2e7824 */ /* 0x000fe200078e0231 */
[----:B------:R-:W-:Y:S01]  /*2850*/  LOP3.LUT R8, R8, 0x3, RZ, 0xc0, !PT ;  /* 0x0000000308087812 */ /* 0x000fe200078ec0ff */
[----:B------:R-:W-:Y:S01]  /*2860*/  IMAD.IADD R12, R12, 0x1, R13 ;  /* 0x000000010c0c7824 */ /* 0x000fe200078e020d */
[----:B------:R-:W-:Y:S01]  /*2870*/  LOP3.LUT R50, R50, 0x3, RZ, 0xc0, !PT ;  /* 0x0000000332327812 */ /* 0x000fe200078ec0ff */
[----:B------:R-:W-:Y:S01]  /*2880*/  IMAD.IADD R20, R20, 0x1, R21 ;  /* 0x0000000114147824 */ /* 0x000fe200078e0215 */
[----:B------:R-:W-:Y:S01]  /*2890*/  LOP3.LUT R46, R46, 0x3, RZ, 0xc0, !PT ;  /* 0x000000032e2e7812 */ /* 0x000fe200078ec0ff */
[----:B------:R-:W-:Y:S01]  /*28a0*/  IMAD.IADD R16, R16, 0x1, R17 ;  /* 0x0000000110107824 */ /* 0x000fe200078e0211 */
[----:B------:R-:W-:Y:S01]  /*28b0*/  IADD3 R48, PT, PT, R50, R51, R48 ;  /* 0x0000003332307210 */ /* 0x000fe20007ffe030 */
[----:B------:R-:W-:Y:S01]  /*28c0*/  STTM.x128 tmem[UR8], RZ ;  /* 0x000000ff000079ed */ /* 0x000fe200083c0008 */
[----:B------:R-:W0:Y:S02]  /*28d0*/  FENCE.VIEW.ASYNC.T ;  /* 0x00000000000073c6 */ /* 0x000e240000000200 */
[----:B0-----:R-:W-:Y:S01]  /*28e0*/  BAR.SYNC.DEFER_BLOCKING 0x0 ;  /* 0x0000000000007b1d */ /* 0x001fe20000010000 */
[----:B------:R-:W-:Y:S01]  /*28f0*/  LOP3.LUT R12, R12, 0x3, RZ, 0xc0, !PT ;  /* 0x000000030c0c7812 */ /* 0x000fe200078ec0ff */
[----:B------:R-:W-:Y:S01]  /*2900*/  IMAD.IADD R42, R42, 0x1, R45 ;  /* 0x000000012a2a7824 */ /* 0x000fe200078e022d */
[----:B------:R-:W-:Y:S01]  /*2910*/  LOP3.LUT R20, R20, 0x3, RZ, 0xc0, !PT ;  /* 0x0000000314147812 */ /* 0x000fe200078ec0ff */
[----:B------:R-:W-:Y:S01]  /*2920*/  IMAD.IADD R36, R36, 0x1, R37 ;  /* 0x0000000124247824 */ /* 0x000fe200078e0225 */
[----:B------:R-:W-:Y:S01]  /*2930*/  IADD3 R6, PT, PT, R8, R7, R6 ;  /* 0x0000000708067210 */ /* 0x000fe20007ffe006 */
[----:B------:R-:W-:Y:S01]  /*2940*/  UMOV UR5, 0x1 ;  /* 0x0000000100057882 */ /* 0x000fe20000000000 */
[----:B------:R-:W-:Y:S01]  /*2950*/  IADD3 R44, PT, PT, R46, R47, R44 ;  /* 0x0000002f2e2c7210 */ /* 0x000fe20007ffe02c */
[----:B------:R-:W0:Y:S01]  /*2960*/  LDC.64 R56, c[0x0][0x3a8] ;  /* 0x0000ea00ff387b82 */ /* 0x000e220000000a00 */
[----:B------:R-:W-:Y:S01]  /*2970*/  LOP3.LUT R7, R48, 0xf, RZ, 0xc0, !PT ;  /* 0x0000000f30077812 */ /* 0x000fe200078ec0ff */
[----:B------:R-:W-:Y:S01]  /*2980*/  UIADD3 UR9, UPT, UPT, UR7, 0x12000, URZ ;  /* 0x0001200007097890 */ /* 0x000fe2000fffe0ff */
[----:B------:R-:W-:Y:S01]  /*2990*/  LOP3.LUT R16, R16, 0x3, RZ, 0xc0, !PT ;  /* 0x0000000310107812 */ /* 0x000fe200078ec0ff */
[----:B------:R-:W-:Y:S01]  /*29a0*/  IMAD.IADD R32, R32, 0x1, R33 ;  /* 0x0000000120207824 */ /* 0x000fe200078e0221 */
[----:B------:R-:W-:Y:S01]  /*29b0*/  IADD3 R10, PT, PT, R12, R11, R10 ;  /* 0x0000000b0c0a7210 */ /* 0x000fe20007ffe00a */
[----:B------:R-:W-:Y:S01]  /*29c0*/  IMAD R44, R44, 0x10, R7 ;  /* 0x000000102c2c7824 */ /* 0x000fe200078e0207 */
[----:B------:R-:W-:Y:S01]  /*29d0*/  IADD3 R18, PT, PT, R20, R19, R18 ;  /* 0x0000001314127210 */ /* 0x000fe20007ffe012 */
[----:B------:R-:W-:Y:S01]  /*29e0*/  VOTEU.ALL UP2, P0 ;  /* 0x0000000000ff7886 */ /* 0x000fe20000040000 */
[----:B------:R-:W-:-:S04]  /*29f0*/  @!UP1 UIADD3 UR12, UPT, UPT, -UR5, 0x100000, URZ ;  /* 0x00100000050c9890 */ /* 0x000fc8000fffe1ff */
[----:B------:R-:W-:Y:S02]  /*2a00*/  @!UP1 USHF.L.U32 UR13, UR12, 0xb, URZ ;  /* 0x0000000b0c0d9899 */ /* 0x000fe400080006ff */
[----:B------:R-:W-:Y:S01]  /*2a10*/  @!UP1 USHF.L.U32 UR12, UR12, 0x1, URZ ;  /* 0x000000010c0c9899 */ /* 0x000fe200080006ff */
[----:B------:R-:W-:Y:S01]  /*2a20*/  IMAD.SHL.U32 R10, R10, 0x100, RZ ;  /* 0x000001000a0a7824 */ /* 0x000fe200078e00ff */
[----:B------:R-:W-:Y:S01]  /*2a30*/  LOP3.LUT R42, R42, 0x3, RZ, 0xc0, !PT ;  /* 0x000000032a2a7812 */ /* 0x000fe200078ec0ff */
[----:B------:R-:W1:Y:S01]  /*2a40*/  LDCU.64 UR20, c[0x0][0x358] ;  /* 0x00006b00ff1477ac */ /* 0x000e620008000a00 */
[----:B------:R-:W-:Y:S01]  /*2a50*/  IADD3 R14, PT, PT, R16, R15, R14 ;  /* 0x0000000f100e7210 */ /* 0x000fe20007ffe00e */
[----:B------:R-:W-:Y:S01]  /*2a60*/  IMAD.IADD R28, R28, 0x1, R29 ;  /* 0x000000011c1c7824 */ /* 0x000fe200078e021d */
[----:B------:R-:W-:Y:S01]  /*2a70*/  LOP3.LUT R36, R36, 0x3, RZ, 0xc0, !PT ;  /* 0x0000000324247812 */ /* 0x000fe200078ec0ff */
[----:B------:R-:W-:Y:S01]  /*2a80*/  IMAD.IADD R24, R24, 0x1, R25 ;  /* 0x0000000118187824 */ /* 0x000fe200078e0219 */
[----:B------:R-:W-:Y:S01]  /*2a90*/  LOP3.LUT R7, R18, 0xf, RZ, 0xc0, !PT ;  /* 0x0000000f12077812 */ /* 0x000fe200078ec0ff */
[----:B------:R-:W-:Y:S01]  /*2aa0*/  STL.64 [R1+0x730], R164 ;  /* 0x000730a401007387 */ /* 0x000fe20000100a00 */
[----:B------:R-:W-:Y:S01]  /*2ab0*/  IADD3 R40, PT, PT, R42, R43, R40 ;  /* 0x0000002b2a287210 */ /* 0x000fe20007ffe028 */
[----:B------:R-:W2:Y:S01]  /*2ac0*/  LDCU UR6, c[0x0][0x3a0] ;  /* 0x00007400ff0677ac */ /* 0x000ea20008000800 */
[----:B------:R-:W-:Y:S01]  /*2ad0*/  LOP3.LUT R32, R32, 0x3, RZ, 0xc0, !PT ;  /* 0x0000000320207812 */ /* 0x000fe200078ec0ff */
[----:B------:R-:W-:Y:S01]  /*2ae0*/  IMAD R14, R14, 0x10, R7 ;  /* 0x000000100e0e7824 */ /* 0x000fe200078e0207 */
[----:B------:R-:W-:Y:S01]  /*2af0*/  IADD3 R34, PT, PT, R36, R35, R34 ;  /* 0x0000002324227210 */ /* 0x000fe20007ffe022 */
[----:B------:R-:W3:Y:S02]  /*2b00*/  FENCE.VIEW.ASYNC.S ;  /* 0x00000000000073c6 */ /* 0x000ee40000000000 */
[----:B---3--:R-:W3:Y:S01]  /*2b10*/  @!UP2 SYNCS.EXCH.64 URZ, [UR9], UR12 ;  /* 0x0000000c09ffa5b2 */ /* 0x008ee20008000100 */
[----:B------:R-:W-:Y:S01]  /*2b20*/  LOP3.LUT R7, R10, 0xf00, RZ, 0xe2, !PT ;  /* 0x00000f000a077812 */ /* 0x000fe200078ee2ff */
[----:B------:R-:W-:Y:S01]  /*2b30*/  IMAD.SHL.U32 R40, R40, 0x100, RZ ;  /* 0x0000010028287824 */ /* 0x000fe200078e00ff */
[----:B------:R-:W-:Y:S01]  /*2b40*/  IADD3 R30, PT, PT, R32, R31, R30 ;  /* 0x0000001f201e7210 */ /* 0x000fe20007ffe01e */
[----:B0-----:R-:W-:Y:S01]  /*2b50*/  IMAD.MOV.U32 R10, RZ, RZ, R56 ;  /* 0x000000ffff0a7224 */ /* 0x001fe200078e0038 */
[----:B------:R-:W-:Y:S01]  /*2b60*/  LOP3.LUT R9, R34, 0xf, RZ, 0xc0, !PT ;  /* 0x0000000f22097812 */ /* 0x000fe200078ec0ff */
[----:B------:R-:W-:Y:S01]  /*2b70*/  IMAD R6, R6, 0x1000, R7 ;  /* 0x0000100006067824 */ /* 0x000fe200078e0207 */
[----:B------:R-:W-:Y:S01]  /*2b80*/  LOP3.LUT R41, R41, 0x3, RZ, 0xc0, !PT ;  /* 0x0000000329297812 */ /* 0x000fe200078ec0ff */
[----:B------:R-:W-:Y:S01]  /*2b90*/  STL [R1+0x72c], R162 ;  /* 0x00072ca201007387 */ /* 0x000fe20000100800 */
[----:B------:R-:W-:Y:S01]  /*2ba0*/  LOP3.LUT R7, R14, 0xff, RZ, 0xc0, !PT ;  /* 0x000000ff0e077812 */ /* 0x000fe200078ec0ff */
[----:B------:R-:W-:Y:S01]  /*2bb0*/  IMAD R30, R30, 0x10, R9 ;  /* 0x000000101e1e7824 */ /* 0x000fe200078e0209 */
[----:B------:R-:W-:Y:S01]  /*2bc0*/  IADD3 R38, PT, PT, R41, R39, R38 ;  /* 0x0000002729267210 */ /* 0x000fe20007ffe026 */
[----:B------:R-:W-:Y:S01]  /*2bd0*/  STL [R1+0x728], R161 ;  /* 0x000728a101007387 */ /* 0x000fe20000100800 */
[----:B------:R-:W-:Y:S01]  /*2be0*/  LOP3.LUT R9, R40, 0xf00, RZ, 0xe2, !PT ;  /* 0x00000f0028097812 */ /* 0x000fe200078ee2ff */
[----:B------:R-:W-:Y:S01]  /*2bf0*/  IMAD.IADD R6, R6, 0x1, R7 ;  /* 0x0000000106067824 */ /* 0x000fe200078e0207 */
[----:B------:R-:W-:Y:S01]  /*2c00*/  LOP3.LUT R7, R44, 0xff, RZ, 0xc0, !PT ;  /* 0x000000ff2c077812 */ /* 0x000fe200078ec0ff */
[----:B------:R-:W-:Y:S01]  /*2c10*/  STL [R1+0x724], R160 ;  /* 0x000724a001007387 */ /* 0x000fe20000100800 */
[----:B------:R-:W-:Y:S01]  /*2c20*/  PRMT R111, RZ, 0x7610, R111 ;  /* 0x00007610ff6f7816 */ /* 0x000fe2000000006f */
[----:B------:R-:W-:Y:S01]  /*2c30*/  IMAD R38, R38, 0x1000, R9 ;  /* 0x0000100026267824 */ /* 0x000fe200078e0209 */
[----:B------:R-:W-:Y:S01]  /*2c40*/  PRMT R110, RZ, 0x7610, R110 ;  /* 0x00007610ff6e7816 */ /* 0x000fe2000000006e */
[----:B---3--:R-:W-:Y:S01]  /*2c50*/  BAR.SYNC.DEFER_BLOCKING 0x0 ;  /* 0x0000000000007b1d */ /* 0x008fe20000010000 */
[----:B------:R-:W-:Y:S01]  /*2c60*/  LOP3.LUT R28, R28, 0x3, RZ, 0xc0, !PT ;  /* 0x000000031c1c7812 */ /* 0x000fe200078ec0ff */
[----:B------:R-:W-:Y:S01]  /*2c70*/  IMAD.IADD R38, R38, 0x1, R7 ;  /* 0x0000000126267824 */ /* 0x000fe200078e0207 */
[----:B------:R-:W-:Y:S01]  /*2c80*/  LOP3.LUT R24, R24, 0x3, RZ, 0xc0, !PT ;  /* 0x0000000318187812 */ /* 0x000fe200078ec0ff */
[----:B------:R-:W-:Y:S01]  /*2c90*/  IMAD.SHL.U32 R7, R10, 0x8, RZ ;  /* 0x000000080a077824 */ /* 0x000fe200078e00ff */
[----:B------:R-:W-:-:S02]  /*2ca0*/  IADD3 R26, PT, PT, R28, R27, R26 ;  /* 0x0000001b1c1a7210 */ /* 0x000fc40007ffe01a */
[----:B------:R-:W-:Y:S01]  /*2cb0*/  IADD3 R22, PT, PT, R24, R23, R22 ;  /* 0x0000001718167210 */ /* 0x000fe20007ffe016 */
[C---:B------:R-:W-:Y:S01]  /*2cc0*/  IMAD.WIDE R16, R7.reuse, 0x2, R2 ;  /* 0x0000000207107825 */ /* 0x040fe200078e0202 */
[----:B------:R-:W-:Y:S01]  /*2cd0*/  LOP3.LUT R30, R30, 0xff, RZ, 0xc0, !PT ;  /* 0x000000ff1e1e7812 */ /* 0x000fe200078ec0ff */
[----:B------:R-:W-:Y:S01]  /*2ce0*/  STL [R1+0x720], R159 ;  /* 0x0007209f01007387 */ /* 0x000fe20000100800 */
[----:B------:R-:W-:Y:S01]  /*2cf0*/  LOP3.LUT R106, R38, 0xffff, RZ, 0xc0, !PT ;  /* 0x0000ffff266a7812 */ /* 0x000fe200078ec0ff */
[----:B------:R-:W-:Y:S01]  /*2d00*/  IMAD.SHL.U32 R26, R26, 0x100, RZ ;  /* 0x000001001a1a7824 */ /* 0x000fe200078e00ff */
[----:B------:R-:W-:Y:S01]  /*2d10*/  PRMT R112, RZ, 0x7610, R112 ;  /* 0x00007610ff707816 */ /* 0x000fe20000000070 */
[----:B------:R-:W-:Y:S01]  /*2d20*/  IMAD.WIDE R12, R7, 0x2, R4 ;  /* 0x00000002070c7825 */ /* 0x000fe200078e0204 */
[----:B------:R-:W-:Y:S01]  /*2d30*/  PRMT R109, RZ, 0x7610, R109 ;  /* 0x00007610ff6d7816 */ /* 0x000fe2000000006d */
[----:B------:R-:W-:Y:S01]  /*2d40*/  STL [R1+0x71c], R158 ;  /* 0x00071c9e01007387 */ /* 0x000fe20000100800 */
[----:B------:R-:W-:-:S02]  /*2d50*/  LOP3.LUT R9, R26, 0xf00, RZ, 0xe2, !PT ;  /* 0x00000f001a097812 */ /* 0x000fc400078ee2ff */
[----:B------:R-:W-:Y:S01]  /*2d60*/  ISETP.GE.U32.AND P6, PT, R52, 0x7fffffb7, PT ;  /* 0x7fffffb73400780c */ /* 0x000fe20003fc6070 */
[----:B-1----:R-:W3:Y:S02]  /*2d70*/  @!P4 LDG.E.U16 R111, desc[UR20][R4.64] ;  /* 0x00000014046fc981 */ /* 0x002ee4000c1e1500 */
[----:B------:R-:W-:Y:S01]  /*2d80*/  IMAD R9, R22, 0x1000, R9 ;  /* 0x0000100016097824 */ /* 0x000fe200078e0209 */
[----:B------:R-:W-:Y:S01]  /*2d90*/  PRMT R118, RZ, 0x7610, R118 ;  /* 0x00007610ff767816 */ /* 0x000fe20000000076 */
[----:B------:R-:W3:Y:S02]  /*2da0*/  @!P3 LDG.E.U16 R110, desc[UR20][R16.64] ;  /* 0x00000014106eb981 */ /* 0x000ee4000c1e1500 */
[----:B------:R-:W-:Y:S01]  /*2db0*/  IMAD.IADD R9, R9, 0x1, R30 ;  /* 0x0000000109097824 */ /* 0x000fe200078e021e */
[--C-:B------:R-:W-:Y:S01]  /*2dc0*/  SHF.R.U32.HI R8, RZ, 0xf, R106.reuse ;  /* 0x0000000fff087819 */ /* 0x100fe2000001166a */
[----:B------:R-:W-:Y:S01]  /*2dd0*/  IMAD.SHL.U32 R7, R10, 0x10, RZ ;  /* 0x000000100a077824 */ /* 0x000fe200078e00ff */
[----:B------:R-:W-:Y:S02]  /*2de0*/  STL.64 [R1+0x178], R56 ;  /* 0x0001783801007387 */ /* 0x000fe40000100a00 */
[----:B------:R-:W-:Y:S01]  /*2df0*/  PRMT R146, R6, 0x5410, R9 ;  /* 0x0000541006927816 */ /* 0x000fe20000000009 */
[----:B------:R-:W-:Y:S01]  /*2e00*/  IMAD R9, R10, 0x18, RZ ;  /* 0x000000180a097824 */ /* 0x000fe200078e02ff */
[----:B------:R-:W-:Y:S01]  /*2e10*/  SHF.R.U32.HI R6, RZ, 0x7, R106 ;  /* 0x00000007ff067819 */ /* 0x000fe2000001166a */
[----:B------:R-:W-:Y:S01]  /*2e20*/  STL.64 [R1+0xf8], R16 ;  /* 0x0000f81001007387 */ /* 0x000fe20000100a00 */
[----:B------:R-:W-:-:S03]  /*2e30*/  IMAD.WIDE R14, R7, 0x2, R2 ;  /* 0x00000002070e7825 */ /* 0x000fc600078e0202 */
[----:B------:R-:W4:Y:S01]  /*2e40*/  @!P4 LDG.E.U16 R112, desc[UR20][R2.64] ;  /* 0x000000140270c981 */ /* 0x000f22000c1e1500 */
[----:B------:R-:W-:-:S03]  /*2e50*/  LOP3.LUT P4, RZ, R6, 0x1, RZ, 0xc0, !PT ;  /* 0x0000000106ff7812 */ /* 0x000fc6000788c0ff */
[----:B------:R0:W-:Y:S04]  /*2e60*/  STL.64 [R1+0xf0], R12 ;  /* 0x0000f00c01007387 */ /* 0x0001e80000100a00 */
[----:B------:R0:W2:Y:S02]  /*2e70*/  @!P3 LDG.E.U16 R109, desc[UR20][R12.64] ;  /* 0x000000140c6db981 */ /* 0x0000a4000c1e1500 */
[----:B0-----:R-:W-:-:S04]  /*2e80*/  IMAD.WIDE R12, R7, 0x2, R4 ;  /* 0x00000002070c7825 */ /* 0x001fc800078e0204 */
[----:B------:R-:W-:-:S05]  /*2e90*/  IMAD.WIDE R6, R9, 0x2, R2 ;  /* 0x0000000209067825 */ /* 0x000fca00078e0202 */
[----:B------:R-:W2:Y:S04]  /*2ea0*/  @P4 LDG.E.U16 R118, desc[UR20][R6.64] ;  /* 0x0000001406764981 */ /* 0x000ea8000c1e1500 */
[----:B---3--:R-:W-:Y:S04]  /*2eb0*/  STL.64 [R1+0x738], R110 ;  /* 0x0007386e01007387 */ /* 0x008fe80000100a00 */
[----:B------:R-:W-:Y:S04]  /*2ec0*/  STL.64 [R1+0x78], R14 ;  /* 0x0000780e01007387 */ /* 0x000fe80000100a00 */
[----:B------:R-:W-:Y:S04]  /*2ed0*/  STL.64 [R1+0x70], R12 ;  /* 0x0000700c01007387 */ /* 0x000fe80000100a00 */
[----:B------:R-:W-:Y:S04]  /*2ee0*/  STL [R1+0x5c4], R6 ;  /* 0x0005c40601007387 */ /* 0x000fe80000100800 */
        /* <DEDUP_REMOVED lines=18> */
[----:B------:R0:W-:Y:S04]  /*3010*/  STL [R1+0x6c4], R7 ;  /* 0x0006c40701007387 */ /* 0x0001e80000100800 */
[----:B0-----:R-:W3:Y:S01]  /*3020*/  LDL.LU R7, [R1+0x178] ;  /* 0x0001780001077983 */ /* 0x001ee20000300800 */
[----:B------:R-:W-:Y:S01]  /*3030*/  LOP3.LUT P3, RZ, R8, 0x1, RZ, 0xc0, !PT ;  /* 0x0000000108ff7812 */ /* 0x000fe2000786c0ff */
[----:B------:R-:W-:Y:S01]  /*3040*/  IMAD.WIDE R8, R9, 0x2, R4 ;  /* 0x0000000209087825 */ /* 0x000fe200078e0204 */
[----:B------:R-:W-:-:S02]  /*3050*/  PRMT R108, RZ, 0x7610, R108 ;  /* 0x00007610ff6c7816 */ /* 0x000fc4000000006c */
[----:B------:R-:W-:Y:S02]  /*3060*/  PRMT R107, RZ, 0x7610, R107 ;  /* 0x00007610ff6b7816 */ /* 0x000fe4000000006b */
[----:B------:R-:W-:Y:S02]  /*3070*/  PRMT R117, RZ, 0x7610, R117 ;  /* 0x00007610ff757816 */ /* 0x000fe40000000075 */
[C---:B------:R-:W-:Y:S02]  /*3080*/  SHF.R.U64 R10, R146.reuse, 0x1f, RZ ;  /* 0x0000001f920a7819 */ /* 0x040fe400000012ff */
[----:B------:R-:W-:Y:S02]  /*3090*/  SHF.R.U64 R11, R146, 0x17, RZ ;  /* 0x00000017920b7819 */ /* 0x000fe400000012ff */
[----:B------:R-:W2:Y:S02]  /*30a0*/  @P4 LDG.E.U16 R117, desc[UR20][R8.64] ;  /* 0x0000001408754981 */ /* 0x000ea4000c1e1500 */
[----:B------:R-:W-:-:S02]  /*30b0*/  LOP3.LUT P4, RZ, R11, 0x1, RZ, 0xc0, !PT ;  /* 0x000000010bff7812 */ /* 0x000fc4000788c0ff */
[----:B------:R-:W2:Y:S04]  /*30c0*/  @P3 LDG.E.U16 R108, desc[UR20][R14.64] ;  /* 0x000000140e6c3981 */ /* 0x000ea8000c1e1500 */
[----:B------:R3:W2:Y:S01]  /*30d0*/  @P3 LDG.E.U16 R107, desc[UR20][R12.64] ;  /* 0x000000140c6b3981 */ /* 0x0006a2000c1e1500 */
[----:B------:R-:W-:Y:S02]  /*30e0*/  LOP3.LUT P3, RZ, R10, 0x1, RZ, 0xc0, !PT ;  /* 0x000000010aff7812 */ /* 0x000fe4000786c0ff */
[----:B------:R-:W-:Y:S02]  /*30f0*/  PRMT R116, RZ, 0x7610, R116 ;  /* 0x00007610ff747816 */ /* 0x000fe40000000074 */
[----:B------:R-:W-:Y:S02]  /*3100*/  PRMT R115, RZ, 0x7610, R115 ;  /* 0x00007610ff737816 */ /* 0x000fe40000000073 */
[----:B------:R-:W-:-:S02]  /*3110*/  PRMT R114, RZ, 0x7610, R114 ;  /* 0x00007610ff727816 */ /* 0x000fc40000000072 */
[----:B------:R-:W-:Y:S02]  /*3120*/  PRMT R113, RZ, 0x7610, R113 ;  /* 0x00007610ff717816 */ /* 0x000fe40000000071 */
[C---:B------:R-:W-:Y:S02]  /*3130*/  SHF.R.U64 R18, R146.reuse, 0xf, RZ ;  /* 0x0000000f92127819 */ /* 0x040fe400000012ff */
[----:B------:R-:W-:Y:S01]  /*3140*/  SHF.R.U64 R19, R146, 0x7, RZ ;  /* 0x0000000792137819 */ /* 0x000fe200000012ff */
[----:B------:R-:W-:Y:S04]  /*3150*/  STL.64 [R1+0x5c8], R8 ;  /* 0x0005c80801007387 */ /* 0x000fe80000100a00 */
[----:B------:R-:W-:Y:S04]  /*3160*/  STL [R1+0x6e0], R8 ;  /* 0x0006e00801007387 */ /* 0x000fe80000100800 */
[----:B------:R-:W-:Y:S01]  /*3170*/  STL [R1+0x6cc], R9 ;  /* 0x0006cc0901007387 */ /* 0x000fe20000100800 */
[----:B------:R-:W-:-:S02]  /*3180*/  PRMT R122, RZ, 0x7610, R122 ;  /* 0x00007610ff7a7816 */ /* 0x000fc4000000007a */
[----:B------:R-:W-:Y:S02]  /*3190*/  PRMT R121, RZ, 0x7610, R121 ;  /* 0x00007610ff797816 */ /* 0x000fe40000000079 */
[----:B------:R-:W-:Y:S02]  /*31a0*/  PRMT R120, RZ, 0x7610, R120 ;  /* 0x00007610ff787816 */ /* 0x000fe40000000078 */
[----:B------:R-:W-:Y:S01]  /*31b0*/  PRMT R119, RZ, 0x7610, R119 ;  /* 0x00007610ff777816 */ /* 0x000fe20000000077 */
[C---:B------:R-:W-:Y:S02]  /*31c0*/  VIADD R26, R55.reuse, 0xfffffffd ;  /* 0xfffffffd371a7836 */ /* 0x040fe40000000000 */
[----:B------:R-:W-:Y:S01]  /*31d0*/  VIADD R27, R55, 0xfffffff5 ;  /* 0xfffffff5371b7836 */ /* 0x000fe20000000000 */
[----:B------:R-:W-:Y:S02]  /*31e0*/  PRMT R125, RZ, 0x7610, R125 ;  /* 0x00007610ff7d7816 */ /* 0x000fe4000000007d */
[----:B------:R-:W-:-:S02]  /*31f0*/  PRMT R124, RZ, 0x7610, R124 ;  /* 0x00007610ff7c7816 */ /* 0x000fc4000000007c */
[----:B------:R-:W-:Y:S02]  /*3200*/  PRMT R123, RZ, 0x7610, R123 ;  /* 0x00007610ff7b7816 */ /* 0x000fe4000000007b */
[----:B------:R-:W-:Y:S02]  /*3210*/  PRMT R131, RZ, 0x7610, R131 ;  /* 0x00007610ff837816 */ /* 0x000fe40000000083 */
[----:B------:R-:W-:Y:S02]  /*3220*/  SHF.R.U32.HI R28, RZ, 0xe, R106 ;  /* 0x0000000eff1c7819 */ /* 0x000fe4000001166a */
[----:B------:R-:W-:Y:S02]  /*3230*/  PRMT R128, RZ, 0x7610, R128 ;  /* 0x00007610ff807816 */ /* 0x000fe40000000080 */
[----:B------:R-:W-:Y:S02]  /*3240*/  PRMT R127, RZ, 0x7610, R127 ;  /* 0x00007610ff7f7816 */ /* 0x000fe4000000007f */
[----:B------:R-:W-:-:S02]  /*3250*/  PRMT R130, RZ, 0x7610, R130 ;  /* 0x00007610ff827816 */ /* 0x000fc40000000082 */
[----:B------:R-:W-:Y:S02]  /*3260*/  PRMT R129, RZ, 0x7610, R129 ;  /* 0x00007610ff817816 */ /* 0x000fe40000000081 */
[----:B------:R-:W-:Y:S02]  /*3270*/  PRMT R137, RZ, 0x7610, R137 ;  /* 0x00007610ff897816 */ /* 0x000fe40000000089 */
[----:B------:R-:W-:Y:S02]  /*3280*/  PRMT R136, RZ, 0x7610, R136 ;  /* 0x00007610ff887816 */ /* 0x000fe40000000088 */
[----:B------:R-:W-:Y:S02]  /*3290*/  SHF.R.U64 R39, R146, 0x6, RZ ;  /* 0x0000000692277819 */ /* 0x000fe400000012ff */
[----:B------:R-:W-:Y:S02]  /*32a0*/  PRMT R126, RZ, 0x7610, R126 ;  /* 0x00007610ff7e7816 */ /* 0x000fe4000000007e */
[----:B------:R-:W-:-:S02]  /*32b0*/  PRMT R138, RZ, 0x7610, R138 ;  /* 0x00007610ff8a7816 */ /* 0x000fc4000000008a */
[----:B------:R-:W-:Y:S02]  /*32c0*/  PRMT R133, RZ, 0x7610, R133 ;  /* 0x00007610ff857816 */ /* 0x000fe40000000085 */
[----:B------:R-:W-:Y:S01]  /*32d0*/  PRMT R132, RZ, 0x7610, R132 ;  /* 0x00007610ff847816 */ /* 0x000fe20000000084 */
[C---:B------:R-:W-:Y:S01]  /*32e0*/  VIADD R47, R55.reuse, 0xfffffff4 ;  /* 0xfffffff4372f7836 */ /* 0x040fe20000000000 */
[----:B------:R-:W-:Y:S01]  /*32f0*/  SHF.R.U64 R38, R146, 0xe, RZ ;  /* 0x0000000e92267819 */ /* 0x000fe200000012ff */
[----:B------:R-:W-:Y:S01]  /*3300*/  VIADD R46, R55, 0xfffffffc ;  /* 0xfffffffc372e7836 */ /* 0x000fe20000000000 */
[----:B------:R-:W-:Y:S02]  /*3310*/  PRMT R142, RZ, 0x7610, R142 ;  /* 0x00007610ff8e7816 */ /* 0x000fe4000000008e */
[----:B------:R-:W-:Y:S02]  /*3320*/  PRMT R141, RZ, 0x7610, R141 ;  /* 0x00007610ff8d7816 */ /* 0x000fe4000000008d */
[----:B------:R-:W-:Y:S01]  /*3330*/  PRMT R143, RZ, 0x7610, R143 ;  /* 0x00007610ff8f7816 */ /* 0x000fe2000000008f */
[----:B---3--:R-:W-:-:S02]  /*3340*/  IMAD.SHL.U32 R13, R7, 0x20, RZ ;  /* 0x00000020070d7824 */ /* 0x008fc400078e00ff */
[----:B------:R-:W-:Y:S02]  /*3350*/  IMAD R17, R7, 0x28, RZ ;  /* 0x0000002807117824 */ /* 0x000fe400078e02ff */
[----:B------:R-:W-:-:S04]  /*3360*/  IMAD.WIDE R10, R13, 0x2, R2 ;  /* 0x000000020d0a7825 */ /* 0x000fc800078e0202 */
[----:B------:R-:W-:Y:S01]  /*3370*/  IMAD.WIDE R14, R17, 0x2, R2 ;  /* 0x00000002110e7825 */ /* 0x000fe200078e0202 */
[----:B------:R-:W3:Y:S03]  /*3380*/  @P3 LDG.E.U16 R116, desc[UR20][R10.64] ;  /* 0x000000140a743981 */ /* 0x000ee6000c1e1500 */
[--C-:B------:R-:W-:Y:S01]  /*3390*/  IMAD.WIDE R12, R13, 0x2, R4.reuse ;  /* 0x000000020d0c7825 */ /* 0x100fe200078e0204 */
[----:B------:R-:W2:Y:S03]  /*33a0*/  @P4 LDG.E.U16 R114, desc[UR20][R14.64] ;  /* 0x000000140e724981 */ /* 0x000ea6000c1e1500 */
[----:B------:R-:W-:Y:S01]  /*33b0*/  IMAD.WIDE R16, R17, 0x2, R4 ;  /* 0x0000000211107825 */ /* 0x000fe200078e0204 */
[----:B------:R-:W2:Y:S01]  /*33c0*/  @P3 LDG.E.U16 R115, desc[UR20][R12.64] ;  /* 0x000000140c733981 */ /* 0x000ea2000c1e1500 */
[----:B------:R-:W-:-:S03]  /*33d0*/  LOP3.LUT P3, RZ, R18, 0x1, RZ, 0xc0, !PT ;  /* 0x0000000112ff7812 */ /* 0x000fc6000786c0ff */
[----:B------:R-:W2:Y:S01]  /*33e0*/  @P4 LDG.E.U16 R113, desc[UR20][R16.64] ;  /* 0x0000001410714981 */ /* 0x000ea2000c1e1500 */
[----:B------:R-:W-:Y:S01]  /*33f0*/  LOP3.LUT P4, RZ, R19, 0x1, RZ, 0xc0, !PT ;  /* 0x0000000113ff7812 */ /* 0x000fe2000788c0ff */
[C---:B------:R-:W-:Y:S02]  /*3400*/  IMAD R21, R7.reuse, 0x30, RZ ;  /* 0x0000003007157824 */ /* 0x040fe400078e02ff */
[----:B------:R-:W-:Y:S01]  /*3410*/  IMAD R25, R7, 0x38, RZ ;  /* 0x0000003807197824 */ /* 0x000fe200078e02ff */
[----:B------:R-:W-:Y:S01]  /*3420*/  STL.64 [R1+0x5d8], R10 ;  /* 0x0005d80a01007387 */ /* 0x000fe20000100a00 */
[----:B------:R-:W-:-:S03]  /*3430*/  IMAD.WIDE R18, R21, 0x2, R2 ;  /* 0x0000000215127825 */ /* 0x000fc600078e0202 */
[----:B------:R-:W-:Y:S01]  /*3440*/  STL [R1+0x6e8], R10 ;  /* 0x0006e80a01007387 */ /* 0x000fe20000100800 */
[----:B------:R-:W-:-:S03]  /*3450*/  IMAD.WIDE R22, R25, 0x2, R2 ;  /* 0x0000000219167825 */ /* 0x000fc600078e0202 */
[----:B------:R-:W-:Y:S01]  /*3460*/  STL [R1+0x6e4], R11 ;  /* 0x0006e40b01007387 */ /* 0x000fe20000100800 */
[----:B------:R-:W-:-:S03]  /*3470*/  IMAD.WIDE R20, R21, 0x2, R4 ;  /* 0x0000000215147825 */ /* 0x000fc600078e0204 */
[----:B------:R-:W-:Y:S01]  /*3480*/  STL.64 [R1+0x5e8], R12 ;  /* 0x0005e80c01007387 */ /* 0x000fe20000100a00 */
[----:B------:R-:W-:-:S03]  /*3490*/  IMAD.WIDE R24, R25, 0x2, R4 ;  /* 0x0000000219187825 */ /* 0x000fc600078e0204 */
[----:B------:R-:W-:Y:S04]  /*34a0*/  STL [R1+0x6f0], R12 ;  /* 0x0006f00c01007387 */ /* 0x000fe80000100800 */
[----:B------:R-:W-:Y:S01]  /*34b0*/  STL [R1+0x6ec], R13 ;  /* 0x0006ec0d01007387 */ /* 0x000fe20000100800 */
[----:B------:R-:W-:-:S03]  /*34c0*/  IMAD.WIDE R36, R7, 0x2, R2 ;  /* 0x0000000207247825 */ /* 0x000fc600078e0202 */
[----:B------:R-:W-:Y:S01]  /*34d0*/  STL.64 [R1+0x5f8], R14 ;  /* 0x0005f80e01007387 */ /* 0x000fe20000100a00 */
[----:B------:R-:W-:-:S03]  /*34e0*/  IMAD.WIDE R34, R7, 0x2, R4 ;  /* 0x0000000207227825 */ /* 0x000fc600078e0204 */
[----:B------:R-:W-:Y:S04]  /*34f0*/  STL [R1+0x6f4], R14 ;  /* 0x0006f40e01007387 */ /* 0x000fe80000100800 */
[----:B------:R-:W-:Y:S04]  /*3500*/  STL [R1+0x604], R17 ;  /* 0x0006041101007387 */ /* 0x000fe80000100800 */
[----:B------:R-:W-:Y:S04]  /*3510*/  STL [R1+0x718], R17 ;  /* 0x0007181101007387 */ /* 0x000fe80000100800 */
[----:B------:R-:W2:Y:S04]  /*3520*/  @P3 LDG.E.U16 R122, desc[UR20][R18.64] ;  /* 0x00000014127a3981 */ /* 0x000ea8000c1e1500 */
[----:B------:R-:W2:Y:S01]  /*3530*/  @P3 LDG.E.U16 R121, desc[UR20][R20.64] ;  /* 0x0000001414793981 */ /* 0x000ea2000c1e1500 */
[----:B------:R-:W-:-:S03]  /*3540*/  ISETP.GE.U32.AND P3, PT, R26, 0x7fffffbe, PT ;  /* 0x7fffffbe1a00780c */ /* 0x000fc60003f66070 */
[----:B------:R-:W2:Y:S01]  /*3550*/  @P4 LDG.E.U16 R120, desc[UR20][R22.64] ;  /* 0x0000001416784981 */ /* 0x000ea2000c1e1500 */
[----:B------:R-:W-:-:S03]  /*3560*/  SHF.R.U32.HI R26, RZ, 0x6, R106 ;  /* 0x00000006ff1a7819 */ /* 0x000fc6000001166a */
[----:B------:R-:W2:Y:S01]  /*3570*/  @P4 LDG.E.U16 R119, desc[UR20][R24.64] ;  /* 0x0000001418774981 */ /* 0x000ea2000c1e1500 */
[----:B------:R-:W-:Y:S01]  /*3580*/  ISETP.GE.U32.AND P4, PT, R27, 0x7fffffb6, PT ;  /* 0x7fffffb61b00780c */ /* 0x000fe20003f86070 */
[----:B------:R-:W-:Y:S02]  /*3590*/  IMAD R27, R7, 0x9, RZ ;  /* 0x00000009071b7824 */ /* 0x000fe400078e02ff */
[----:B------:R-:W-:Y:S04]  /*35a0*/  STL [R1+0x634], R16 ;  /* 0x0006341001007387 */ /* 0x000fe80000100800 */
[----:B------:R-:W-:Y:S01]  /*35b0*/  STL [R1+0x6f8], R16 ;  /* 0x0006f81001007387 */ /* 0x000fe20000100800 */
[----:B------:R-:W-:-:S03]  /*35c0*/  IMAD.WIDE R32, R27, 0x2, R2 ;  /* 0x000000021b207825 */ /* 0x000fc600078e0202 */
[----:B------:R-:W-:Y:S01]  /*35d0*/  STL.64 [R1+0x608], R18 ;  /* 0x0006081201007387 */ /* 0x000fe20000100a00 */
[----:B------:R-:W-:-:S03]  /*35e0*/  IMAD.WIDE R30, R27, 0x2, R4 ;  /* 0x000000021b1e7825 */ /* 0x000fc600078e0204 */
[----:B------:R-:W-:Y:S01]  /*35f0*/  STL.64 [R1+0x618], R20 ;  /* 0x0006181401007387 */ /* 0x000fe20000100a00 */
[----:B------:R-:W-:-:S03]  /*3600*/  IMAD R27, R7, 0x11, RZ ;  /* 0x00000011071b7824 */ /* 0x000fc600078e02ff */
[----:B------:R-:W-:Y:S04]  /*3610*/  STL.64 [R1+0x628], R22 ;  /* 0x0006281601007387 */ /* 0x000fe80000100a00 */
[----:B------:R-:W2:Y:S04]  /*3620*/  @!P5 LDG.E.U16 R125, desc[UR20][R36.64] ;  /* 0x00000014247dd981 */ /* 0x000ea8000c1e1500 */
[----:B------:R0:W2:Y:S01]  /*3630*/  @!P5 LDG.E.U16 R124, desc[UR20][R34.64] ;  /* 0x00000014227cd981 */ /* 0x0000a2000c1e1500 */
[----:B------:R-:W-:-:S03]  /*3640*/  LOP3.LUT P5, RZ, R26, 0x1, RZ, 0xc0, !PT ;  /* 0x000000011aff7812 */ /* 0x000fc600078ac0ff */
[----:B------:R-:W-:Y:S01]  /*3650*/  STL [R1+0x63c], R25 ;  /* 0x00063c1901007387 */ /* 0x000fe20000100800 */
[----:B------:R-:W-:-:S03]  /*3660*/  IMAD R29, R7, 0x19, RZ ;  /* 0x00000019071d7824 */ /* 0x000fc600078e02ff */
[----:B------:R-:W-:Y:S04]  /*3670*/  STL [R1+0x6fc], R25 ;  /* 0x0006fc1901007387 */ /* 0x000fe80000100800 */
[----:B------:R-:W-:Y:S04]  /*3680*/  STL [R1+0x66c], R24 ;  /* 0x00066c1801007387 */ /* 0x000fe80000100800 */
[----:B------:R-:W-:Y:S04]  /*3690*/  STL.64 [R1+0x168], R36 ;  /* 0x0001682401007387 */ /* 0x000fe80000100a00 */
[----:B------:R0:W-:Y:S04]  /*36a0*/  STL.64 [R1+0x160], R34 ;  /* 0x0001602201007387 */ /* 0x0001e80000100a00 */
[----:B------:R1:W-:Y:S04]  /*36b0*/  STL.64 [R1+0xe8], R32 ;  /* 0x0000e82001007387 */ /* 0x0003e80000100a00 */
[----:B------:R1:W2:Y:S04]  /*36c0*/  @!P6 LDG.E.U16 R123, desc[UR20][R32.64] ;  /* 0x00000014207be981 */ /* 0x0002a8000c1e1500 */
[----:B------:R4:W2:Y:S01]  /*36d0*/  @!P6 LDG.E.U16 R131, desc[UR20][R30.64] ;  /* 0x000000141e83e981 */ /* 0x0008a2000c1e1500 */
[----:B0-----:R-:W-:Y:S01]  /*36e0*/  IMAD.WIDE R34, R27, 0x2, R2 ;  /* 0x000000021b227825 */ /* 0x001fe200078e0202 */
[----:B------:R-:W-:-:S03]  /*36f0*/  LOP3.LUT P6, RZ, R28, 0x1, RZ, 0xc0, !PT ;  /* 0x000000011cff7812 */ /* 0x000fc600078cc0ff */
[----:B-1----:R-:W-:Y:S01]  /*3700*/  IMAD.WIDE R32, R27, 0x2, R4 ;  /* 0x000000021b207825 */ /* 0x002fe200078e0204 */
[----:B------:R4:W-:Y:S03]  /*3710*/  STL.64 [R1+0xe0], R30 ;  /* 0x0000e01e01007387 */ /* 0x0009e60000100a00 */
[----:B------:R-:W-:-:S04]  /*3720*/  IMAD.WIDE R26, R29, 0x2, R2 ;  /* 0x000000021d1a7825 */ /* 0x000fc800078e0202 */
[----:B------:R-:W-:Y:S01]  /*3730*/  IMAD.WIDE R28, R29, 0x2, R4 ;  /* 0x000000021d1c7825 */ /* 0x000fe200078e0204 */
[----:B------:R-:W2:Y:S01]  /*3740*/  @P5 LDG.E.U16 R128, desc[UR20][R26.64] ;  /* 0x000000141a805981 */ /* 0x000ea2000c1e1500 */
[----:B----4-:R-:W-:-:S03]  /*3750*/  SHF.R.U64 R31, R146, 0x16, RZ ;  /* 0x00000016921f7819 */ /* 0x010fc600000012ff */
[----:B------:R-:W4:Y:S01]  /*3760*/  @P5 LDG.E.U16 R127, desc[UR20][R28.64] ;  /* 0x000000141c7f5981 */ /* 0x000f22000c1e1500 */
[----:B------:R-:W-:Y:S01]  /*3770*/  LOP3.LUT P5, RZ, R31, 0x1, RZ, 0xc0, !PT ;  /* 0x000000011fff7812 */ /* 0x000fe200078ac0ff */
[----:B------:R-:W-:Y:S02]  /*3780*/  IMAD R37, R7, 0x29, RZ ;  /* 0x0000002907257824 */ /* 0x000fe400078e02ff */
[----:B------:R0:W-:Y:S04]  /*3790*/  STL.64 [R1+0x68], R34 ;  /* 0x0000682201007387 */ /* 0x0001e80000100a00 */
[----:B------:R0:W2:Y:S01]  /*37a0*/  @P6 LDG.E.U16 R130, desc[UR20][R34.64] ;  /* 0x0000001422826981 */ /* 0x0000a2000c1e1500 */
[----:B------:R-:W-:-:S03]  /*37b0*/  SHF.R.U64 R30, R146, 0x1e, RZ ;  /* 0x0000001e921e7819 */ /* 0x000fc600000012ff */
[----:B------:R1:W2:Y:S01]  /*37c0*/  @P6 LDG.E.U16 R129, desc[UR20][R32.64] ;  /* 0x0000001420816981 */ /* 0x0002a2000c1e1500 */
[----:B0-----:R-:W-:-:S04]  /*37d0*/  IMAD.WIDE R34, R37, 0x2, R2 ;  /* 0x0000000225227825 */ /* 0x001fc800078e0202 */
[----:B------:R-:W-:Y:S01]  /*37e0*/  IMAD.WIDE R36, R37, 0x2, R4 ;  /* 0x0000000225247825 */ /* 0x000fe200078e0204 */
[----:B------:R-:W2:Y:S01]  /*37f0*/  @P5 LDG.E.U16 R137, desc[UR20][R34.64] ;  /* 0x0000001422895981 */ /* 0x000ea2000c1e1500 */
[----:B------:R-:W-:-:S03]  /*3800*/  LOP3.LUT P6, RZ, R30, 0x1, RZ, 0xc0, !PT ;  /* 0x000000011eff7812 */ /* 0x000fc600078cc0ff */
[----:B------:R-:W2:Y:S01]  /*3810*/  @P5 LDG.E.U16 R136, desc[UR20][R36.64] ;  /* 0x0000001424885981 */ /* 0x000ea2000c1e1500 */
[----:B------:R-:W-:Y:S01]  /*3820*/  LOP3.LUT P5, RZ, R39, 0x1, RZ, 0xc0, !PT ;  /* 0x0000000127ff7812 */ /* 0x000fe200078ac0ff */
[----:B------:R-:W-:Y:S02]  /*3830*/  IMAD R45, R7, 0x39, RZ ;  /* 0x00000039072d7824 */ /* 0x000fe400078e02ff */
[----:B------:R1:W-:Y:S02]  /*3840*/  STL.64 [R1+0x60], R32 ;  /* 0x0000602001007387 */ /* 0x0003e40000100a00 */
[C---:B------:R-:W-:Y:S02]  /*3850*/  IMAD.WIDE R42, R45.reuse, 0x2, R2 ;  /* 0x000000022d2a7825 */ /* 0x040fe400078e0202 */
[----:B------:R-:W-:Y:S02]  /*3860*/  STL.64 [R1+0x640], R26 ;  /* 0x0006401a01007387 */ /* 0x000fe40000100a00 */
[----:B------:R-:W-:-:S04]  /*3870*/  IMAD.WIDE R44, R45, 0x2, R4 ;  /* 0x000000022d2c7825 */ /* 0x000fc800078e0204 */
[----:B-1----:R-:W-:Y:S01]  /*3880*/  IMAD R33, R7, 0x21, RZ ;  /* 0x0000002107217824 */ /* 0x002fe200078e02ff */
[----:B------:R-:W-:Y:S03]  /*3890*/  STL.64 [R1+0x6d0], R26 ;  /* 0x0006d01a01007387 */ /* 0x000fe60000100a00 */
[C---:B------:R-:W-:Y:S01]  /*38a0*/  IMAD.WIDE R30, R33.reuse, 0x2, R2 ;  /* 0x00000002211e7825 */ /* 0x040fe200078e0202 */
[----:B------:R-:W-:Y:S03]  /*38b0*/  STL.64 [R1+0x650], R28 ;  /* 0x0006501c01007387 */ /* 0x000fe60000100a00 */
[----:B------:R-:W-:Y:S01]  /*38c0*/  IMAD.WIDE R32, R33, 0x2, R4 ;  /* 0x0000000221207825 */ /* 0x000fe200078e0204 */
[----:B------:R-:W-:Y:S03]  /*38d0*/  STL.64 [R1+0x6d8], R28 ;  /* 0x0006d81c01007387 */ /* 0x000fe60000100a00 */
[C---:B------:R-:W-:Y:S01]  /*38e0*/  IMAD R41, R7.reuse, 0x31, RZ ;  /* 0x0000003107297824 */ /* 0x040fe200078e02ff */
[----:B------:R-:W2:Y:S01]  /*38f0*/  @P6 LDG.E.U16 R126, desc[UR20][R30.64] ;  /* 0x000000141e7e6981 */ /* 0x000ea2000c1e1500 */
[----:B------:R-:W-:-:S03]  /*3900*/  IMAD R49, R7, 0xa, RZ ;  /* 0x0000000a07317824 */ /* 0x000fc600078e02ff */
[----:B------:R-:W-:Y:S04]  /*3910*/  STL.64 [R1+0x660], R30 ;  /* 0x0006601e01007387 */ /* 0x000fe80000100a00 */
[----:B------:R-:W2:Y:S01]  /*3920*/  @P6 LDG.E.U16 R138, desc[UR20][R32.64] ;  /* 0x00000014208a6981 */ /* 0x000ea2000c1e1500 */
[----:B------:R-:W-:Y:S01]  /*3930*/  LOP3.LUT P6, RZ, R38, 0x1, RZ, 0xc0, !PT ;  /* 0x0000000126ff7812 */ /* 0x000fe200078cc0ff */
[----:B------:R-:W-:Y:S02]  /*3940*/  IMAD.WIDE R38, R41, 0x2, R2 ;  /* 0x0000000229267825 */ /* 0x000fe400078e0202 */
[----:B------:R-:W2:Y:S04]  /*3950*/  @P5 LDG.E.U16 R133, desc[UR20][R42.64] ;  /* 0x000000142a855981 */ /* 0x000ea8000c1e1500 */
[----:B------:R-:W2:Y:S01]  /*3960*/  @P5 LDG.E.U16 R132, desc[UR20][R44.64] ;  /* 0x000000142c845981 */ /* 0x000ea2000c1e1500 */
[----:B------:R-:W-:Y:S01]  /*3970*/  ISETP.GE.U32.AND P5, PT, R47, 0x7fffffb5, PT ;  /* 0x7fffffb52f00780c */ /* 0x000fe20003fa6070 */
[----:B------:R-:W-:-:S02]  /*3980*/  IMAD.SHL.U32 R47, R7, 0x2, RZ ;  /* 0x00000002072f7824 */ /* 0x000fc400078e00ff */
[----:B------:R-:W-:Y:S01]  /*3990*/  STL [R1+0x704], R30 ;  /* 0x0007041e01007387 */ /* 0x000fe20000100800 */
[----:B------:R-:W-:-:S03]  /*39a0*/  IMAD.WIDE R40, R41, 0x2, R4 ;  /* 0x0000000229287825 */ /* 0x000fc600078e0204 */
[----:B------:R-:W-:Y:S01]  /*39b0*/  STL [R1+0x700], R31 ;  /* 0x0007001f01007387 */ /* 0x000fe20000100800 */
[----:B------:R-:W-:-:S03]  /*39c0*/  IMAD.WIDE R52, R49, 0x2, R2 ;  /* 0x0000000231347825 */ /* 0x000fc600078e0202 */
[----:B------:R-:W-:Y:S01]  /*39d0*/  STL.64 [R1+0x678], R32 ;  /* 0x0006782001007387 */ /* 0x000fe20000100a00 */
[----:B------:R-:W-:-:S03]  /*39e0*/  IMAD.WIDE R50, R49, 0x2, R4 ;  /* 0x0000000231327825 */ /* 0x000fc600078e0204 */
[----:B------:R-:W-:Y:S01]  /*39f0*/  STL [R1+0x708], R32 ;  /* 0x0007082001007387 */ /* 0x000fe20000100800 */
[----:B------:R-:W-:-:S03]  /*3a00*/  IMAD.WIDE R56, R47, 0x2, R2 ;  /* 0x000000022f387825 */ /* 0x000fc600078e0202 */
[----:B------:R-:W-:Y:S01]  /*3a10*/  STL.64 [R1+0x688], R34 ;  /* 0x0006882201007387 */ /* 0x000fe20000100a00 */
[----:B------:R-:W-:Y:S01]  /*3a20*/  IMAD.WIDE R54, R47, 0x2, R4 ;  /* 0x000000022f367825 */ /* 0x000fe200078e0204 */
[----:B------:R-:W-:Y:S02]  /*3a30*/  SHF.R.U32.HI R47, RZ, 0xd, R106 ;  /* 0x0000000dff2f7819 */ /* 0x000fe4000001166a */
[----:B------:R-:W-:Y:S04]  /*3a40*/  STL.64 [R1+0x698], R36 ;  /* 0x0006982401007387 */ /* 0x000fe80000100a00 */
[----:B------:R-:W-:Y:S04]  /*3a50*/  STL.64 [R1+0x6a8], R38 ;  /* 0x0006a82601007387 */ /* 0x000fe80000100a00 */
[----:B------:R-:W-:Y:S04]  /*3a60*/  STL [R1+0x6b8], R40 ;  /* 0x0006b82801007387 */ /* 0x000fe80000100800 */
[----:B------:R-:W-:Y:S04]  /*3a70*/  STL [R1+0x6b4], R41 ;  /* 0x0006b42901007387 */ /* 0x000fe80000100800 */
[----:B------:R-:W-:Y:S04]  /*3a80*/  STL [R1+0x6c0], R42 ;  /* 0x0006c02a01007387 */ /* 0x000fe80000100800 */
[----:B------:R-:W2:Y:S04]  /*3a90*/  @!P4 LDG.E.U16 R142, desc[UR20][R52.64] ;  /* 0x00000014348ec981 */ /* 0x000ea8000c1e1500 */
[----:B------:R-:W2:Y:S01]  /*3aa0*/  @!P4 LDG.E.U16 R141, desc[UR20][R50.64] ;  /* 0x00000014328dc981 */ /* 0x000ea2000c1e1500 */
[----:B------:R-:W-:Y:S01]  /*3ab0*/  LOP3.LUT P4, RZ, R47, 0x1, RZ, 0xc0, !PT ;  /* 0x000000012fff7812 */ /* 0x000fe2000788c0ff */
[----:B------:R-:W-:-:S02]  /*3ac0*/  IMAD R47, R7, 0x12, RZ ;  /* 0x00000012072f7824 */ /* 0x000fc400078e02ff */
[----:B------:R-:W-:Y:S04]  /*3ad0*/  STL [R1+0x6bc], R43 ;  /* 0x0006bc2b01007387 */ /* 0x000fe80000100800 */
[----:B------:R-:W-:Y:S04]  /*3ae0*/  STL [R1+0x710], R44 ;  /* 0x0007102c01007387 */ /* 0x000fe80000100800 */
[----:B------:R-:W-:Y:S04]  /*3af0*/  STL [R1+0x70c], R45 ;  /* 0x00070c2d01007387 */ /* 0x000fe80000100800 */
[----:B------:R-:W-:Y:S04]  /*3b00*/  STL.64 [R1+0x158], R56 ;  /* 0x0001583801007387 */ /* 0x000fe80000100a00 */
[----:B------:R0:W-:Y:S04]  /*3b10*/  STL.64 [R1+0x150], R54 ;  /* 0x0001503601007387 */ /* 0x0001e80000100a00 */
[----:B------:R0:W2:Y:S04]  /*3b20*/  @!P3 LDG.E.U16 R143, desc[UR20][R54.64] ;  /* 0x00000014368fb981 */ /* 0x0000a8000c1e1500 */
[----:B------:R1:W-:Y:S01]  /*3b30*/  STL.64 [R1+0xd8], R52 ;  /* 0x0000d83401007387 */ /* 0x0003e20000100a00 */
[----:B0-----:R-:W-:-:S03]  /*3b40*/  IMAD.WIDE R54, R47, 0x2, R2 ;  /* 0x000000022f367825 */ /* 0x001fc600078e0202 */
[----:B------:R0:W-:Y:S01]  /*3b50*/  STL.64 [R1+0xd0], R50 ;  /* 0x0000d03201007387 */ /* 0x0001e20000100a00 */
[----:B-1----:R-:W-:-:S03]  /*3b60*/  IMAD.WIDE R52, R47, 0x2, R4 ;  /* 0x000000022f347825 */ /* 0x002fc600078e0204 */
[----:B------:R1:W-:Y:S04]  /*3b70*/  STL.64 [R1+0x58], R54 ;  /* 0x0000583601007387 */ /* 0x0003e80000100a00 */
[----:B------:R0:W-:Y:S04]  /*3b80*/  STL.64 [R1+0x50], R52 ;  /* 0x0000503401007387 */ /* 0x0001e80000100a00 */
[----:B------:R-:W2:Y:S01]  /*3b90*/  LDL.LU R43, [R1+0x180] ;  /* 0x00018000012b7983 */ /* 0x000ea20000300800 */
[----:B------:R-:W-:Y:S02]  /*3ba0*/  PRMT R135, RZ, 0x7610, R135 ;  /* 0x00007610ff877816 */ /* 0x000fe40000000087 */
[----:B------:R-:W-:-:S02]  /*3bb0*/  PRMT R134, RZ, 0x7610, R134 ;  /* 0x00007610ff867816 */ /* 0x000fc40000000086 */
[----:B------:R-:W-:Y:S02]  /*3bc0*/  PRMT R144, RZ, 0x7610, R144 ;  /* 0x00007610ff907816 */ /* 0x000fe40000000090 */
[----:B------:R-:W3:Y:S04]  /*3bd0*/  @P6 LDG.E.U16 R135, desc[UR20][R38.64] ;  /* 0x0000001426876981 */ /* 0x000ee8000c1e1500 */
[----:B------:R-:W3:Y:S01]  /*3be0*/  @P6 LDG.E.U16 R134, desc[UR20][R40.64] ;  /* 0x0000001428866981 */ /* 0x000ee2000c1e1500 */
[----:B------:R-:W-:Y:S02]  /*3bf0*/  ISETP.GE.U32.AND P6, PT, R46, 0x7fffffbd, PT ;  /* 0x7fffffbd2e00780c */ /* 0x000fe40003fc6070 */
[----:B------:R-:W-:Y:S01]  /*3c00*/  SHF.R.U32.HI R46, RZ, 0x5, R106 ;  /* 0x00000005ff2e7819 */ /* 0x000fe2000001166a */
[----:B------:R1:W3:Y:S03]  /*3c10*/  @!P3 LDG.E.U16 R144, desc[UR20][R56.64] ;  /* 0x000000143890b981 */ /* 0x0002e6000c1e1500 */
[----:B------:R-:W-:Y:S01]  /*3c20*/  LOP3.LUT P3, RZ, R46, 0x1, RZ, 0xc0, !PT ;  /* 0x000000012eff7812 */ /* 0x000fe2000786c0ff */
[----:B------:R-:W-:Y:S01]  /*3c30*/  IMAD R49, R7, 0x1a, RZ ;  /* 0x0000001a07317824 */ /* 0x000fe200078e02ff */
[----:B------:R-:W-:-:S02]  /*3c40*/  PRMT R151, RZ, 0x7610, R151 ;  /* 0x00007610ff977816 */ /* 0x000fc40000000097 */
[----:B------:R-:W-:Y:S01]  /*3c50*/  PRMT R150, RZ, 0x7610, R150 ;  /* 0x00007610ff967816 */ /* 0x000fe20000000096 */
[----:B------:R-:W-:Y:S01]  /*3c60*/  IMAD.WIDE R46, R49, 0x2, R2 ;  /* 0x00000002312e7825 */ /* 0x000fe200078e0202 */
[----:B0-----:R-:W-:-:S03]  /*3c70*/  SHF.R.U64 R51, R146, 0x15, RZ ;  /* 0x0000001592337819 */ /* 0x001fc600000012ff */
[----:B------:R-:W-:Y:S01]  /*3c80*/  IMAD.WIDE R48, R49, 0x2, R4 ;  /* 0x0000000231307825 */ /* 0x000fe200078e0204 */
[----:B------:R-:W-:-:S03]  /*3c90*/  PRMT R140, RZ, 0x7610, R140 ;  /* 0x00007610ff8c7816 */ /* 0x000fc6000000008c */
[----:B------:R-:W3:Y:S04]  /*3ca0*/  @P3 LDG.E.U16 R151, desc[UR20][R46.64] ;  /* 0x000000142e973981 */ /* 0x000ee8000c1e1500 */
[----:B------:R-:W3:Y:S01]  /*3cb0*/  @P3 LDG.E.U16 R150, desc[UR20][R48.64] ;  /* 0x0000001430963981 */ /* 0x000ee2000c1e1500 */
[----:B------:R-:W-:Y:S01]  /*3cc0*/  LOP3.LUT P3, RZ, R51, 0x1, RZ, 0xc0, !PT ;  /* 0x0000000133ff7812 */ /* 0x000fe2000786c0ff */
[----:B-1----:R-:W-:Y:S01]  /*3cd0*/  IMAD R57, R7, 0x2a, RZ ;  /* 0x0000002a07397824 */ /* 0x002fe200078e02ff */
[----:B------:R-:W-:Y:S01]  /*3ce0*/  PRMT R147, RZ, 0x7610, R147 ;  /* 0x00007610ff937816 */ /* 0x000fe20000000093 */
[----:B------:R0:W3:Y:S01]  /*3cf0*/  @P4 LDG.E.U16 R140, desc[UR20][R54.64] ;  /* 0x00000014368c4981 */ /* 0x0000e2000c1e1500 */
[----:B------:R-:W-:Y:S02]  /*3d00*/  PRMT R145, RZ, 0x7610, R145 ;  /* 0x00007610ff917816 */ /* 0x000fe40000000091 */
[----:B------:R-:W-:Y:S01]  /*3d10*/  SHF.R.U64 R59, R146, 0x5, RZ ;  /* 0x00000005923b7819 */ /* 0x000fe200000012ff */
[----:B0-----:R-:W-:-:S04]  /*3d20*/  IMAD.WIDE R54, R57, 0x2, R2 ;  /* 0x0000000239367825 */ /* 0x001fc800078e0202 */
[----:B------:R-:W-:Y:S01]  /*3d30*/  IMAD.WIDE R56, R57, 0x2, R4 ;  /* 0x0000000239387825 */ /* 0x000fe200078e0204 */
[----:B------:R-:W-:Y:S01]  /*3d40*/  PRMT R139, RZ, 0x7610, R139 ;  /* 0x00007610ff8b7816 */ /* 0x000fe2000000008b */
[----:B------:R-:W3:Y:S01]  /*3d50*/  @P3 LDG.E.U16 R147, desc[UR20][R54.64] ;  /* 0x0000001436933981 */ /* 0x000ee2000c1e1500 */
[----:B------:R-:W-:-:S03]  /*3d60*/  SHF.R.U64 R50, R146, 0x1d, RZ ;  /* 0x0000001d92327819 */ /* 0x000fc600000012ff */
[----:B------:R-:W3:Y:S01]  /*3d70*/  @P3 LDG.E.U16 R145, desc[UR20][R56.64] ;  /* 0x0000001438913981 */ /* 0x000ee2000c1e1500 */
[----:B------:R-:W-:Y:S01]  /*3d80*/  LOP3.LUT P3, RZ, R59, 0x1, RZ, 0xc0, !PT ;  /* 0x000000013bff7812 */ /* 0x000fe2000786c0ff */
[----:B------:R-:W-:Y:S02]  /*3d90*/  IMAD R64, R7, 0x3a, RZ ;  /* 0x0000003a07407824 */ /* 0x000fe400078e02ff */
[----:B------:R0:W3:Y:S01]  /*3da0*/  @P4 LDG.E.U16 R139, desc[UR20][R52.64] ;  /* 0x00000014348b4981 */ /* 0x0000e2000c1e1500 */
[----:B------:R-:W-:Y:S01]  /*3db0*/  LOP3.LUT P4, RZ, R50, 0x1, RZ, 0xc0, !PT ;  /* 0x0000000132ff7812 */ /* 0x000fe2000788c0ff */
[C---:B------:R-:W-:Y:S01]  /*3dc0*/  IMAD.WIDE R62, R64.reuse, 0x2, R2 ;  /* 0x00000002403e7825 */ /* 0x040fe200078e0202 */
[----:B------:R-:W-:Y:S02]  /*3dd0*/  PRMT R153, RZ, 0x7610, R153 ;  /* 0x00007610ff997816 */ /* 0x000fe40000000099 */
[----:B------:R-:W-:Y:S01]  /*3de0*/  PRMT R152, RZ, 0x7610, R152 ;  /* 0x00007610ff987816 */ /* 0x000fe20000000098 */
[----:B------:R-:W-:Y:S01]  /*3df0*/  IMAD.WIDE R64, R64, 0x2, R4 ;  /* 0x0000000240407825 */ /* 0x000fe200078e0204 */
[----:B------:R-:W-:-:S03]  /*3e00*/  PRMT R17, RZ, 0x7610, R17 ;  /* 0x00007610ff117816 */ /* 0x000fc60000000011 */
[C---:B0-----:R-:W-:Y:S01]  /*3e10*/  IMAD R53, R7.reuse, 0x22, RZ ;  /* 0x0000002207357824 */ /* 0x041fe200078e02ff */
[----:B------:R-:W-:Y:S01]  /*3e20*/  PRMT R159, RZ, 0x7610, R159 ;  /* 0x00007610ff9f7816 */ /* 0x000fe2000000009f */
[----:B------:R-:W-:Y:S01]  /*3e30*/  IMAD R68, R7, 0x3, RZ ;  /* 0x0000000307447824 */ /* 0x000fe200078e02ff */
[----:B------:R-:W-:Y:S01]  /*3e40*/  PRMT R149, RZ, 0x7610, R149 ;  /* 0x00007610ff957816 */ /* 0x000fe20000000095 */
[C---:B------:R-:W-:Y:S01]  /*3e50*/  IMAD.WIDE R50, R53.reuse, 0x2, R2 ;  /* 0x0000000235327825 */ /* 0x040fe200078e0202 */
[----:B------:R-:W-:Y:S01]  /*3e60*/  PRMT R148, RZ, 0x7610, R148 ;  /* 0x00007610ff947816 */ /* 0x000fe20000000094 */
[----:B------:R-:W3:Y:S02]  /*3e70*/  @P3 LDG.E.U16 R153, desc[UR20][R62.64] ;  /* 0x000000143e993981 */ /* 0x000ee4000c1e1500 */
[C---:B------:R-:W-:Y:S02]  /*3e80*/  IMAD.WIDE R72, R68.reuse, 0x2, R2 ;  /* 0x0000000244487825 */ /* 0x040fe400078e0202 */
[----:B------:R-:W3:Y:S02]  /*3e90*/  @P3 LDG.E.U16 R152, desc[UR20][R64.64] ;  /* 0x0000001440983981 */ /* 0x000ee4000c1e1500 */
[--C-:B------:R-:W-:Y:S01]  /*3ea0*/  IMAD.WIDE R70, R68, 0x2, R4.reuse ;  /* 0x0000000244467825 */ /* 0x100fe200078e0204 */
[----:B------:R-:W-:Y:S01]  /*3eb0*/  SHF.R.U64 R58, R146, 0xd, RZ ;  /* 0x0000000d923a7819 */ /* 0x000fe200000012ff */
[----:B------:R0:W3:Y:S02]  /*3ec0*/  @!P6 LDG.E.U16 R17, desc[UR20][R72.64] ;  /* 0x000000144811e981 */ /* 0x0000e4000c1e1500 */
[----:B------:R-:W-:-:S02]  /*3ed0*/  IMAD.WIDE R52, R53, 0x2, R4 ;  /* 0x0000000235347825 */ /* 0x000fc400078e0204 */
[----:B------:R1:W3:Y:S04]  /*3ee0*/  @!P6 LDG.E.U16 R159, desc[UR20][R70.64] ;  /* 0x00000014469fe981 */ /* 0x0002e8000c1e1500 */
[----:B------:R-:W3:Y:S04]  /*3ef0*/  @P4 LDG.E.U16 R149, desc[UR20][R50.64] ;  /* 0x0000001432954981 */ /* 0x000ee8000c1e1500 */
[----:B------:R-:W3:Y:S01]  /*3f00*/  @P4 LDG.E.U16 R148, desc[UR20][R52.64] ;  /* 0x0000001434944981 */ /* 0x000ee2000c1e1500 */
[----:B------:R-:W-:Y:S01]  /*3f10*/  LOP3.LUT P4, RZ, R58, 0x1, RZ, 0xc0, !PT ;  /* 0x000000013aff7812 */ /* 0x000fe2000788c0ff */
[----:B------:R-:W-:-:S02]  /*3f20*/  IMAD R60, R7, 0x32, RZ ;  /* 0x00000032073c7824 */ /* 0x000fc400078e02ff */
[----:B------:R-:W-:Y:S01]  /*3f30*/  IMAD R68, R7, 0x13, RZ ;  /* 0x0000001307447824 */ /* 0x000fe200078e02ff */
[----:B------:R0:W-:Y:S01]  /*3f40*/  STL [R1+0x714], R47 ;  /* 0x0007142f01007387 */ /* 0x0001e20000100800 */
[----:B------:R-:W-:Y:S01]  /*3f50*/  PRMT R160, RZ, 0x7610, R160 ;  /* 0x00007610ffa07816 */ /* 0x000fe200000000a0 */
[C---:B------:R-:W-:Y:S02]  /*3f60*/  IMAD.WIDE R58, R60.reuse, 0x2, R2 ;  /* 0x000000023c3a7825 */ /* 0x040fe400078e0202 */
[----:B------:R1:W-:Y:S01]  /*3f70*/  STL.64 [R1+0x148], R72 ;  /* 0x0001484801007387 */ /* 0x0003e20000100a00 */
[----:B------:R-:W-:Y:S01]  /*3f80*/  PRMT R157, RZ, 0x7610, R157 ;  /* 0x00007610ff9d7816 */ /* 0x000fe2000000009d */
[----:B------:R-:W-:Y:S01]  /*3f90*/  IMAD.WIDE R60, R60, 0x2, R4 ;  /* 0x000000023c3c7825 */ /* 0x000fe200078e0204 */
[----:B------:R-:W-:Y:S01]  /*3fa0*/  PRMT R156, RZ, 0x7610, R156 ;  /* 0x00007610ff9c7816 */ /* 0x000fe2000000009c */
[----:B------:R1:W-:Y:S01]  /*3fb0*/  STL.64 [R1+0x140], R70 ;  /* 0x0001404601007387 */ /* 0x0003e20000100a00 */
[----:B0-----:R-:W-:-:S02]  /*3fc0*/  PRMT R47, RZ, 0x7610, R47 ;  /* 0x00007610ff2f7816 */ /* 0x001fc4000000002f */
[----:B------:R-:W-:Y:S01]  /*3fd0*/  PRMT R158, RZ, 0x7610, R158 ;  /* 0x00007610ff9e7816 */ /* 0x000fe2000000009e */
[----:B------:R-:W3:Y:S01]  /*3fe0*/  @P4 LDG.E.U16 R157, desc[UR20][R58.64] ;  /* 0x000000143a9d4981 */ /* 0x000ee2000c1e1500 */
[C---:B-1----:R-:W-:Y:S01]  /*3ff0*/  IMAD.WIDE R72, R68.reuse, 0x2, R2 ;  /* 0x0000000244487825 */ /* 0x042fe200078e0202 */
[----:B------:R-:W-:Y:S02]  /*4000*/  PRMT R162, RZ, 0x7610, R162 ;  /* 0x00007610ffa27816 */ /* 0x000fe400000000a2 */
[----:B------:R-:W3:Y:S01]  /*4010*/  @P4 LDG.E.U16 R156, desc[UR20][R60.64] ;  /* 0x000000143c9c4981 */ /* 0x000ee2000c1e1500 */
[----:B------:R-:W-:Y:S01]  /*4020*/  IMAD.WIDE R70, R68, 0x2, R4 ;  /* 0x0000000244467825 */ /* 0x000fe200078e0204 */
[----:B------:R-:W-:Y:S02]  /*4030*/  PRMT R45, RZ, 0x7610, R45 ;  /* 0x00007610ff2d7816 */ /* 0x000fe4000000002d */
[----:B------:R-:W-:Y:S01]  /*4040*/  PRMT R32, RZ, 0x7610, R32 ;  /* 0x00007610ff207816 */ /* 0x000fe20000000020 */
[----:B------:R-:W-:Y:S01]  /*4050*/  IMAD R68, R7, 0x1b, RZ ;  /* 0x0000001b07447824 */ /* 0x000fe200078e02ff */
[----:B------:R-:W-:-:S02]  /*4060*/  PRMT R44, RZ, 0x7610, R44 ;  /* 0x00007610ff2c7816 */ /* 0x000fc4000000002c */
[----:B------:R-:W-:Y:S01]  /*4070*/  PRMT R161, RZ, 0x7610, R161 ;  /* 0x00007610ffa17816 */ /* 0x000fe200000000a1 */
[----:B------:R-:W-:Y:S01]  /*4080*/  IMAD R80, R7, 0x33, RZ ;  /* 0x0000003307507824 */ /* 0x000fe200078e02ff */
[----:B------:R-:W-:Y:S02]  /*4090*/  PRMT R25, RZ, 0x7610, R25 ;  /* 0x00007610ff197816 */ /* 0x000fe40000000019 */
[----:B------:R-:W-:Y:S01]  /*40a0*/  PRMT R16, RZ, 0x7610, R16 ;  /* 0x00007610ff107816 */ /* 0x000fe20000000010 */
[----:B------:R-:W-:Y:S01]  /*40b0*/  IMAD.WIDE R78, R80, 0x2, R2 ;  /* 0x00000002504e7825 */ /* 0x000fe200078e0202 */
[----:B------:R-:W-:-:S03]  /*40c0*/  SHF.R.U64 R82, R146, 0x4, RZ ;  /* 0x0000000492527819 */ /* 0x000fc600000012ff */
[----:B------:R-:W-:Y:S01]  /*40d0*/  IMAD.WIDE R80, R80, 0x2, R4 ;  /* 0x0000000250507825 */ /* 0x000fe200078e0204 */
[----:B------:R-:W-:Y:S02]  /*40e0*/  PRMT R30, RZ, 0x7610, R30 ;  /* 0x00007610ff1e7816 */ /* 0x000fe4000000001e */
[----:B------:R-:W-:Y:S01]  /*40f0*/  PRMT R31, RZ, 0x7610, R31 ;  /* 0x00007610ff1f7816 */ /* 0x000fe2000000001f */
[----:B------:R-:W-:Y:S01]  /*4100*/  IMAD.SHL.U32 R87, R7, 0x4, RZ ;  /* 0x0000000407577824 */ /* 0x000fe200078e00ff */
[----:B------:R-:W-:Y:S02]  /*4110*/  PRMT R12, RZ, 0x7610, R12 ;  /* 0x00007610ff0c7816 */ /* 0x000fe4000000000c */
[----:B------:R-:W-:Y:S01]  /*4120*/  PRMT R13, RZ, 0x7610, R13 ;  /* 0x00007610ff0d7816 */ /* 0x000fe2000000000d */
[----:B------:R-:W-:Y:S01]  /*4130*/  IMAD.WIDE R92, R87, 0x2, R2 ;  /* 0x00000002575c7825 */ /* 0x000fe200078e0202 */
[----:B------:R-:W-:-:S03]  /*4140*/  SHF.R.U32.HI R86, RZ, 0xb, R106 ;  /* 0x0000000bff567819 */ /* 0x000fc6000001166a */
[----:B------:R-:W-:-:S04]  /*4150*/  IMAD.WIDE R90, R87, 0x2, R4 ;  /* 0x00000002575a7825 */ /* 0x000fc800078e0204 */
[----:B------:R-:W-:Y:S01]  /*4160*/  IMAD R84, R7, 0x3b, RZ ;  /* 0x0000003b07547824 */ /* 0x000fe200078e02ff */
[----:B------:R-:W-:Y:S02]  /*4170*/  PRMT R14, RZ, 0x7610, R14 ;  /* 0x00007610ff0e7816 */ /* 0x000fe4000000000e */
[----:B------:R-:W-:Y:S02]  /*4180*/  PRMT R38, RZ, 0x7610, R38 ;  /* 0x00007610ff267816 */ /* 0x000fe40000000026 */
[----:B------:R-:W-:Y:S02]  /*4190*/  PRMT R10, RZ, 0x7610, R10 ;  /* 0x00007610ff0a7816 */ /* 0x000fe4000000000a */
[----:B------:R-:W-:Y:S02]  /*41a0*/  PRMT R11, RZ, 0x7610, R11 ;  /* 0x00007610ff0b7816 */ /* 0x000fe4000000000b */
[----:B------:R-:W-:Y:S02]  /*41b0*/  SHF.R.U32.HI R87, RZ, 0x3, R106 ;  /* 0x00000003ff577819 */ /* 0x000fe4000001166a */
[----:B------:R-:W-:-:S02]  /*41c0*/  PRMT R8, RZ, 0x7610, R8 ;  /* 0x00007610ff087816 */ /* 0x000fc40000000008 */
[----:B------:R-:W-:Y:S02]  /*41d0*/  PRMT R29, RZ, 0x7610, R29 ;  /* 0x00007610ff1d7816 */ /* 0x000fe4000000001d */
[----:B------:R-:W-:Y:S02]  /*41e0*/  PRMT R28, RZ, 0x7610, R28 ;  /* 0x00007610ff1c7816 */ /* 0x000fe4000000001c */
[----:B------:R-:W-:Y:S02]  /*41f0*/  PRMT R27, RZ, 0x7610, R27 ;  /* 0x00007610ff1b7816 */ /* 0x000fe4000000001b */
[----:B------:R-:W-:Y:S02]  /*4200*/  PRMT R26, RZ, 0x7610, R26 ;  /* 0x00007610ff1a7816 */ /* 0x000fe4000000001a */
[----:B------:R-:W-:Y:S02]  /*4210*/  PRMT R9, RZ, 0x7610, R9 ;  /* 0x00007610ff097816 */ /* 0x000fe40000000009 */
[----:B------:R-:W-:-:S02]  /*4220*/  PRMT R6, RZ, 0x7610, R6 ;  /* 0x00007610ff067816 */ /* 0x000fc40000000006 */
[----:B------:R-:W-:Y:S01]  /*4230*/  PRMT R42, RZ, 0x7610, R42 ;  /* 0x00007610ff2a7816 */ /* 0x000fe2000000002a */
[----:B------:R-:W-:Y:S01]  /*4240*/  IMAD R100, R7, 0x34, RZ ;  /* 0x0000003407647824 */ /* 0x000fe200078e02ff */
[----:B------:R-:W-:Y:S02]  /*4250*/  SHF.R.U64 R102, R146, 0x3, RZ ;  /* 0x0000000392667819 */ /* 0x000fe400000012ff */
[----:B------:R-:W-:Y:S01]  /*4260*/  PRMT R41, RZ, 0x7610, R41 ;  /* 0x00007610ff297816 */ /* 0x000fe20000000029 */
[----:B------:R-:W-:Y:S01]  /*4270*/  IMAD.WIDE R98, R100, 0x2, R2 ;  /* 0x0000000264627825 */ /* 0x000fe200078e0202 */
[----:B------:R-:W-:-:S03]  /*4280*/  PRMT R40, RZ, 0x7610, R40 ;  /* 0x00007610ff287816 */ /* 0x000fc60000000028 */
[----:B------:R-:W-:Y:S01]  /*4290*/  IMAD.WIDE R100, R100, 0x2, R4 ;  /* 0x0000000264647825 */ /* 0x000fe200078e0204 */
[----:B------:R-:W-:-:S03]  /*42a0*/  SHF.R.U32.HI R103, RZ, 0x1, R106 ;  /* 0x00000001ff677819 */ /* 0x000fc6000001166a */
[----:B------:R-:W-:Y:S02]  /*42b0*/  IMAD R104, R7, 0x3c, RZ ;  /* 0x0000003c07687824 */ /* 0x000fe400078e02ff */
[----:B--2---:R-:W-:-:S05]  /*42c0*/  VIADD R67, R43, 0xfffffffb ;  /* 0xfffffffb2b437836 */ /* 0x004fca0000000000 */
[----:B------:R-:W-:Y:S02]  /*42d0*/  ISETP.GE.U32.AND P3, PT, R67, 0x7fffffbc, PT ;  /* 0x7fffffbc4300780c */ /* 0x000fe40003f66070 */
[----:B------:R-:W-:-:S04]  /*42e0*/  SHF.R.U32.HI R67, RZ, 0xc, R106 ;  /* 0x0000000cff437819 */ /* 0x000fc8000001166a */
[----:B------:R-:W-:Y:S01]  /*42f0*/  LOP3.LUT P6, RZ, R67, 0x1, RZ, 0xc0, !PT ;  /* 0x0000000143ff7812 */ /* 0x000fe200078cc0ff */
[----:B------:R-:W-:Y:S02]  /*4300*/  IMAD R67, R7, 0xb, RZ ;  /* 0x0000000b07437824 */ /* 0x000fe400078e02ff */
[----:B------:R-:W-:Y:S02]  /*4310*/  VIADD R66, R43, 0xfffffff3 ;  /* 0xfffffff32b427836 */ /* 0x000fe40000000000 */
[C---:B------:R-:W-:Y:S02]  /*4320*/  IMAD.WIDE R76, R67.reuse, 0x2, R2 ;  /* 0x00000002434c7825 */ /* 0x040fe400078e0202 */
[----:B------:R-:W2:Y:S02]  /*4330*/  @!P3 LDG.E.U16 R12, desc[UR20][R92.64] ;  /* 0x000000145c0cb981 */ /* 0x000ea4000c1e1500 */
[----:B------:R-:W-:Y:S01]  /*4340*/  IMAD.WIDE R74, R67, 0x2, R4 ;  /* 0x00000002434a7825 */ /* 0x000fe200078e0204 */
[----:B------:R-:W-:Y:S01]  /*4350*/  SHF.R.U64 R67, R146, 0x1c, RZ ;  /* 0x0000001c92437819 */ /* 0x000fe200000012ff */
[----:B------:R-:W-:Y:S01]  /*4360*/  STL.64 [R1+0xc8], R76 ;  /* 0x0000c84c01007387 */ /* 0x000fe20000100a00 */
[----:B------:R-:W-:-:S03]  /*4370*/  ISETP.GE.U32.AND P4, PT, R66, 0x7fffffb4, PT ;  /* 0x7fffffb44200780c */ /* 0x000fc60003f86070 */
[----:B------:R0:W2:Y:S01]  /*4380*/  @P6 LDG.E.U16 R160, desc[UR20][R72.64] ;  /* 0x0000001448a06981 */ /* 0x0000a2000c1e1500 */
[----:B------:R-:W-:-:S03]  /*4390*/  SHF.R.U32.HI R66, RZ, 0x4, R106 ;  /* 0x00000004ff427819 */ /* 0x000fc6000001166a */
[----:B------:R-:W2:Y:S01]  /*43a0*/  @P6 LDG.E.U16 R47, desc[UR20][R70.64] ;  /* 0x00000014462f6981 */ /* 0x000ea2000c1e1500 */
[----:B------:R-:W-:-:S03]  /*43b0*/  LOP3.LUT P6, RZ, R67, 0x1, RZ, 0xc0, !PT ;  /* 0x0000000143ff7812 */ /* 0x000fc600078cc0ff */
[----:B------:R-:W-:Y:S04]  /*43c0*/  STL.64 [R1+0xc0], R74 ;  /* 0x0000c04a01007387 */ /* 0x000fe80000100a00 */
[----:B------:R0:W-:Y:S04]  /*43d0*/  STL.64 [R1+0x48], R72 ;  /* 0x0000484801007387 */ /* 0x0001e80000100a00 */
[----:B------:R-:W2:Y:S04]  /*43e0*/  @!P5 LDG.E.U16 R158, desc[UR20][R76.64] ;  /* 0x000000144c9ed981 */ /* 0x000ea8000c1e1500 */
[----:B------:R1:W2:Y:S01]  /*43f0*/  @!P5 LDG.E.U16 R162, desc[UR20][R74.64] ;  /* 0x000000144aa2d981 */ /* 0x0002a2000c1e1500 */
[----:B------:R-:W-:Y:S01]  /*4400*/  LOP3.LUT P5, RZ, R66, 0x1, RZ, 0xc0, !PT ;  /* 0x0000000142ff7812 */ /* 0x000fe200078ac0ff */
[----:B0-----:R-:W-:-:S02]  /*4410*/  IMAD R72, R7, 0x23, RZ ;  /* 0x0000002307487824 */ /* 0x001fc400078e02ff */
[----:B------:R0:W-:Y:S01]  /*4420*/  STL.64 [R1+0x40], R70 ;  /* 0x0000404601007387 */ /* 0x0001e20000100a00 */
[----:B------:R-:W-:-:S03]  /*4430*/  IMAD.WIDE R66, R68, 0x2, R2 ;  /* 0x0000000244427825 */ /* 0x000fc600078e0202 */
[----:B------:R3:W4:Y:S01]  /*4440*/  @!P3 LDG.E.U16 R13, desc[UR20][R90.64] ;  /* 0x000000145a0db981 */ /* 0x000722000c1e1500 */
[----:B-1----:R-:W-:Y:S01]  /*4450*/  SHF.R.U64 R75, R146, 0xc, RZ ;  /* 0x0000000c924b7819 */ /* 0x002fe200000012ff */
[----:B0-----:R-:W-:Y:S01]  /*4460*/  IMAD.WIDE R70, R72, 0x2, R2 ;  /* 0x0000000248467825 */ /* 0x001fe200078e0202 */
[----:B------:R-:W-:-:S03]  /*4470*/  SHF.R.U64 R74, R146, 0x14, RZ ;  /* 0x00000014924a7819 */ /* 0x000fc600000012ff */
[----:B------:R-:W4:Y:S01]  /*4480*/  @P5 LDG.E.U16 R44, desc[UR20][R66.64] ;  /* 0x00000014422c5981 */ /* 0x000f22000c1e1500 */
[----:B------:R-:W-:-:S03]  /*4490*/  IMAD.WIDE R72, R72, 0x2, R4 ;  /* 0x0000000248487825 */ /* 0x000fc600078e0204 */
[----:B------:R-:W4:Y:S01]  /*44a0*/  @P6 LDG.E.U16 R45, desc[UR20][R70.64] ;  /* 0x00000014462d6981 */ /* 0x000f22000c1e1500 */
[----:B------:R-:W-:-:S03]  /*44b0*/  IMAD.WIDE R68, R68, 0x2, R4 ;  /* 0x0000000244447825 */ /* 0x000fc600078e0204 */
[----:B------:R-:W4:Y:S01]  /*44c0*/  @P6 LDG.E.U16 R32, desc[UR20][R72.64] ;  /* 0x0000001448206981 */ /* 0x000f22000c1e1500 */
[----:B------:R-:W-:-:S03]  /*44d0*/  LOP3.LUT P6, RZ, R75, 0x1, RZ, 0xc0, !PT ;  /* 0x000000014bff7812 */ /* 0x000fc600078cc0ff */
[----:B------:R-:W4:Y:S01]  /*44e0*/  @P5 LDG.E.U16 R161, desc[UR20][R68.64] ;  /* 0x0000001444a15981 */ /* 0x000f22000c1e1500 */
[----:B------:R-:W-:Y:S01]  /*44f0*/  LOP3.LUT P5, RZ, R74, 0x1, RZ, 0xc0, !PT ;  /* 0x000000014aff7812 */ /* 0x000fe200078ac0ff */
[----:B------:R-:W-:Y:S02]  /*4500*/  IMAD R76, R7, 0x2b, RZ ;  /* 0x0000002b074c7824 */ /* 0x000fe400078e02ff */
[----:B------:R-:W-:Y:S02]  /*4510*/  VIADD R83, R43, 0xfffffffa ;  /* 0xfffffffa2b537836 */ /* 0x000fe40000000000 */
[----:B------:R-:W-:-:S04]  /*4520*/  IMAD.WIDE R74, R76, 0x2, R2 ;  /* 0x000000024c4a7825 */ /* 0x000fc800078e0202 */
[----:B------:R-:W4:Y:S01]  /*4530*/  @P6 LDG.E.U16 R25, desc[UR20][R78.64] ;  /* 0x000000144e196981 */ /* 0x000f22000c1e1500 */
[----:B------:R-:W-:-:S03]  /*4540*/  IMAD.WIDE R76, R76, 0x2, R4 ;  /* 0x000000024c4c7825 */ /* 0x000fc600078e0204 */
[----:B------:R-:W4:Y:S01]  /*4550*/  @P6 LDG.E.U16 R16, desc[UR20][R80.64] ;  /* 0x0000001450106981 */ /* 0x000f22000c1e1500 */
[----:B------:R-:W-:-:S03]  /*4560*/  LOP3.LUT P6, RZ, R82, 0x1, RZ, 0xc0, !PT ;  /* 0x0000000152ff7812 */ /* 0x000fc600078cc0ff */
[----:B------:R-:W4:Y:S01]  /*4570*/  @P5 LDG.E.U16 R30, desc[UR20][R74.64] ;  /* 0x000000144a1e5981 */ /* 0x000f22000c1e1500 */
[----:B------:R-:W-:-:S03]  /*4580*/  LOP3.LUT P3, RZ, R86, 0x1, RZ, 0xc0, !PT ;  /* 0x0000000156ff7812 */ /* 0x000fc6000786c0ff */
[----:B------:R-:W4:Y:S01]  /*4590*/  @P5 LDG.E.U16 R31, desc[UR20][R76.64] ;  /* 0x000000144c1f5981 */ /* 0x000f22000c1e1500 */
[----:B------:R-:W-:Y:S01]  /*45a0*/  ISETP.GE.U32.AND P5, PT, R83, 0x7fffffbb, PT ;  /* 0x7fffffbb5300780c */ /* 0x000fe20003fa6070 */
[----:B------:R-:W-:-:S04]  /*45b0*/  IMAD.WIDE R82, R84, 0x2, R2 ;  /* 0x0000000254527825 */ /* 0x000fc800078e0202 */
[----:B------:R-:W-:Y:S01]  /*45c0*/  IMAD.WIDE R84, R84, 0x2, R4 ;  /* 0x0000000254547825 */ /* 0x000fe200078e0204 */
[----:B------:R-:W4:Y:S03]  /*45d0*/  @P6 LDG.E.U16 R14, desc[UR20][R82.64] ;  /* 0x00000014520e6981 */ /* 0x000f26000c1e1500 */
[----:B------:R-:W-:Y:S01]  /*45e0*/  VIADD R88, R43, 0xfffffff2 ;  /* 0xfffffff22b587836 */ /* 0x000fe20000000000 */
[----:B------:R-:W4:Y:S01]  /*45f0*/  @P6 LDG.E.U16 R38, desc[UR20][R84.64] ;  /* 0x0000001454266981 */ /* 0x000f22000c1e1500 */
[----:B------:R-:W-:-:S03]  /*4600*/  IMAD R86, R7, 0xc, RZ ;  /* 0x0000000c07567824 */ /* 0x000fc600078e02ff */
[----:B------:R-:W-:Y:S01]  /*4610*/  ISETP.GE.U32.AND P6, PT, R88, 0x7fffffb3, PT ;  /* 0x7fffffb35800780c */ /* 0x000fe20003fc6070 */
[----:B------:R-:W-:-:S04]  /*4620*/  IMAD.WIDE R96, R86, 0x2, R2 ;  /* 0x0000000256607825 */ /* 0x000fc800078e0202 */
[----:B------:R-:W-:Y:S01]  /*4630*/  IMAD.WIDE R94, R86, 0x2, R4 ;  /* 0x00000002565e7825 */ /* 0x000fe200078e0204 */
[----:B------:R0:W-:Y:S03]  /*4640*/  STL.64 [R1+0x138], R92 ;  /* 0x0001385c01007387 */ /* 0x0001e60000100a00 */
[----:B------:R-:W-:Y:S01]  /*4650*/  IMAD R88, R7, 0x14, RZ ;  /* 0x0000001407587824 */ /* 0x000fe200078e02ff */
[----:B------:R3:W-:Y:S01]  /*4660*/  STL.64 [R1+0x130], R90 ;  /* 0x0001305a01007387 */ /* 0x0007e20000100a00 */
[----:B------:R-:W-:-:S03]  /*4670*/  SHF.R.U64 R86, R146, 0x1b, RZ ;  /* 0x0000001b92567819 */ /* 0x000fc600000012ff */
[----:B------:R-:W4:Y:S04]  /*4680*/  @!P4 LDG.E.U16 R10, desc[UR20][R96.64] ;  /* 0x00000014600ac981 */ /* 0x000f28000c1e1500 */
[----:B------:R1:W4:Y:S01]  /*4690*/  @!P4 LDG.E.U16 R11, desc[UR20][R94.64] ;  /* 0x000000145e0bc981 */ /* 0x000322000c1e1500 */
[----:B0-----:R-:W-:Y:S01]  /*46a0*/  IMAD.WIDE R92, R88, 0x2, R2 ;  /* 0x00000002585c7825 */ /* 0x001fe200078e0202 */
[----:B------:R-:W-:-:S03]  /*46b0*/  LOP3.LUT P4, RZ, R87, 0x1, RZ, 0xc0, !PT ;  /* 0x0000000157ff7812 */ /* 0x000fc6000788c0ff */
[----:B---3--:R-:W-:Y:S01]  /*46c0*/  IMAD.WIDE R90, R88, 0x2, R4 ;  /* 0x00000002585a7825 */ /* 0x008fe200078e0204 */
[----:B------:R0:W3:Y:S03]  /*46d0*/  @P3 LDG.E.U16 R8, desc[UR20][R92.64] ;  /* 0x000000145c083981 */ /* 0x0000e6000c1e1500 */
[----:B------:R-:W-:Y:S01]  /*46e0*/  IMAD R88, R7, 0x1c, RZ ;  /* 0x0000001c07587824 */ /* 0x000fe200078e02ff */
[----:B------:R0:W3:Y:S01]  /*46f0*/  @P3 LDG.E.U16 R29, desc[UR20][R90.64] ;  /* 0x000000145a1d3981 */ /* 0x0000e2000c1e1500 */
[----:B------:R-:W-:Y:S02]  /*4700*/  LOP3.LUT P3, RZ, R86, 0x1, RZ, 0xc0, !PT ;  /* 0x0000000156ff7812 */ /* 0x000fe4000786c0ff */
[C---:B------:R-:W-:Y:S01]  /*4710*/  IMAD.WIDE R86, R88.reuse, 0x2, R2 ;  /* 0x0000000258567825 */ /* 0x040fe200078e0202 */
[----:B------:R-:W-:Y:S03]  /*4720*/  STL.64 [R1+0xb8], R96 ;  /* 0x0000b86001007387 */ /* 0x000fe60000100a00 */
[----:B------:R-:W-:Y:S01]  /*4730*/  IMAD.WIDE R88, R88, 0x2, R4 ;  /* 0x0000000258587825 */ /* 0x000fe200078e0204 */
[----:B------:R1:W-:Y:S04]  /*4740*/  STL.64 [R1+0xb0], R94 ;  /* 0x0000b05e01007387 */ /* 0x0003e80000100a00 */
[----:B------:R0:W-:Y:S04]  /*4750*/  STL.64 [R1+0x38], R92 ;  /* 0x0000385c01007387 */ /* 0x0001e80000100a00 */
[----:B------:R0:W-:Y:S01]  /*4760*/  STL.64 [R1+0x30], R90 ;  /* 0x0000305a01007387 */ /* 0x0001e20000100a00 */
[----:B-1----:R-:W-:-:S03]  /*4770*/  SHF.R.U64 R94, R146, 0x13, RZ ;  /* 0x00000013925e7819 */ /* 0x002fc600000012ff */
[----:B------:R-:W3:Y:S01]  /*4780*/  @P4 LDG.E.U16 R28, desc[UR20][R86.64] ;  /* 0x00000014561c4981 */ /* 0x000ee2000c1e1500 */
[----:B0-----:R-:W-:-:S03]  /*4790*/  IMAD R92, R7, 0x24, RZ ;  /* 0x00000024075c7824 */ /* 0x001fc600078e02ff */
[----:B------:R-:W3:Y:S01]  /*47a0*/  @P4 LDG.E.U16 R27, desc[UR20][R88.64] ;  /* 0x00000014581b4981 */ /* 0x000ee2000c1e1500 */
[----:B------:R-:W-:Y:S01]  /*47b0*/  LOP3.LUT P4, RZ, R94, 0x1, RZ, 0xc0, !PT ;  /* 0x000000015eff7812 */ /* 0x000fe2000788c0ff */
[----:B------:R-:W-:Y:S01]  /*47c0*/  IMAD.WIDE R90, R92, 0x2, R2 ;  /* 0x000000025c5a7825 */ /* 0x000fe200078e0202 */
[----:B------:R-:W-:-:S03]  /*47d0*/  SHF.R.U64 R95, R146, 0xb, RZ ;  /* 0x0000000b925f7819 */ /* 0x000fc600000012ff */
[----:B------:R-:W-:Y:S01]  /*47e0*/  IMAD.WIDE R92, R92, 0x2, R4 ;  /* 0x000000025c5c7825 */ /* 0x000fe200078e0204 */
[----:B------:R-:W3:Y:S03]  /*47f0*/  @P3 LDG.E.U16 R26, desc[UR20][R90.64] ;  /* 0x000000145a1a3981 */ /* 0x000ee6000c1e1500 */
[----:B------:R-:W-:Y:S01]  /*4800*/  IMAD R96, R7, 0x2c, RZ ;  /* 0x0000002c07607824 */ /* 0x000fe200078e02ff */
[----:B------:R-:W3:Y:S01]  /*4810*/  @P3 LDG.E.U16 R9, desc[UR20][R92.64] ;  /* 0x000000145c093981 */ /* 0x000ee2000c1e1500 */
[----:B------:R-:W-:Y:S02]  /*4820*/  LOP3.LUT P3, RZ, R95, 0x1, RZ, 0xc0, !PT ;  /* 0x000000015fff7812 */ /* 0x000fe4000786c0ff */
[----:B------:R-:W-:-:S04]  /*4830*/  IMAD.WIDE R94, R96, 0x2, R2 ;  /* 0x00000002605e7825 */ /* 0x000fc800078e0202 */
[----:B------:R-:W-:Y:S01]  /*4840*/  IMAD.WIDE R96, R96, 0x2, R4 ;  /* 0x0000000260607825 */ /* 0x000fe200078e0204 */
[----:B------:R-:W3:Y:S04]  /*4850*/  @P4 LDG.E.U16 R6, desc[UR20][R94.64] ;  /* 0x000000145e064981 */ /* 0x000ee8000c1e1500 */
[----:B------:R-:W3:Y:S01]  /*4860*/  @P4 LDG.E.U16 R42, desc[UR20][R96.64] ;  /* 0x00000014602a4981 */ /* 0x000ee2000c1e1500 */
[----:B------:R-:W-:-:S03]  /*4870*/  LOP3.LUT P4, RZ, R102, 0x1, RZ, 0xc0, !PT ;  /* 0x0000000166ff7812 */ /* 0x000fc6000788c0ff */
[----:B------:R-:W3:Y:S01]  /*4880*/  @P3 LDG.E.U16 R41, desc[UR20][R98.64] ;  /* 0x0000001462293981 */ /* 0x000ee2000c1e1500 */
[----:B------:R-:W-:-:S03]  /*4890*/  PRMT R39, RZ, 0x7610, R39 ;  /* 0x00007610ff277816 */ /* 0x000fc60000000027 */
[----:B------:R-:W3:Y:S01]  /*48a0*/  @P3 LDG.E.U16 R40, desc[UR20][R100.64] ;  /* 0x0000001464283981 */ /* 0x000ee2000c1e1500 */
[----:B------:R-:W-:Y:S01]  /*48b0*/  LOP3.LUT P3, RZ, R103, 0x1, RZ, 0xc0, !PT ;  /* 0x0000000167ff7812 */ /* 0x000fe2000786c0ff */
[----:B------:R-:W-:Y:S01]  /*48c0*/  IMAD.WIDE R102, R104, 0x2, R2 ;  /* 0x0000000268667825 */ /* 0x000fe200078e0202 */
[----:B------:R-:W-:-:S03]  /*48d0*/  PRMT R20, RZ, 0x7610, R20 ;  /* 0x00007610ff147816 */ /* 0x000fc60000000014 */
[----:B------:R-:W-:Y:S01]  /*48e0*/  IMAD.WIDE R104, R104, 0x2, R4 ;  /* 0x0000000268687825 */ /* 0x000fe200078e0204 */
[----:B------:R-:W-:Y:S01]  /*48f0*/  SHF.R.U32.HI R154, RZ, 0x2, R106 ;  /* 0x00000002ff9a7819 */ /* 0x000fe2000001166a */
[----:B------:R-:W3:Y:S02]  /*4900*/  @P4 LDG.E.U16 R39, desc[UR20][R102.64] ;  /* 0x0000001466274981 */ /* 0x000ee4000c1e1500 */
[----:B------:R-:W-:Y:S01]  /*4910*/  IMAD R155, R7, 0x5, RZ ;  /* 0x00000005079b7824 */ /* 0x000fe200078e02ff */
[----:B------:R-:W-:Y:S01]  /*4920*/  PRMT R37, RZ, 0x7610, R37 ;  /* 0x00007610ff257816 */ /* 0x000fe20000000025 */
[----:B------:R-:W3:Y:S01]  /*4930*/  @P4 LDG.E.U16 R20, desc[UR20][R104.64] ;  /* 0x0000001468144981 */ /* 0x000ee2000c1e1500 */
[----:B------:R-:W-:Y:S01]  /*4940*/  PRMT R36, RZ, 0x7610, R36 ;  /* 0x00007610ff247816 */ /* 0x000fe20000000024 */
[----:B------:R-:W-:Y:S01]  /*4950*/  IMAD.WIDE R164, R155, 0x2, R2 ;  /* 0x000000029ba47825 */ /* 0x000fe200078e0202 */
[----:B------:R-:W-:-:S03]  /*4960*/  LOP3.LUT P4, RZ, R154, 0x1, RZ, 0xc0, !PT ;  /* 0x000000019aff7812 */ /* 0x000fc6000788c0ff */
[----:B------:R-:W-:Y:S01]  /*4970*/  IMAD.WIDE R110, R155, 0x2, R4 ;  /* 0x000000029b6e7825 */ /* 0x000fe200078e0204 */
[----:B------:R-:W-:Y:S01]  /*4980*/  SHF.R.U32.HI R154, RZ, 0xa, R106 ;  /* 0x0000000aff9a7819 */ /* 0x000fe2000001166a */
[----:B------:R0:W3:Y:S02]  /*4990*/  @!P5 LDG.E.U16 R37, desc[UR20][R164.64] ;  /* 0x00000014a425d981 */ /* 0x0000e4000c1e1500 */
[C---:B------:R-:W-:Y:S02]  /*49a0*/  IMAD R155, R7.reuse, 0xd, RZ ;  /* 0x0000000d079b7824 */ /* 0x040fe400078e02ff */
[----:B------:R1:W3:Y:S01]  /*49b0*/  @!P5 LDG.E.U16 R36, desc[UR20][R110.64] ;  /* 0x000000146e24d981 */ /* 0x0002e2000c1e1500 */
[----:B------:R-:W-:Y:S02]  /*49c0*/  LOP3.LUT P5, RZ, R154, 0x1, RZ, 0xc0, !PT ;  /* 0x000000019aff7812 */ /* 0x000fe400078ac0ff */
[----:B------:R-:W-:Y:S01]  /*49d0*/  PRMT R34, RZ, 0x7610, R34 ;  /* 0x00007610ff227816 */ /* 0x000fe20000000022 */
[----:B------:R0:W-:Y:S01]  /*49e0*/  STL.64 [R1+0x128], R164 ;  /* 0x000128a401007387 */ /* 0x0001e20000100a00 */
[----:B------:R-:W-:-:S03]  /*49f0*/  IMAD R154, R7, 0x15, RZ ;  /* 0x00000015079a7824 */ /* 0x000fc600078e02ff */
[----:B------:R1:W-:Y:S01]  /*4a00*/  STL.64 [R1+0x120], R110 ;  /* 0x0001206e01007387 */ /* 0x0003e20000100a00 */
[----:B------:R-:W-:Y:S01]  /*4a10*/  PRMT R33, RZ, 0x7610, R33 ;  /* 0x00007610ff217816 */ /* 0x000fe20000000021 */
[----:B0-----:R-:W-:-:S04]  /*4a20*/  IMAD.WIDE R164, R155, 0x2, R2 ;  /* 0x000000029ba47825 */ /* 0x001fc800078e0202 */
[----:B-1----:R-:W-:Y:S01]  /*4a30*/  IMAD.WIDE R110, R155, 0x2, R4 ;  /* 0x000000029b6e7825 */ /* 0x002fe200078e0204 */
[----:B------:R-:W-:Y:S04]  /*4a40*/  STL.64 [R1+0xa8], R164 ;  /* 0x0000a8a401007387 */ /* 0x000fe80000100a00 */
[----:B------:R0:W-:Y:S04]  /*4a50*/  STL.64 [R1+0xa0], R110 ;  /* 0x0000a06e01007387 */ /* 0x0001e80000100a00 */
[----:B------:R0:W3:Y:S02]  /*4a60*/  @!P6 LDG.E.U16 R34, desc[UR20][R110.64] ;  /* 0x000000146e22e981 */ /* 0x0000e4000c1e1500 */
[----:B0-----:R-:W-:-:S05]  /*4a70*/  IMAD.WIDE R110, R154, 0x2, R2 ;  /* 0x000000029a6e7825 */ /* 0x001fca00078e0202 */
[----:B------:R0:W-:Y:S04]  /*4a80*/  STL.64 [R1+0x28], R110 ;  /* 0x0000286e01007387 */ /* 0x0001e80000100a00 */
[----:B------:R-:W3:Y:S04]  /*4a90*/  @P5 LDG.E.U16 R33, desc[UR20][R110.64] ;  /* 0x000000146e215981 */ /* 0x000ee8000c1e1500 */
[----:B0-----:R-:W3:Y:S01]  /*4aa0*/  LDL.LU.64 R110, [R1+0x738] ;  /* 0x00073800016e7983 */ /* 0x001ee20000300a00 */
[----:B------:R-:W-:Y:S02]  /*4ab0*/  PRMT R35, RZ, 0x7610, R35 ;  /* 0x00007610ff237816 */ /* 0x000fe40000000023 */
[----:B------:R-:W-:-:S04]  /*4ac0*/  PRMT R24, RZ, 0x7610, R24 ;  /* 0x00007610ff187816 */ /* 0x000fc80000000018 */
[----:B------:R0:W3:Y:S01]  /*4ad0*/  @!P6 LDG.E.U16 R35, desc[UR20][R164.64] ;  /* 0x00000014a423e981 */ /* 0x0000e2000c1e1500 */
[----:B------:R-:W-:-:S04]  /*4ae0*/  @!UP1 UIADD3 UR4, UPT, UPT, -UR5, 0x100000, URZ ;  /* 0x0010000005049890 */ /* 0x000fc8000fffe1ff */
[----:B------:R-:W-:Y:S02]  /*4af0*/  @!UP1 USHF.L.U32 UR5, UR4, 0xb, URZ ;  /* 0x0000000b04059899 */ /* 0x000fe400080006ff */
[----:B------:R-:W-:Y:S01]  /*4b00*/  @!UP1 USHF.L.U32 UR4, UR4, 0x1, URZ ;  /* 0x0000000104049899 */ /* 0x000fe200080006ff */
[----:B0-----:R-:W-:-:S05]  /*4b10*/  IMAD.WIDE R164, R154, 0x2, R4 ;  /* 0x000000029aa47825 */ /* 0x001fca00078e0204 */
[----:B------:R0:W-:Y:S04]  /*4b20*/  STL.64 [R1+0x20], R164 ;  /* 0x000020a401007387 */ /* 0x0001e80000100a00 */
[----:B------:R1:W3:Y:S01]  /*4b30*/  @P5 LDG.E.U16 R24, desc[UR20][R164.64] ;  /* 0x00000014a4185981 */ /* 0x0002e2000c1e1500 */
[--C-:B------:R-:W-:Y:S01]  /*4b40*/  SHF.R.U32.HI R19, RZ, 0x8, R106.reuse ;  /* 0x00000008ff137819 */ /* 0x100fe2000001166a */
[----:B------:R-:W-:Y:S02]  /*4b50*/  VOTEU.ALL UP1, P0 ;  /* 0x0000000000ff7886 */ /* 0x000fe40000020000 */
[----:B0-----:R-:W1:Y:S01]  /*4b60*/  LDL.LU.64 R164, [R1+0x730] ;  /* 0x0007300001a47983 */ /* 0x001e620000300a00 */
[----:B------:R-:W-:Y:S02]  /*4b70*/  SHF.R.U32.HI R106, RZ, 0x9, R106 ;  /* 0x00000009ff6a7819 */ /* 0x000fe4000001166a */
[----:B------:R0:W1:Y:S02]  /*4b80*/  @!UP1 SYNCS.EXCH.64 URZ, [UR7+0x12008], UR4 ;  /* 0x0120080407ff95b2 */ /* 0x0000640008000100 */
[----:B------:R-:W-:Y:S01]  /*4b90*/  LOP3.LUT P5, RZ, R106, 0x1, RZ, 0xc0, !PT ;  /* 0x000000016aff7812 */ /* 0x000fe200078ac0ff */
[----:B------:R0:W-:Y:S01]  /*4ba0*/  STS.U16 [R0+UR7+0x800], R108 ;  /* 0x0008006c00007988 */ /* 0x0001e20008000407 */
[----:B------:R-:W-:-:S02]  /*4bb0*/  PRMT R23, RZ, 0x7610, R23 ;  /* 0x00007610ff177816 */ /* 0x000fc40000000017 */
[----:B------:R-:W-:Y:S01]  /*4bc0*/  PRMT R22, RZ, 0x7610, R22 ;  /* 0x00007610ff167816 */ /* 0x000fe20000000016 */
[----:B------:R-:W-:Y:S01]  /*4bd0*/  STS.U16 [R0+UR7+0x4800], R107 ;  /* 0x0048006b00007988 */ /* 0x000fe20008000407 */
[----:B------:R-:W-:Y:S02]  /*4be0*/  PRMT R21, RZ, 0x7610, R21 ;  /* 0x00007610ff157816 */ /* 0x000fe40000000015 */
[----:B------:R-:W-:Y:S01]  /*4bf0*/  PRMT R15, RZ, 0x7610, R15 ;  /* 0x00007610ff0f7816 */ /* 0x000fe2000000000f */
[----:B0-----:R-:W0:Y:S01]  /*4c00*/  LDCU UR4, c[0x0][0x3b0] ;  /* 0x00007600ff0477ac */ /* 0x001e220008000800 */
[----:B------:R-:W-:Y:S01]  /*4c10*/  IMAD R108, R7, 0x1d, RZ ;  /* 0x0000001d076c7824 */ /* 0x000fe200078e02ff */
[----:B------:R-:W-:Y:S01]  /*4c20*/  STS.U16 [R0+UR7+0x4400], R109 ;  /* 0x0044006d00007988 */ /* 0x000fe20008000407 */
[----:B--2---:R-:W-:-:S03]  /*4c30*/  IMAD.MOV.U32 R106, RZ, RZ, R162 ;  /* 0x000000ffff6a7224 */ /* 0x004fc600078e00a2 */
[----:B------:R-:W2:Y:S04]  /*4c40*/  LDL.LU R162, [R1+0x72c] ;  /* 0x00072c0001a27983 */ /* 0x000ea80000300800 */
[----:B------:R4:W-:Y:S04]  /*4c50*/  STS.U16 [R0+UR7], R112 ;  /* 0x0000007000007988 */ /* 0x0009e80008000407 */
[----:B------:R0:W-:Y:S04]  /*4c60*/  STS.U16 [R0+UR7+0x5000], R115 ;  /* 0x0050007300007988 */ /* 0x0001e80008000407 */
[----:B------:R-:W-:Y:S04]  /*4c70*/  STS.U16 [R0+UR7+0x4c00], R117 ;  /* 0x004c007500007988 */ /* 0x000fe80008000407 */
[----:B------:R-:W-:Y:S04]  /*4c80*/  STS.U16 [R0+UR7+0x1000], R116 ;  /* 0x0010007400007988 */ /* 0x000fe80008000407 */
[----:B------:R-:W-:Y:S01]  /*4c90*/  STS.U16 [R0+UR7+0x5400], R113 ;  /* 0x0054007100007988 */ /* 0x000fe20008000407 */
[----:B----4-:R-:W-:-:S03]  /*4ca0*/  IMAD.MOV.U32 R112, RZ, RZ, R161 ;  /* 0x000000ffff707224 */ /* 0x010fc600078e00a1 */
[----:B------:R-:W4:Y:S01]  /*4cb0*/  LDL.LU R161, [R1+0x728] ;  /* 0x0007280001a17983 */ /* 0x000f220000300800 */
[----:B0-----:R-:W-:Y:S02]  /*4cc0*/  IMAD.MOV.U32 R115, RZ, RZ, R112 ;  /* 0x000000ffff737224 */ /* 0x001fe400078e0070 */
[----:B------:R-:W-:Y:S01]  /*4cd0*/  IMAD R112, R7, 0x25, RZ ;  /* 0x0000002507707824 */ /* 0x000fe200078e02ff */
[----:B------:R0:W-:Y:S04]  /*4ce0*/  STS.U16 [R0+UR7+0x1400], R114 ;  /* 0x0014007200007988 */ /* 0x0001e80008000407 */
[----:B------:R0:W-:Y:S02]  /*4cf0*/  STS.U16 [R0+UR7+0xc00], R118 ;  /* 0x000c007600007988 */ /* 0x0001e40008000407 */
[----:B0-----:R-:W-:Y:S01]  /*4d00*/  SHF.R.U64 R114, R146, 0x12, RZ ;  /* 0x0000001292727819 */ /* 0x001fe200000012ff */
[----:B------:R-:W-:Y:S01]  /*4d10*/  IMAD.MOV.U32 R118, RZ, RZ, R159 ;  /* 0x000000ffff767224 */ /* 0x000fe200078e009f */
[----:B---3--:R0:W-:Y:S04]  /*4d20*/  STS.U16 [R0+UR7+0x4000], R111 ;  /* 0x0040006f00007988 */ /* 0x0081e80008000407 */
[----:B------:R3:W-:Y:S01]  /*4d30*/  STS.U16 [R0+UR7+0x400], R110 ;  /* 0x0004006e00007988 */ /* 0x0007e20008000407 */
[----:B0-----:R-:W-:-:S02]  /*4d40*/  IMAD.MOV.U32 R111, RZ, RZ, R106 ;  /* 0x000000ffff6f7224 */ /* 0x001fc400078e006a */
[----:B------:R-:W-:Y:S01]  /*4d50*/  IMAD.WIDE R106, R108, 0x2, R2 ;  /* 0x000000026c6a7825 */ /* 0x000fe200078e0202 */
[----:B---3--:R-:W-:-:S03]  /*4d60*/  SHF.R.U64 R110, R146, 0x1a, RZ ;  /* 0x0000001a926e7819 */ /* 0x008fc600000012ff */
[----:B------:R-:W-:Y:S01]  /*4d70*/  IMAD.WIDE R108, R108, 0x2, R4 ;  /* 0x000000026c6c7825 */ /* 0x000fe200078e0204 */
[----:B------:R-:W3:Y:S04]  /*4d80*/  @P4 LDG.E.U16 R23, desc[UR20][R106.64] ;  /* 0x000000146a174981 */ /* 0x000ee8000c1e1500 */
[----:B------:R-:W3:Y:S01]  /*4d90*/  @P4 LDG.E.U16 R22, desc[UR20][R108.64] ;  /* 0x000000146c164981 */ /* 0x000ee2000c1e1500 */
[----:B------:R-:W-:Y:S01]  /*4da0*/  LOP3.LUT P4, RZ, R110, 0x1, RZ, 0xc0, !PT ;  /* 0x000000016eff7812 */ /* 0x000fe2000788c0ff */
[----:B------:R-:W-:Y:S02]  /*4db0*/  IMAD.MOV.U32 R110, RZ, RZ, R160 ;  /* 0x000000ffff6e7224 */ /* 0x000fe400078e00a0 */
[----:B------:R-:W3:Y:S01]  /*4dc0*/  LDL.LU R160, [R1+0x724] ;  /* 0x0007240001a07983 */ /* 0x000ee20000300800 */
[----:B------:R-:W-:-:S02]  /*4dd0*/  IMAD.MOV.U32 R116, RZ, RZ, R111 ;  /* 0x000000ffff747224 */ /* 0x000fc400078e006f */
[----:B------:R-:W-:Y:S01]  /*4de0*/  IMAD.MOV.U32 R117, RZ, RZ, R110 ;  /* 0x000000ffff757224 */ /* 0x000fe200078e006e */
[----:B------:R-:W3:Y:S01]  /*4df0*/  LDL.LU R159, [R1+0x720] ;  /* 0x00072000019f7983 */ /* 0x000ee20000300800 */
[----:B------:R-:W-:-:S04]  /*4e00*/  IMAD.WIDE R110, R112, 0x2, R2 ;  /* 0x00000002706e7825 */ /* 0x000fc800078e0202 */
[----:B------:R-:W-:Y:S01]  /*4e10*/  IMAD.WIDE R112, R112, 0x2, R4 ;  /* 0x0000000270707825 */ /* 0x000fe200078e0204 */
[----:B------:R-:W3:Y:S04]  /*4e20*/  @P4 LDG.E.U16 R21, desc[UR20][R110.64] ;  /* 0x000000146e154981 */ /* 0x000ee8000c1e1500 */
[----:B------:R-:W3:Y:S01]  /*4e30*/  @P4 LDG.E.U16 R15, desc[UR20][R112.64] ;  /* 0x00000014700f4981 */ /* 0x000ee2000c1e1500 */
[----:B------:R-:W-:Y:S01]  /*4e40*/  LOP3.LUT P4, RZ, R114, 0x1, RZ, 0xc0, !PT ;  /* 0x0000000172ff7812 */ /* 0x000fe2000788c0ff */
[----:B------:R-:W-:Y:S02]  /*4e50*/  IMAD.MOV.U32 R114, RZ, RZ, R158 ;  /* 0x000000ffff727224 */ /* 0x000fe400078e009e */
[----:B------:R-:W3:Y:S04]  /*4e60*/  LDL.LU R158, [R1+0x71c] ;  /* 0x00071c00019e7983 */ /* 0x000ee80000300800 */
[----:B------:R0:W-:Y:S04]  /*4e70*/  STS.U16 [R0+UR7+0x1800], R122 ;  /* 0x0018007a00007988 */ /* 0x0001e80008000407 */
[----:B------:R-:W-:Y:S01]  /*4e80*/  STS.U16 [R0+UR7+0x5800], R121 ;  /* 0x0058007900007988 */ /* 0x000fe20008000407 */
[----:B0-----:R-:W-:Y:S01]  /*4e90*/  IMAD.MOV.U32 R122, RZ, RZ, R115 ;  /* 0x000000ffff7a7224 */ /* 0x001fe200078e0073 */
[----:B------:R-:W-:-:S02]  /*4ea0*/  LOP3.LUT R115, R0, 0x10, RZ, 0x3c, !PT ;  /* 0x0000001000737812 */ /* 0x000fc400078e3cff */
[----:B------:R0:W-:Y:S04]  /*4eb0*/  STS.U16 [R0+UR7+0x1c00], R120 ;  /* 0x001c007800007988 */ /* 0x0001e80008000407 */
[----:B------:R-:W-:Y:S04]  /*4ec0*/  STS.U16 [R0+UR7+0x5c00], R119 ;  /* 0x005c007700007988 */ /* 0x000fe80008000407 */
[----:B------:R1:W-:Y:S01]  /*4ed0*/  STS.U16 [R115+UR7+0x80], R125 ;  /* 0x0000807d73007988 */ /* 0x0003e20008000407 */
[----:B0-----:R-:W-:Y:S02]  /*4ee0*/  IMAD.MOV.U32 R120, RZ, RZ, R116 ;  /* 0x000000ffff787224 */ /* 0x001fe400078e0074 */
[----:B------:R-:W-:Y:S01]  /*4ef0*/  IMAD R116, R7, 0x2d, RZ ;  /* 0x0000002d07747824 */ /* 0x000fe200078e02ff */
[----:B-1----:R-:W-:Y:S01]  /*4f00*/  LOP3.LUT R125, R0, 0x10, RZ, 0x3c, !PT ;  /* 0x00000010007d7812 */ /* 0x002fe200078e3cff */
[----:B------:R-:W-:Y:S01]  /*4f10*/  IMAD.MOV.U32 R121, RZ, RZ, R114 ;  /* 0x000000ffff797224 */ /* 0x000fe200078e0072 */
[----:B------:R-:W-:Y:S01]  /*4f20*/  PRMT R165, RZ, 0x7610, R165 ;  /* 0x00007610ffa57816 */ /* 0x000fe200000000a5 */
[----:B------:R-:W-:Y:S01]  /*4f30*/  IMAD.WIDE R114, R116, 0x2, R2 ;  /* 0x0000000274727825 */ /* 0x000fe200078e0202 */
[----:B------:R-:W-:Y:S01]  /*4f40*/  PRMT R164, RZ, 0x7610, R164 ;  /* 0x00007610ffa47816 */ /* 0x000fe200000000a4 */
[----:B------:R0:W-:Y:S04]  /*4f50*/  STS.U16 [R125+UR7+0x4080], R124 ;  /* 0x0040807c7d007988 */ /* 0x0001e80008000407 */
[----:B------:R1:W-:Y:S04]  /*4f60*/  STS.U16 [R125+UR7+0x480], R123 ;  /* 0x0004807b7d007988 */ /* 0x0003e80008000407 */
[----:B------:R-:W3:Y:S01]  /*4f70*/  @P4 LDG.E.U16 R165, desc[UR20][R114.64] ;  /* 0x0000001472a54981 */ /* 0x000ee2000c1e1500 */
[----:B0-----:R-:W-:-:S02]  /*4f80*/  IMAD.MOV.U32 R124, RZ, RZ, R117 ;  /* 0x000000ffff7c7224 */ /* 0x001fc400078e0075 */
[----:B------:R-:W-:-:S04]  /*4f90*/  IMAD.WIDE R116, R116, 0x2, R4 ;  /* 0x0000000274747825 */ /* 0x000fc800078e0204 */
[----:B-1----:R-:W-:Y:S01]  /*4fa0*/  IMAD.MOV.U32 R123, RZ, RZ, R118 ;  /* 0x000000ffff7b7224 */ /* 0x002fe200078e0076 */
[----:B------:R-:W-:Y:S01]  /*4fb0*/  SHF.R.U64 R118, R146, 0xa, RZ ;  /* 0x0000000a92767819 */ /* 0x000fe200000012ff */
[----:B------:R-:W3:Y:S03]  /*4fc0*/  @P4 LDG.E.U16 R164, desc[UR20][R116.64] ;  /* 0x0000001474a44981 */ /* 0x000ee6000c1e1500 */
[----:B------:R-:W-:Y:S01]  /*4fd0*/  LOP3.LUT P4, RZ, R118, 0x1, RZ, 0xc0, !PT ;  /* 0x0000000176ff7812 */ /* 0x000fe2000788c0ff */
[----:B------:R-:W-:Y:S04]  /*4fe0*/  STS.U16 [R125+UR7+0x4480], R131 ;  /* 0x004480837d007988 */ /* 0x000fe80008000407 */
[----:B------:R-:W-:Y:S04]  /*4ff0*/  STS.U16 [R125+UR7+0x880], R130 ;  /* 0x000880827d007988 */ /* 0x000fe80008000407 */
[----:B------:R0:W-:Y:S01]  /*5000*/  STS.U16 [R125+UR7+0x4880], R129 ;  /* 0x004880817d007988 */ /* 0x0001e20008000407 */
[----:B------:R-:W-:-:S03]  /*5010*/  PRMT R163, RZ, 0x7610, R163 ;  /* 0x00007610ffa37816 */ /* 0x000fc600000000a3 */
[----:B------:R-:W-:Y:S01]  /*5020*/  STS.U16 [R125+UR7+0xc80], R128 ;  /* 0x000c80807d007988 */ /* 0x000fe20008000407 */
[----:B--2---:R-:W-:Y:S01]  /*5030*/  PRMT R162, RZ, 0x7610, R162 ;  /* 0x00007610ffa27816 */ /* 0x004fe200000000a2 */
[----:B0-----:R-:W-:Y:S02]  /*5040*/  IMAD.MOV.U32 R129, RZ, RZ, R120 ;  /* 0x000000ffff817224 */ /* 0x001fe400078e0078 */
[----:B------:R-:W-:Y:S01]  /*5050*/  IMAD R120, R7, 0x35, RZ ;  /* 0x0000003507787824 */ /* 0x000fe200078e02ff */
[----:B------:R0:W-:Y:S01]  /*5060*/  STS.U16 [R125+UR7+0x4c80], R127 ;  /* 0x004c807f7d007988 */ /* 0x0001e20008000407 */
[----:B------:R-:W-:Y:S02]  /*5070*/  IMAD.MOV.U32 R130, RZ, RZ, R122 ;  /* 0x000000ffff827224 */ /* 0x000fe400078e007a */
[----:B------:R-:W-:Y:S01]  /*5080*/  IMAD.WIDE R118, R120, 0x2, R2 ;  /* 0x0000000278767825 */ /* 0x000fe200078e0202 */
[----:B------:R-:W-:-:S03]  /*5090*/  SHF.R.U64 R122, R146, 0x2, RZ ;  /* 0x00000002927a7819 */ /* 0x000fc600000012ff */
[----:B0-----:R-:W-:Y:S01]  /*50a0*/  IMAD.MOV.U32 R127, RZ, RZ, R121 ;  /* 0x000000ffff7f7224 */ /* 0x001fe200078e0079 */
[----:B------:R-:W2:Y:S01]  /*50b0*/  @P4 LDG.E.U16 R163, desc[UR20][R118.64] ;  /* 0x0000001476a34981 */ /* 0x000ea2000c1e1500 */
[----:B------:R-:W-:-:S03]  /*50c0*/  IMAD.WIDE R120, R120, 0x2, R4 ;  /* 0x0000000278787825 */ /* 0x000fc600078e0204 */
[----:B------:R-:W-:Y:S01]  /*50d0*/  STS.U16 [R125+UR7+0x1080], R126 ;  /* 0x0010807e7d007988 */ /* 0x000fe20008000407 */
[----:B------:R-:W-:-:S03]  /*50e0*/  IMAD.MOV.U32 R131, RZ, RZ, R124 ;  /* 0x000000ffff837224 */ /* 0x000fc600078e007c */
[----:B------:R-:W2:Y:S01]  /*50f0*/  @P4 LDG.E.U16 R162, desc[UR20][R120.64] ;  /* 0x0000001478a24981 */ /* 0x000ea2000c1e1500 */
[----:B------:R-:W-:Y:S01]  /*5100*/  LOP3.LUT P4, RZ, R122, 0x1, RZ, 0xc0, !PT ;  /* 0x000000017aff7812 */ /* 0x000fe2000788c0ff */
[----:B------:R-:W-:Y:S02]  /*5110*/  IMAD R124, R7, 0x3d, RZ ;  /* 0x0000003d077c7824 */ /* 0x000fe400078e02ff */
[----:B------:R0:W-:Y:S04]  /*5120*/  STS.U16 [R125+UR7+0x5080], R138 ;  /* 0x0050808a7d007988 */ /* 0x0001e80008000407 */
[----:B------:R-:W-:Y:S04]  /*5130*/  STS.U16 [R125+UR7+0x1480], R137 ;  /* 0x001480897d007988 */ /* 0x000fe80008000407 */
[----:B------:R-:W-:Y:S01]  /*5140*/  STS.U16 [R125+UR7+0x5480], R136 ;  /* 0x005480887d007988 */ /* 0x000fe20008000407 */
[----:B----4-:R-:W-:Y:S01]  /*5150*/  PRMT R161, RZ, 0x7610, R161 ;  /* 0x00007610ffa17816 */ /* 0x010fe200000000a1 */
[----:B0-----:R-:W-:-:S02]  /*5160*/  IMAD.MOV.U32 R138, RZ, RZ, R123 ;  /* 0x000000ffff8a7224 */ /* 0x001fc400078e007b */
[----:B------:R-:W-:Y:S01]  /*5170*/  STS.U16 [R125+UR7+0x1880], R135 ;  /* 0x001880877d007988 */ /* 0x000fe20008000407 */
[----:B------:R-:W-:-:S03]  /*5180*/  IMAD.WIDE R122, R124, 0x2, R2 ;  /* 0x000000027c7a7825 */ /* 0x000fc600078e0202 */
[----:B------:R-:W-:Y:S01]  /*5190*/  STS.U16 [R125+UR7+0x5880], R134 ;  /* 0x005880867d007988 */ /* 0x000fe20008000407 */
[----:B------:R-:W-:-:S03]  /*51a0*/  VIADD R126, R43, 0xfffffff9 ;  /* 0xfffffff92b7e7836 */ /* 0x000fc60000000000 */
[----:B------:R-:W-:Y:S04]  /*51b0*/  STS.U16 [R125+UR7+0x1c80], R133 ;  /* 0x001c80857d007988 */ /* 0x000fe80008000407 */
[----:B------:R0:W-:Y:S04]  /*51c0*/  STS.U16 [R125+UR7+0x5c80], R132 ;  /* 0x005c80847d007988 */ /* 0x0001e80008000407 */
[----:B------:R-:W4:Y:S01]  /*51d0*/  @P4 LDG.E.U16 R161, desc[UR20][R122.64] ;  /* 0x000000147aa14981 */ /* 0x000f22000c1e1500 */
[----:B0-----:R-:W-:Y:S01]  /*51e0*/  IMAD.WIDE R124, R124, 0x2, R4 ;  /* 0x000000027c7c7825 */ /* 0x001fe200078e0204 */
[----:B------:R-:W-:-:S02]  /*51f0*/  LOP3.LUT R128, R0, 0x20, RZ, 0x3c, !PT ;  /* 0x0000002000807812 */ /* 0x000fc400078e3cff */
[----:B------:R-:W-:-:S03]  /*5200*/  PRMT R155, RZ, 0x7610, R155 ;  /* 0x00007610ff9b7816 */ /* 0x000fc6000000009b */
[----:B------:R-:W-:Y:S01]  /*5210*/  STS.U16 [R128+UR7+0x100], R144 ;  /* 0x0001009080007988 */ /* 0x000fe20008000407 */
[----:B------:R-:W-:-:S03]  /*5220*/  PRMT R154, RZ, 0x7610, R154 ;  /* 0x00007610ff9a7816 */ /* 0x000fc6000000009a */
[----:B------:R-:W-:Y:S04]  /*5230*/  STS.U16 [R128+UR7+0x4100], R143 ;  /* 0x0041008f80007988 */ /* 0x000fe80008000407 */
[----:B------:R0:W-:Y:S04]  /*5240*/  STS.U16 [R128+UR7+0x500], R142 ;  /* 0x0005008e80007988 */ /* 0x0001e80008000407 */
[----:B------:R-:W-:Y:S04]  /*5250*/  STS.U16 [R128+UR7+0x4500], R141 ;  /* 0x0045008d80007988 */ /* 0x000fe80008000407 */
[----:B------:R-:W-:Y:S04]  /*5260*/  STS.U16 [R128+UR7+0x900], R140 ;  /* 0x0009008c80007988 */ /* 0x000fe80008000407 */
[----:B------:R-:W-:Y:S04]  /*5270*/  STS.U16 [R128+UR7+0x4900], R139 ;  /* 0x0049008b80007988 */ /* 0x000fe80008000407 */
[----:B------:R-:W-:Y:S04]  /*5280*/  STS.U16 [R128+UR7+0xd00], R151 ;  /* 0x000d009780007988 */ /* 0x000fe80008000407 */
[----:B------:R-:W-:Y:S01]  /*5290*/  STS.U16 [R128+UR7+0x4d00], R150 ;  /* 0x004d009680007988 */ /* 0x000fe20008000407 */
[----:B0-----:R-:W-:-:S03]  /*52a0*/  LOP3.LUT R142, R0, 0x30, RZ, 0x3c, !PT ;  /* 0x00000030008e7812 */ /* 0x001fc600078e3cff */
[----:B------:R-:W-:Y:S04]  /*52b0*/  STS.U16 [R128+UR7+0x1100], R149 ;  /* 0x0011009580007988 */ /* 0x000fe80008000407 */
[----:B------:R-:W-:Y:S04]  /*52c0*/  STS.U16 [R128+UR7+0x5100], R148 ;  /* 0x0051009480007988 */ /* 0x000fe80008000407 */
[----:B------:R-:W-:Y:S04]  /*52d0*/  STS.U16 [R128+UR7+0x1500], R147 ;  /* 0x0015009380007988 */ /* 0x000fe80008000407 */
[----:B------:R-:W-:Y:S01]  /*52e0*/  STS.U16 [R128+UR7+0x5500], R145 ;  /* 0x0055009180007988 */ /* 0x000fe20008000407 */
[----:B------:R-:W-:-:S03]  /*52f0*/  IMAD.MOV.U32 R143, RZ, RZ, R131 ;  /* 0x000000ffff8f7224 */ /* 0x000fc600078e0083 */
[----:B------:R-:W-:Y:S04]  /*5300*/  STS.U16 [R128+UR7+0x1900], R157 ;  /* 0x0019009d80007988 */ /* 0x000fe80008000407 */
[----:B------:R-:W-:Y:S04]  /*5310*/  STS.U16 [R128+UR7+0x5900], R156 ;  /* 0x0059009c80007988 */ /* 0x000fe80008000407 */
[----:B------:R-:W-:Y:S01]  /*5320*/  STS.U16 [R128+UR7+0x1d00], R153 ;  /* 0x001d009980007988 */ /* 0x000fe20008000407 */
[----:B------:R-:W-:-:S03]  /*5330*/  IMAD.MOV.U32 R144, RZ, RZ, R130 ;  /* 0x000000ffff907224 */ /* 0x000fc600078e0082 */
[----:B------:R-:W-:Y:S04]  /*5340*/  STS.U16 [R128+UR7+0x5d00], R152 ;  /* 0x005d009880007988 */ /* 0x000fe80008000407 */
[----:B------:R-:W-:Y:S01]  /*5350*/  STS.U16 [R142+UR7+0x180], R17 ;  /* 0x000180118e007988 */ /* 0x000fe20008000407 */
[----:B---3--:R-:W-:-:S06]  /*5360*/  PRMT R160, RZ, 0x7610, R160 ;  /* 0x00007610ffa07816 */ /* 0x008fcc00000000a0 */
[----:B------:R-:W3:Y:S01]  /*5370*/  @P4 LDG.E.U16 R160, desc[UR20][R124.64] ;  /* 0x000000147ca04981 */ /* 0x000ee2000c1e1500 */
[----:B------:R-:W-:Y:S01]  /*5380*/  ISETP.GE.U32.AND P4, PT, R126, 0x7fffffba, PT ;  /* 0x7fffffba7e00780c */ /* 0x000fe20003f86070 */
[----:B------:R-:W-:Y:S01]  /*5390*/  IMAD R126, R7, 0x6, RZ ;  /* 0x00000006077e7824 */ /* 0x000fe200078e02ff */
[----:B------:R-:W-:-:S03]  /*53a0*/  PRMT R159, RZ, 0x7610, R159 ;  /* 0x00007610ff9f7816 */ /* 0x000fc6000000009f */
[----:B------:R-:W-:-:S04]  /*53b0*/  IMAD.WIDE R136, R126, 0x2, R2 ;  /* 0x000000027e887825 */ /* 0x000fc800078e0202 */
[----:B------:R-:W-:Y:S01]  /*53c0*/  IMAD.WIDE R134, R126, 0x2, R4 ;  /* 0x000000027e867825 */ /* 0x000fe200078e0204 */
[----:B------:R-:W-:-:S03]  /*53d0*/  PRMT R158, RZ, 0x7610, R158 ;  /* 0x00007610ff9e7816 */ /* 0x000fc6000000009e */
[----:B------:R-:W-:Y:S01]  /*53e0*/  VIADD R126, R43, 0xfffffff1 ;  /* 0xfffffff12b7e7836 */ /* 0x000fe20000000000 */
[----:B------:R0:W2:Y:S04]  /*53f0*/  @!P4 LDG.E.U16 R159, desc[UR20][R136.64] ;  /* 0x00000014889fc981 */ /* 0x0000a8000c1e1500 */
[----:B------:R1:W2:Y:S01]  /*5400*/  @!P4 LDG.E.U16 R158, desc[UR20][R134.64] ;  /* 0x00000014869ec981 */ /* 0x0002a2000c1e1500 */
[----:B------:R-:W-:Y:S01]  /*5410*/  ISETP.GE.U32.AND P4, PT, R126, 0x7fffffb2, PT ;  /* 0x7fffffb27e00780c */ /* 0x000fe20003f86070 */
[----:B------:R-:W-:Y:S02]  /*5420*/  IMAD R126, R7, 0xe, RZ ;  /* 0x0000000e077e7824 */ /* 0x000fe400078e02ff */
[----:B------:R0:W-:Y:S02]  /*5430*/  STL.64 [R1+0x118], R136 ;  /* 0x0001188801007387 */ /* 0x0001e40000100a00 */
[----:B------:R-:W-:-:S02]  /*5440*/  IMAD.WIDE R132, R126, 0x2, R4 ;  /* 0x000000027e847825 */ /* 0x000fc400078e0204 */
[----:B------:R1:W-:Y:S06]  /*5450*/  STL.64 [R1+0x110], R134 ;  /* 0x0001108601007387 */ /* 0x0003ec0000100a00 */
[----:B------:R1:W2:Y:S01]  /*5460*/  @!P4 LDG.E.U16 R154, desc[UR20][R132.64] ;  /* 0x00000014849ac981 */ /* 0x0002a2000c1e1500 */
[----:B0-----:R-:W-:Y:S02]  /*5470*/  IMAD.MOV.U32 R137, RZ, RZ, R138 ;  /* 0x000000ffff897224 */ /* 0x001fe400078e008a */
[----:B-1----:R-:W-:Y:S01]  /*5480*/  IMAD.WIDE R134, R126, 0x2, R2 ;  /* 0x000000027e867825 */ /* 0x002fe200078e0202 */
[----:B------:R-:W-:-:S03]  /*5490*/  SHF.R.U64 R126, R146, 0x19, RZ ;  /* 0x00000019927e7819 */ /* 0x000fc600000012ff */
[----:B------:R-:W-:Y:S01]  /*54a0*/  IMAD.MOV.U32 R138, RZ, RZ, R127 ;  /* 0x000000ffff8a7224 */ /* 0x000fe200078e007f */
[----:B------:R0:W2:Y:S01]  /*54b0*/  @!P4 LDG.E.U16 R155, desc[UR20][R134.64] ;  /* 0x00000014869bc981 */ /* 0x0000a2000c1e1500 */
[----:B------:R-:W-:Y:S01]  /*54c0*/  IMAD.MOV.U32 R127, RZ, RZ, R129 ;  /* 0x000000ffff7f7224 */ /* 0x000fe200078e0081 */
[----:B------:R-:W-:Y:S01]  /*54d0*/  LOP3.LUT P4, RZ, R126, 0x1, RZ, 0xc0, !PT ;  /* 0x000000017eff7812 */ /* 0x000fe2000788c0ff */
[----:B------:R-:W-:Y:S01]  /*54e0*/  IMAD R126, R7, 0x16, RZ ;  /* 0x00000016077e7824 */ /* 0x000fe200078e02ff */
[----:B------:R-:W-:Y:S01]  /*54f0*/  STL.64 [R1+0x98], R134 ;  /* 0x0000988601007387 */ /* 0x000fe20000100a00 */
[----:B------:R-:W-:Y:S02]  /*5500*/  IMAD.MOV.U32 R140, RZ, RZ, R137 ;  /* 0x000000ffff8c7224 */ /* 0x000fe400078e0089 */
[----:B------:R-:W-:Y:S01]  /*5510*/  IMAD.MOV.U32 R141, RZ, RZ, R138 ;  /* 0x000000ffff8d7224 */ /* 0x000fe200078e008a */
[----:B------:R1:W-:Y:S01]  /*5520*/  STL.64 [R1+0x90], R132 ;  /* 0x0000908401007387 */ /* 0x0003e20000100a00 */
[----:B------:R-:W-:-:S02]  /*5530*/  IMAD.MOV.U32 R138, RZ, RZ, R127 ;  /* 0x000000ffff8a7224 */ /* 0x000fc400078e007f */
[C---:B------:R-:W-:Y:S01]  /*5540*/  IMAD.WIDE R128, R126.reuse, 0x2, R4 ;  /* 0x000000027e807825 */ /* 0x040fe200078e0204 */
[----:B------:R-:W-:Y:S04]  /*5550*/  STS.U16 [R142+UR7+0x4180], R140 ;  /* 0x0041808c8e007988 */ /* 0x000fe80008000407 */
[----:B------:R-:W-:Y:S01]  /*5560*/  STS.U16 [R142+UR7+0x580], R141 ;  /* 0x0005808d8e007988 */ /* 0x000fe20008000407 */
[----:B-1----:R-:W-:-:S03]  /*5570*/  IMAD.WIDE R132, R126, 0x2, R2 ;  /* 0x000000027e847825 */ /* 0x002fc600078e0202 */
[----:B------:R-:W-:Y:S04]  /*5580*/  STS.U16 [R142+UR7+0x4580], R138 ;  /* 0x0045808a8e007988 */ /* 0x000fe80008000407 */
[----:B------:R-:W-:Y:S04]  /*5590*/  STL.64 [R1+0x18], R132 ;  /* 0x0000188401007387 */ /* 0x000fe80000100a00 */
[----:B------:R-:W-:Y:S04]  /*55a0*/  STS.U16 [R142+UR7+0x980], R143 ;  /* 0x0009808f8e007988 */ /* 0x000fe80008000407 */
[----:B------:R-:W-:Y:S04]  /*55b0*/  STL.64 [R1+0x10], R128 ;  /* 0x0000108001007387 */ /* 0x000fe80000100a00 */
[----:B------:R1:W-:Y:S04]  /*55c0*/  STS.U16 [R142+UR7+0x4980], R47 ;  /* 0x0049802f8e007988 */ /* 0x0003e80008000407 */
[----:B------:R-:W2:Y:S04]  /*55d0*/  LDL.LU R17, [R1+0x718] ;  /* 0x0007180001117983 */ /* 0x000ea80000300800 */
[----:B------:R0:W-:Y:S04]  /*55e0*/  STS.U16 [R142+UR7+0xd80], R44 ;  /* 0x000d802c8e007988 */ /* 0x0001e80008000407 */
[----:B-1----:R-:W5:Y:S04]  /*55f0*/  LDL.LU R47, [R1+0x714] ;  /* 0x00071400012f7983 */ /* 0x002f680000300800 */
[----:B------:R-:W-:Y:S04]  /*5600*/  STS.U16 [R142+UR7+0x4d80], R144 ;  /* 0x004d80908e007988 */ /* 0x000fe80008000407 */
[----:B0-----:R-:W5:Y:S04]  /*5610*/  LDL.LU R44, [R1+0x710] ;  /* 0x00071000012c7983 */ /* 0x001f680000300800 */
[----:B------:R0:W-:Y:S04]  /*5620*/  STS.U16 [R142+UR7+0x1180], R45 ;  /* 0x0011802d8e007988 */ /* 0x0001e80008000407 */
[----:B------:R1:W-:Y:S04]  /*5630*/  STS.U16 [R142+UR7+0x5180], R32 ;  /* 0x005180208e007988 */ /* 0x0003e80008000407 */
[----:B------:R1:W-:Y:S04]  /*5640*/  STS.U16 [R142+UR7+0x1580], R30 ;  /* 0x0015801e8e007988 */ /* 0x0003e80008000407 */
[----:B0-----:R-:W5:Y:S04]  /*5650*/  LDL.LU R45, [R1+0x70c] ;  /* 0x00070c00012d7983 */ /* 0x001f680000300800 */
[----:B-1----:R-:W3:Y:S04]  /*5660*/  LDL.LU R32, [R1+0x708] ;  /* 0x0007080001207983 */ /* 0x002ee80000300800 */
[----:B------:R-:W3:Y:S04]  /*5670*/  LDL.LU R30, [R1+0x704] ;  /* 0x00070400011e7983 */ /* 0x000ee80000300800 */
[----:B------:R0:W-:Y:S04]  /*5680*/  STS.U16 [R142+UR7+0x5580], R31 ;  /* 0x0055801f8e007988 */ /* 0x0001e80008000407 */
[----:B------:R1:W-:Y:S04]  /*5690*/  STS.U16 [R142+UR7+0x1980], R25 ;  /* 0x001980198e007988 */ /* 0x0003e80008000407 */
[----:B------:R4:W-:Y:S04]  /*56a0*/  STS.U16 [R142+UR7+0x5980], R16 ;  /* 0x005980108e007988 */ /* 0x0009e80008000407 */
[----:B0-----:R-:W3:Y:S04]  /*56b0*/  LDL.LU R31, [R1+0x700] ;  /* 0x00070000011f7983 */ /* 0x001ee80000300800 */
[----:B-1----:R-:W3:Y:S04]  /*56c0*/  LDL.LU R25, [R1+0x6fc] ;  /* 0x0006fc0001197983 */ /* 0x002ee80000300800 */
[----:B----4-:R-:W4:Y:S04]  /*56d0*/  LDL.LU R16, [R1+0x6f8] ;  /* 0x0006f80001107983 */ /* 0x010f280000300800 */
[----:B------:R0:W-:Y:S04]  /*56e0*/  STS.U16 [R142+UR7+0x1d80], R14 ;  /* 0x001d800e8e007988 */ /* 0x0001e80008000407 */
[----:B------:R1:W-:Y:S04]  /*56f0*/  STS.U16 [R142+UR7+0x5d80], R38 ;  /* 0x005d80268e007988 */ /* 0x0003e80008000407 */
[----:B0-----:R-:W3:Y:S01]  /*5700*/  LDL.LU R14, [R1+0x6f4] ;  /* 0x0006f400010e7983 */ /* 0x001ee20000300800 */
[----:B-1----:R-:W-:-:S05]  /*5710*/  LOP3.LUT R38, R0, 0x40, RZ, 0x3c, !PT ;  /* 0x0000004000267812 */ /* 0x002fca00078e3cff */
[----:B------:R0:W-:Y:S04]  /*5720*/  STS.U16 [R38+UR7+0x200], R12 ;  /* 0x0002000c26007988 */ /* 0x0001e80008000407 */
[----:B------:R1:W-:Y:S04]  /*5730*/  STS.U16 [R38+UR7+0x4200], R13 ;  /* 0x0042000d26007988 */ /* 0x0003e80008000407 */
[----:B0-----:R-:W3:Y:S04]  /*5740*/  LDL.LU R12, [R1+0x6f0] ;  /* 0x0006f000010c7983 */ /* 0x001ee80000300800 */
[----:B-1----:R-:W3:Y:S04]  /*5750*/  LDL.LU R13, [R1+0x6ec] ;  /* 0x0006ec00010d7983 */ /* 0x002ee80000300800 */
[----:B------:R0:W-:Y:S04]  /*5760*/  STS.U16 [R38+UR7+0x600], R10 ;  /* 0x0006000a26007988 */ /* 0x0001e80008000407 */
[----:B------:R1:W-:Y:S04]  /*5770*/  STS.U16 [R38+UR7+0x4600], R11 ;  /* 0x0046000b26007988 */ /* 0x0003e80008000407 */
[----:B0-----:R-:W3:Y:S04]  /*5780*/  LDL.LU R10, [R1+0x6e8] ;  /* 0x0006e800010a7983 */ /* 0x001ee80000300800 */
[----:B-1----:R-:W3:Y:S01]  /*5790*/  LDL.LU R11, [R1+0x6e4] ;  /* 0x0006e400010b7983 */ /* 0x002ee20000300800 */
[----:B------:R-:W-:-:S02]  /*57a0*/  PRMT R153, RZ, 0x7610, R153 ;  /* 0x00007610ff997816 */ /* 0x000fc40000000099 */
[----:B------:R-:W-:Y:S02]  /*57b0*/  PRMT R152, RZ, 0x7610, R152 ;  /* 0x00007610ff987816 */ /* 0x000fe40000000098 */
[----:B------:R-:W-:Y:S01]  /*57c0*/  SHF.R.U64 R126, R146, 0x11, RZ ;  /* 0x00000011927e7819 */ /* 0x000fe200000012ff */
[C---:B------:R-:W-:Y:S01]  /*57d0*/  IMAD R130, R7.reuse, 0x1e, RZ ;  /* 0x0000001e07827824 */ /* 0x040fe200078e02ff */
[----:B------:R0:W3:Y:S04]  /*57e0*/  @P5 LDG.E.U16 R153, desc[UR20][R132.64] ;  /* 0x0000001484995981 */ /* 0x0000e8000c1e1500 */
[----:B------:R1:W3:Y:S01]  /*57f0*/  @P5 LDG.E.U16 R152, desc[UR20][R128.64] ;  /* 0x0000001480985981 */ /* 0x0002e2000c1e1500 */
[----:B------:R-:W-:Y:S01]  /*5800*/  LOP3.LUT P5, RZ, R126, 0x1, RZ, 0xc0, !PT ;  /* 0x000000017eff7812 */ /* 0x000fe200078ac0ff */
[----:B------:R-:W-:Y:S01]  /*5810*/  IMAD R136, R7, 0x2e, RZ ;  /* 0x0000002e07887824 */ /* 0x000fe200078e02ff */
[----:B------:R-:W-:Y:S01]  /*5820*/  PRMT R151, RZ, 0x7610, R151 ;  /* 0x00007610ff977816 */ /* 0x000fe20000000097 */
[----:B------:R-:W-:Y:S01]  /*5830*/  IMAD.WIDE R126, R130, 0x2, R2 ;  /* 0x00000002827e7825 */ /* 0x000fe200078e0202 */
[----:B------:R-:W-:-:S03]  /*5840*/  PRMT R150, RZ, 0x7610, R150 ;  /* 0x00007610ff967816 */ /* 0x000fc60000000096 */
[----:B------:R-:W-:Y:S01]  /*5850*/  IMAD.WIDE R130, R130, 0x2, R4 ;  /* 0x0000000282827825 */ /* 0x000fe200078e0204 */
[----:B------:R-:W-:Y:S01]  /*5860*/  PRMT R147, RZ, 0x7610, R147 ;  /* 0x00007610ff937816 */ /* 0x000fe20000000093 */
[----:B------:R-:W3:Y:S01]  /*5870*/  @P3 LDG.E.U16 R151, desc[UR20][R126.64] ;  /* 0x000000147e973981 */ /* 0x000ee2000c1e1500 */
[----:B------:R-:W-:Y:S01]  /*5880*/  PRMT R156, RZ, 0x7610, R156 ;  /* 0x00007610ff9c7816 */ /* 0x000fe2000000009c */
[----:B------:R-:W-:Y:S01]  /*5890*/  IMAD.WIDE R134, R136, 0x2, R2 ;  /* 0x0000000288867825 */ /* 0x000fe200078e0202 */
[----:B------:R-:W-:Y:S01]  /*58a0*/  SHF.R.U64 R138, R146, 0x9, RZ ;  /* 0x00000009928a7819 */ /* 0x000fe200000012ff */
[----:B------:R-:W3:Y:S02]  /*58b0*/  @P3 LDG.E.U16 R150, desc[UR20][R130.64] ;  /* 0x0000001482963981 */ /* 0x000ee4000c1e1500 */
[----:B0-----:R-:W-:Y:S02]  /*58c0*/  IMAD R132, R7, 0x26, RZ ;  /* 0x0000002607847824 */ /* 0x001fe400078e02ff */
[----:B------:R-:W-:Y:S01]  /*58d0*/  IMAD.WIDE R136, R136, 0x2, R4 ;  /* 0x0000000288887825 */ /* 0x000fe200078e0204 */
[----:B------:R-:W-:Y:S01]  /*58e0*/  LOP3.LUT P3, RZ, R138, 0x1, RZ, 0xc0, !PT ;  /* 0x000000018aff7812 */ /* 0x000fe2000786c0ff */
[----:B------:R-:W3:Y:S02]  /*58f0*/  @P5 LDG.E.U16 R147, desc[UR20][R134.64] ;  /* 0x0000001486935981 */ /* 0x000ee4000c1e1500 */
[----:B------:R-:W-:Y:S01]  /*5900*/  VIADD R142, R43, 0xfffffff8 ;  /* 0xfffffff82b8e7836 */ /* 0x000fe20000000000 */
[----:B------:R-:W-:Y:S01]  /*5910*/  PRMT R149, RZ, 0x7610, R149 ;  /* 0x00007610ff957816 */ /* 0x000fe20000000095 */
[----:B-1----:R-:W-:Y:S01]  /*5920*/  IMAD.WIDE R128, R132, 0x2, R2 ;  /* 0x0000000284807825 */ /* 0x002fe200078e0202 */
[----:B------:R-:W-:Y:S01]  /*5930*/  PRMT R148, RZ, 0x7610, R148 ;  /* 0x00007610ff947816 */ /* 0x000fe20000000094 */
[----:B------:R-:W3:Y:S01]  /*5940*/  @P5 LDG.E.U16 R156, desc[UR20][R136.64] ;  /* 0x00000014889c5981 */ /* 0x000ee2000c1e1500 */
[----:B------:R-:W-:Y:S01]  /*5950*/  ISETP.GE.U32.AND P5, PT, R142, 0x7fffffb9, PT ;  /* 0x7fffffb98e00780c */ /* 0x000fe20003fa6070 */
[----:B------:R-:W-:Y:S01]  /*5960*/  IMAD.WIDE R132, R132, 0x2, R4 ;  /* 0x0000000284847825 */ /* 0x000fe200078e0204 */
[----:B------:R-:W-:Y:S01]  /*5970*/  SHF.R.U64 R142, R146, 0x1, RZ ;  /* 0x00000001928e7819 */ /* 0x000fe200000012ff */
[----:B------:R-:W3:Y:S02]  /*5980*/  @P4 LDG.E.U16 R149, desc[UR20][R128.64] ;  /* 0x0000001480954981 */ /* 0x000ee4000c1e1500 */
[----:B------:R-:W-:Y:S01]  /*5990*/  IMAD R140, R7, 0x36, RZ ;  /* 0x00000036078c7824 */ /* 0x000fe200078e02ff */
[----:B------:R-:W-:Y:S01]  /*59a0*/  PRMT R18, RZ, 0x7610, R18 ;  /* 0x00007610ff127816 */ /* 0x000fe20000000012 */
[----:B------:R-:W3:Y:S01]  /*59b0*/  @P4 LDG.E.U16 R148, desc[UR20][R132.64] ;  /* 0x0000001484944981 */ /* 0x000ee2000c1e1500 */
[----:B------:R-:W-:Y:S01]  /*59c0*/  LOP3.LUT P4, RZ, R142, 0x1, RZ, 0xc0, !PT ;  /* 0x000000018eff7812 */ /* 0x000fe2000788c0ff */
[----:B------:R-:W-:-:S04]  /*59d0*/  IMAD.WIDE R138, R140, 0x2, R2 ;  /* 0x000000028c8a7825 */ /* 0x000fc800078e0202 */
[----:B------:R-:W-:Y:S01]  /*59e0*/  IMAD.WIDE R140, R140, 0x2, R4 ;  /* 0x000000028c8c7825 */ /* 0x000fe200078e0204 */
[----:B------:R-:W3:Y:S03]  /*59f0*/  @P3 LDG.E.U16 R18, desc[UR20][R138.64] ;  /* 0x000000148a123981 */ /* 0x000ee6000c1e1500 */
[----:B------:R-:W-:Y:S02]  /*5a00*/  VIADD R142, R43, 0xfffffff0 ;  /* 0xfffffff02b8e7836 */ /* 0x000fe40000000000 */
[----:B------:R-:W-:Y:S01]  /*5a10*/  IMAD R144, R7, 0x3e, RZ ;  /* 0x0000003e07907824 */ /* 0x000fe200078e02ff */
[----:B------:R-:W-:Y:S01]  /*5a20*/  SHF.R.U64 R157, R146, 0x18, RZ ;  /* 0x00000018929d7819 */ /* 0x000fe200000012ff */
[----:B------:R0:W-:Y:S04]  /*5a30*/  STS.U16 [R38+UR7+0xa00], R8 ;  /* 0x000a000826007988 */ /* 0x0001e80008000407 */
[----:B------:R-:W-:Y:S04]  /*5a40*/  STS.U16 [R38+UR7+0x4a00], R29 ;  /* 0x004a001d26007988 */ /* 0x000fe80008000407 */
[----:B------:R1:W-:Y:S04]  /*5a50*/  STS.U16 [R38+UR7+0xe00], R28 ;  /* 0x000e001c26007988 */ /* 0x0003e80008000407 */
[----:B------:R-:W-:Y:S04]  /*5a60*/  STS.U16 [R38+UR7+0x4e00], R27 ;  /* 0x004e001b26007988 */ /* 0x000fe80008000407 */
[----:B------:R1:W-:Y:S04]  /*5a70*/  STS.U16 [R38+UR7+0x1200], R26 ;  /* 0x0012001a26007988 */ /* 0x0003e80008000407 */
[----:B0-----:R-:W3:Y:S04]  /*5a80*/  LDL.LU R8, [R1+0x6e0] ;  /* 0x0006e00001087983 */ /* 0x001ee80000300800 */
[----:B------:R-:W-:Y:S04]  /*5a90*/  STS.U16 [R38+UR7+0x5200], R9 ;  /* 0x0052000926007988 */ /* 0x000fe80008000407 */
[----:B------:R-:W-:Y:S01]  /*5aa0*/  STS.U16 [R38+UR7+0x1600], R6 ;  /* 0x0016000626007988 */ /* 0x000fe20008000407 */
[----:B--2---:R-:W-:-:S06]  /*5ab0*/  PRMT R17, RZ, 0x7610, R17 ;  /* 0x00007610ff117816 */ /* 0x004fcc0000000011 */
[----:B------:R-:W2:Y:S01]  /*5ac0*/  @P3 LDG.E.U16 R17, desc[UR20][R140.64] ;  /* 0x000000148c113981 */ /* 0x000ea2000c1e1500 */
[----:B------:R-:W-:Y:S01]  /*5ad0*/  ISETP.GE.U32.AND P3, PT, R142, 0x7fffffb1, PT ;  /* 0x7fffffb18e00780c */ /* 0x000fe20003f66070 */
[----:B------:R-:W-:-:S04]  /*5ae0*/  IMAD.WIDE R142, R144, 0x2, R2 ;  /* 0x00000002908e7825 */ /* 0x000fc800078e0202 */
[----:B------:R-:W-:Y:S01]  /*5af0*/  IMAD.WIDE R144, R144, 0x2, R4 ;  /* 0x0000000290907825 */ /* 0x000fe200078e0204 */
[----:B----4-:R-:W-:-:S06]  /*5b00*/  PRMT R16, RZ, 0x7610, R16 ;  /* 0x00007610ff107816 */ /* 0x010fcc0000000010 */
[----:B------:R-:W4:Y:S01]  /*5b10*/  @P4 LDG.E.U16 R16, desc[UR20][R142.64] ;  /* 0x000000148e104981 */ /* 0x000f22000c1e1500 */
[----:B---3--:R-:W-:-:S06]  /*5b20*/  PRMT R14, RZ, 0x7610, R14 ;  /* 0x00007610ff0e7816 */ /* 0x008fcc000000000e */
[----:B------:R-:W3:Y:S01]  /*5b30*/  @P4 LDG.E.U16 R14, desc[UR20][R144.64] ;  /* 0x00000014900e4981 */ /* 0x000ee2000c1e1500 */
[----:B------:R-:W-:Y:S01]  /*5b40*/  LOP3.LUT P4, RZ, R157, 0x1, RZ, 0xc0, !PT ;  /* 0x000000019dff7812 */ /* 0x000fe2000788c0ff */
[----:B------:R-:W-:-:S04]  /*5b50*/  IMAD R157, R7, 0x7, RZ ;  /* 0x00000007079d7824 */ /* 0x000fc800078e02ff */
[----:B-1----:R-:W-:-:S04]  /*5b60*/  IMAD.WIDE R28, R157, 0x2, R2 ;  /* 0x000000029d1c7825 */ /* 0x002fc800078e0202 */
[----:B------:R-:W-:Y:S01]  /*5b70*/  IMAD.WIDE R26, R157, 0x2, R4 ;  /* 0x000000029d1a7825 */ /* 0x000fe200078e0204 */
[----:B------:R-:W-:Y:S02]  /*5b80*/  PRMT R12, RZ, 0x7610, R12 ;  /* 0x00007610ff0c7816 */ /* 0x000fe4000000000c */
[----:B------:R-:W-:Y:S02]  /*5b90*/  PRMT R13, RZ, 0x7610, R13 ;  /* 0x00007610ff0d7816 */ /* 0x000fe4000000000d */
[----:B------:R-:W-:Y:S02]  /*5ba0*/  SHF.R.U64 R157, R146, 0x10, RZ ;  /* 0x00000010929d7819 */ /* 0x000fe400000012ff */
[----:B------:R-:W2:Y:S04]  /*5bb0*/  @!P5 LDG.E.U16 R12, desc[UR20][R26.64] ;  /* 0x000000141a0cd981 */ /* 0x000ea8000c1e1500 */
[----:B------:R0:W2:Y:S01]  /*5bc0*/  @!P5 LDG.E.U16 R13, desc[UR20][R28.64] ;  /* 0x000000141c0dd981 */ /* 0x0000a2000c1e1500 */
[----:B------:R-:W-:Y:S01]  /*5bd0*/  LOP3.LUT P5, RZ, R157, 0x1, RZ, 0xc0, !PT ;  /* 0x000000019dff7812 */ /* 0x000fe200078ac0ff */
[----:B------:R-:W-:-:S02]  /*5be0*/  IMAD R157, R7, 0xf, RZ ;  /* 0x0000000f079d7824 */ /* 0x000fc400078e02ff */
[----:B------:R0:W-:Y:S01]  /*5bf0*/  STL.64 [R1+0x108], R28 ;  /* 0x0001081c01007387 */ /* 0x0001e20000100a00 */
[----:B------:R-:W-:-:S03]  /*5c00*/  PRMT R10, RZ, 0x7610, R10 ;  /* 0x00007610ff0a7816 */ /* 0x000fc6000000000a */
[----:B------:R1:W-:Y:S01]  /*5c10*/  STL.64 [R1+0x100], R26 ;  /* 0x0001001a01007387 */ /* 0x0003e20000100a00 */
[----:B------:R-:W-:Y:S01]  /*5c20*/  PRMT R11, RZ, 0x7610, R11 ;  /* 0x00007610ff0b7816 */ /* 0x000fe2000000000b */
[----:B0-----:R-:W-:-:S04]  /*5c30*/  IMAD.WIDE R28, R157, 0x2, R2 ;  /* 0x000000029d1c7825 */ /* 0x001fc800078e0202 */
[----:B-1----:R-:W-:Y:S01]  /*5c40*/  IMAD.WIDE R26, R157, 0x2, R4 ;  /* 0x000000029d1a7825 */ /* 0x002fe200078e0204 */
[----:B------:R0:W-:Y:S04]  /*5c50*/  STL.64 [R1+0x88], R28 ;  /* 0x0000881c01007387 */ /* 0x0001e80000100a00 */
[----:B------:R-:W2:Y:S04]  /*5c60*/  @!P3 LDG.E.U16 R11, desc[UR20][R28.64] ;  /* 0x000000141c0bb981 */ /* 0x000ea8000c1e1500 */
[----:B------:R-:W2:Y:S04]  /*5c70*/  @!P3 LDG.E.U16 R10, desc[UR20][R26.64] ;  /* 0x000000141a0ab981 */ /* 0x000ea8000c1e1500 */
[----:B0-----:R-:W2:Y:S04]  /*5c80*/  LDL.LU.64 R28, [R1+0x6d8] ;  /* 0x0006d800011c7983 */ /* 0x001ea80000300a00 */
[----:B------:R0:W-:Y:S04]  /*5c90*/  STL.64 [R1+0x80], R26 ;  /* 0x0000801a01007387 */ /* 0x0001e80000100a00 */
[----:B0-----:R-:W2:Y:S04]  /*5ca0*/  LDL.LU.64 R26, [R1+0x6d0] ;  /* 0x0006d000011a7983 */ /* 0x001ea80000300a00 */
[----:B------:R-:W2:Y:S04]  /*5cb0*/  LDL.LU R9, [R1+0x6cc] ;  /* 0x0006cc0001097983 */ /* 0x000ea80000300800 */
[----:B------:R-:W2:Y:S04]  /*5cc0*/  LDL.LU R6, [R1+0x6c8] ;  /* 0x0006c80001067983 */ /* 0x000ea80000300800 */
[----:B------:R-:W-:Y:S04]  /*5cd0*/  STS.U16 [R38+UR7+0x5600], R42 ;  /* 0x0056002a26007988 */ /* 0x000fe80008000407 */
[----:B------:R-:W-:Y:S04]  /*5ce0*/  STS.U16 [R38+UR7+0x1a00], R41 ;  /* 0x001a002926007988 */ /* 0x000fe80008000407 */
[----:B------:R-:W-:Y:S04]  /*5cf0*/  STS.U16 [R38+UR7+0x5a00], R40 ;  /* 0x005a002826007988 */ /* 0x000fe80008000407 */
[----:B------:R-:W-:Y:S04]  /*5d00*/  STS.U16 [R38+UR7+0x1e00], R39 ;  /* 0x001e002726007988 */ /* 0x000fe80008000407 */
[----:B------:R0:W-:Y:S02]  /*5d10*/  STS.U16 [R38+UR7+0x5e00], R20 ;  /* 0x005e001426007988 */ /* 0x0001e40008000407 */
[----:B0-----:R-:W-:-:S05]  /*5d20*/  LOP3.LUT R20, R0, 0x50, RZ, 0x3c, !PT ;  /* 0x0000005000147812 */ /* 0x001fca00078e3cff */
[----:B------:R-:W-:Y:S04]  /*5d30*/  STS.U16 [R20+UR7+0x280], R37 ;  /* 0x0002802514007988 */ /* 0x000fe80008000407 */
        /* <DEDUP_REMOVED lines=8> */
[----:B------:R0:W-:Y:S04]  /*5dc0*/  STS.U16 [R20+UR7+0x5280], R15 ;  /* 0x0052800f14007988 */ /* 0x0001e80008000407 */
[----:B------:R-:W-:Y:S04]  /*5dd0*/  STS.U16 [R20+UR7+0x1680], R165 ;  /* 0x001680a514007988 */ /* 0x000fe80008000407 */
[----:B------:R-:W-:Y:S01]  /*5de0*/  STS.U16 [R20+UR7+0x5680], R164 ;  /* 0x005680a414007988 */ /* 0x000fe20008000407 */
[----:B0-----:R-:W-:-:S03]  /*5df0*/  LOP3.LUT R15, R0, 0x60, RZ, 0x3c, !PT ;  /* 0x00000060000f7812 */ /* 0x001fc600078e3cff */
[----:B------:R-:W-:Y:S04]  /*5e00*/  STS.U16 [R20+UR7+0x1a80], R163 ;  /* 0x001a80a314007988 */ /* 0x000fe80008000407 */
[----:B------:R-:W-:Y:S04]  /*5e10*/  STS.U16 [R20+UR7+0x5a80], R162 ;  /* 0x005a80a214007988 */ /* 0x000fe80008000407 */
[----:B------:R-:W-:Y:S04]  /*5e20*/  STS.U16 [R20+UR7+0x1e80], R161 ;  /* 0x001e80a114007988 */ /* 0x000fe80008000407 */
[----:B------:R-:W-:Y:S04]  /*5e30*/  STS.U16 [R20+UR7+0x5e80], R160 ;  /* 0x005e80a014007988 */ /* 0x000fe80008000407 */
[----:B------:R-:W-:Y:S01]  /*5e40*/  STS.U16 [R15+UR7+0x300], R159 ;  /* 0x0003009f0f007988 */ /* 0x000fe20008000407 */
[----:B------:R-:W-:-:S03]  /*5e50*/  LOP3.LUT P3, RZ, R19, 0x1, RZ, 0xc0, !PT ;  /* 0x0000000113ff7812 */ /* 0x000fc6000786c0ff */
[----:B------:R-:W-:Y:S04]  /*5e60*/  STS.U16 [R15+UR7+0x4300], R158 ;  /* 0x0043009e0f007988 */ /* 0x000fe80008000407 */
[----:B------:R-:W-:Y:S04]  /*5e70*/  STS.U16 [R15+UR7+0x700], R155 ;  /* 0x0007009b0f007988 */ /* 0x000fe80008000407 */
[----:B------:R-:W-:Y:S04]  /*5e80*/  STS.U16 [R15+UR7+0x4700], R154 ;  /* 0x0047009a0f007988 */ /* 0x000fe80008000407 */
[----:B------:R-:W-:Y:S04]  /*5e90*/  STS.U16 [R15+UR7+0xb00], R153 ;  /* 0x000b00990f007988 */ /* 0x000fe80008000407 */
[----:B------:R-:W-:Y:S04]  /*5ea0*/  STS.U16 [R15+UR7+0x4b00], R152 ;  /* 0x004b00980f007988 */ /* 0x000fe80008000407 */
[----:B------:R-:W-:Y:S04]  /*5eb0*/  STS.U16 [R15+UR7+0xf00], R151 ;  /* 0x000f00970f007988 */ /* 0x000fe80008000407 */
[----:B------:R0:W-:Y:S02]  /*5ec0*/  STS.U16 [R15+UR7+0x4f00], R150 ;  /* 0x004f00960f007988 */ /* 0x0001e40008000407 */
[----:B0-----:R-:W-:-:S04]  /*5ed0*/  IMAD R150, R7, 0x17, RZ ;  /* 0x0000001707967824 */ /* 0x001fc800078e02ff */
[----:B------:R-:W-:-:S05]  /*5ee0*/  IMAD.WIDE R20, R150, 0x2, R2 ;  /* 0x0000000296147825 */ /* 0x000fca00078e0202 */
[----:B------:R-:W-:Y:S04]  /*5ef0*/  STL.64 [R1+0x8], R20 ;  /* 0x0000081401007387 */ /* 0x000fe80000100a00 */
[----:B------:R-:W-:Y:S01]  /*5f00*/  STS.U16 [R15+UR7+0x1300], R149 ;  /* 0x001300950f007988 */ /* 0x000fe20008000407 */
[----:B------:R-:W-:-:S03]  /*5f10*/  IMAD R152, R7, 0x1f, RZ ;  /* 0x0000001f07987824 */ /* 0x000fc600078e02ff */
[----:B------:R-:W-:Y:S01]  /*5f20*/  STS.U16 [R15+UR7+0x5300], R148 ;  /* 0x005300940f007988 */ /* 0x000fe20008000407 */
[----:B------:R-:W-:-:S03]  /*5f30*/  IMAD R154, R7, 0x27, RZ ;  /* 0x00000027079a7824 */ /* 0x000fc600078e02ff */
[----:B------:R-:W-:Y:S01]  /*5f40*/  STS.U16 [R15+UR7+0x1700], R147 ;  /* 0x001700930f007988 */ /* 0x000fe20008000407 */
[C---:B------:R-:W-:Y:S02]  /*5f50*/  IMAD R160, R7.reuse, 0x37, RZ ;  /* 0x0000003707a07824 */ /* 0x040fe400078e02ff */
[C---:B------:R-:W-:Y:S01]  /*5f60*/  IMAD R164, R7.reuse, 0x3f, RZ ;  /* 0x0000003f07a47824 */ /* 0x040fe200078e02ff */
[----:B------:R0:W-:Y:S02]  /*5f70*/  STS.U16 [R15+UR7+0x5700], R156 ;  /* 0x0057009c0f007988 */ /* 0x0001e40008000407 */
[----:B0-----:R-:W-:Y:S01]  /*5f80*/  IMAD R156, R7, 0x2f, RZ ;  /* 0x0000002f079c7824 */ /* 0x001fe200078e02ff */
[----:B--2---:R-:W-:-:S06]  /*5f90*/  PRMT R6, RZ, 0x7610, R6 ;  /* 0x00007610ff067816 */ /* 0x004fcc0000000006 */
[----:B------:R0:W2:Y:S01]  /*5fa0*/  @P3 LDG.E.U16 R6, desc[UR20][R20.64] ;  /* 0x0000001414063981 */ /* 0x0000a2000c1e1500 */
[----:B------:R-:W-:Y:S01]  /*5fb0*/  PRMT R9, RZ, 0x7610, R9 ;  /* 0x00007610ff097816 */ /* 0x000fe20000000009 */
[----:B0-----:R-:W-:-:S05]  /*5fc0*/  IMAD.WIDE R20, R150, 0x2, R4 ;  /* 0x0000000296147825 */ /* 0x001fca00078e0204 */
[----:B------:R-:W2:Y:S04]  /*5fd0*/  @P3 LDG.E.U16 R9, desc[UR20][R20.64] ;  /* 0x0000001414093981 */ /* 0x000ea8000c1e1500 */
[----:B------:R-:W-:Y:S04]  /*5fe0*/  STL.64 [R1], R20 ;  /* 0x0000001401007387 */ /* 0x000fe80000100a00 */
[----:B------:R-:W2:Y:S01]  /*5ff0*/  LDL.LU R7, [R1+0x6c4] ;  /* 0x0006c40001077983 */ /* 0x000ea20000300800 */
[----:B------:R-:W-:Y:S02]  /*6000*/  SHF.R.U64 R146, R146, 0x8, RZ ;  /* 0x0000000892927819 */ /* 0x000fe400000012ff */
[----:B------:R-:W-:-:S02]  /*6010*/  PRMT R32, RZ, 0x7610, R32 ;  /* 0x00007610ff207816 */ /* 0x000fc40000000020 */
[----:B------:R-:W-:Y:S01]  /*6020*/  PRMT R31, RZ, 0x7610, R31 ;  /* 0x00007610ff1f7816 */ /* 0x000fe2000000001f */
[----:B------:R-:W-:Y:S01]  /*6030*/  IMAD.WIDE R148, R154, 0x2, R2 ;  /* 0x000000029a947825 */ /* 0x000fe200078e0202 */
[----:B------:R-:W-:Y:S02]  /*6040*/  LOP3.LUT P6, RZ, R146, 0x1, RZ, 0xc0, !PT ;  /* 0x0000000192ff7812 */ /* 0x000fe400078cc0ff */
[----:B------:R-:W-:Y:S01]  /*6050*/  PRMT R29, RZ, 0x7610, R29 ;  /* 0x00007610ff1d7816 */ /* 0x000fe2000000001d */
[C---:B------:R-:W-:Y:S01]  /*6060*/  IMAD.WIDE R146, R152.reuse, 0x2, R2 ;  /* 0x0000000298927825 */ /* 0x040fe200078e0202 */
[----:B------:R-:W-:Y:S02]  /*6070*/  PRMT R30, RZ, 0x7610, R30 ;  /* 0x00007610ff1e7816 */ /* 0x000fe4000000001e */
[----:B------:R-:W-:Y:S01]  /*6080*/  PRMT R28, RZ, 0x7610, R28 ;  /* 0x00007610ff1c7816 */ /* 0x000fe2000000001c */
[--C-:B------:R-:W-:Y:S01]  /*6090*/  IMAD.WIDE R152, R152, 0x2, R4.reuse ;  /* 0x0000000298987825 */ /* 0x100fe200078e0204 */
[----:B------:R-:W2:Y:S04]  /*60a0*/  @!P2 LDG.E.U16 R32, desc[UR20][R146.64] ;  /* 0x000000149220a981 */ /* 0x000ea8000c1e1500 */
[----:B------:R-:W2:Y:S04]  /*60b0*/  @!P2 LDG.E.U16 R31, desc[UR20][R152.64] ;  /* 0x00000014981fa981 */ /* 0x000ea8000c1e1500 */
[----:B------:R-:W2:Y:S01]  /*60c0*/  @P4 LDG.E.U16 R29, desc[UR20][R148.64] ;  /* 0x00000014941d4981 */ /* 0x000ea2000c1e1500 */
[----:B------:R-:W-:Y:S01]  /*60d0*/  IMAD.WIDE R154, R154, 0x2, R4 ;  /* 0x000000029a9a7825 */ /* 0x000fe200078e0204 */
[----:B------:R-:W-:-:S02]  /*60e0*/  PRMT R27, RZ, 0x7610, R27 ;  /* 0x00007610ff1b7816 */ /* 0x000fc4000000001b */
[----:B------:R-:W-:Y:S01]  /*60f0*/  PRMT R26, RZ, 0x7610, R26 ;  /* 0x00007610ff1a7816 */ /* 0x000fe2000000001a */
[C---:B------:R-:W-:Y:S01]  /*6100*/  IMAD.WIDE R150, R156.reuse, 0x2, R2 ;  /* 0x000000029c967825 */ /* 0x040fe200078e0202 */
[----:B------:R-:W-:Y:S01]  /*6110*/  PRMT R25, RZ, 0x7610, R25 ;  /* 0x00007610ff197816 */ /* 0x000fe20000000019 */
[----:B------:R-:W-:Y:S02]  /*6120*/  STS.U16 [R15+UR7+0x1b00], R18 ;  /* 0x001b00120f007988 */ /* 0x000fe40008000407 */
[----:B------:R-:W-:Y:S01]  /*6130*/  IMAD.WIDE R156, R156, 0x2, R4 ;  /* 0x000000029c9c7825 */ /* 0x000fe200078e0204 */
[----:B------:R-:W-:Y:S01]  /*6140*/  PRMT R8, RZ, 0x7610, R8 ;  /* 0x00007610ff087816 */ /* 0x000fe20000000008 */
[----:B------:R-:W2:Y:S01]  /*6150*/  @P4 LDG.E.U16 R30, desc[UR20][R154.64] ;  /* 0x000000149a1e4981 */ /* 0x000ea2000c1e1500 */
[----:B------:R-:W-:Y:S01]  /*6160*/  LOP3.LUT R41, R0, 0x70, RZ, 0x3c, !PT ;  /* 0x0000007000297812 */ /* 0x000fe200078e3cff */
[C---:B------:R-:W-:Y:S02]  /*6170*/  IMAD.WIDE R158, R160.reuse, 0x2, R2 ;  /* 0x00000002a09e7825 */ /* 0x040fe400078e0202 */
[----:B------:R-:W-:Y:S02]  /*6180*/  STS.U16 [R15+UR7+0x5b00], R17 ;  /* 0x005b00110f007988 */ /* 0x000fe40008000407 */
[----:B------:R-:W-:-:S02]  /*6190*/  IMAD.WIDE R160, R160, 0x2, R4 ;  /* 0x00000002a0a07825 */ /* 0x000fc400078e0204 */
[----:B------:R-:W2:Y:S02]  /*61a0*/  @P5 LDG.E.U16 R28, desc[UR20][R150.64] ;  /* 0x00000014961c5981 */ /* 0x000ea4000c1e1500 */
[C---:B------:R-:W-:Y:S02]  /*61b0*/  IMAD.WIDE R162, R164.reuse, 0x2, R2 ;  /* 0x00000002a4a27825 */ /* 0x040fe400078e0202 */
[----:B----4-:R-:W-:Y:S04]  /*61c0*/  STS.U16 [R15+UR7+0x1f00], R16 ;  /* 0x001f00100f007988 */ /* 0x010fe80008000407 */
[----:B------:R-:W4:Y:S04]  /*61d0*/  LDL.LU R24, [R1+0x17c] ;  /* 0x00017c0001187983 */ /* 0x000f280000300800 */
[----:B------:R-:W4:Y:S04]  /*61e0*/  @P5 LDG.E.U16 R27, desc[UR20][R156.64] ;  /* 0x000000149c1b5981 */ /* 0x000f28000c1e1500 */
[----:B---3--:R0:W-:Y:S04]  /*61f0*/  STS.U16 [R15+UR7+0x5f00], R14 ;  /* 0x005f000e0f007988 */ /* 0x0081e80008000407 */
[----:B------:R-:W3:Y:S04]  /*6200*/  @P6 LDG.E.U16 R26, desc[UR20][R158.64] ;  /* 0x000000149e1a6981 */ /* 0x000ee8000c1e1500 */
[----:B------:R-:W3:Y:S04]  /*6210*/  @P6 LDG.E.U16 R25, desc[UR20][R160.64] ;  /* 0x00000014a0196981 */ /* 0x000ee8000c1e1500 */
[----:B0-----:R-:W3:Y:S04]  /*6220*/  LDL.LU R14, [R1+0x218] ;  /* 0x00021800010e7983 */ /* 0x001ee80000300800 */
[----:B------:R-:W-:Y:S04]  /*6230*/  STS.U16 [R41+UR7+0x380], R13 ;  /* 0x0003800d29007988 */ /* 0x000fe80008000407 */
[----:B------:R-:W3:Y:S04]  /*6240*/  LDL.LU R22, [R1+0x21c] ;  /* 0x00021c0001167983 */ /* 0x000ee80000300800 */
[----:B------:R-:W3:Y:S04]  /*6250*/  @!P1 LDG.E.U16 R8, desc[UR20][R162.64] ;  /* 0x00000014a2089981 */ /* 0x000ee8000c1e1500 */
[----:B------:R0:W-:Y:S04]  /*6260*/  STS.U16 [R41+UR7+0x4380], R12 ;  /* 0x0043800c29007988 */ /* 0x0001e80008000407 */
[----:B------:R-:W3:Y:S04]  /*6270*/  LDL.LU R17, [R1+0x220] ;  /* 0x0002200001117983 */ /* 0x000ee80000300800 */
[----:B------:R-:W-:Y:S04]  /*6280*/  STS.U16 [R41+UR7+0x780], R11 ;  /* 0x0007800b29007988 */ /* 0x000fe80008000407 */
[----:B------:R-:W3:Y:S04]  /*6290*/  LDL.LU R15, [R1+0x22c] ;  /* 0x00022c00010f7983 */ /* 0x000ee80000300800 */
[----:B------:R-:W-:Y:S04]  /*62a0*/  STS.U16 [R41+UR7+0x4780], R10 ;  /* 0x0047800a29007988 */ /* 0x000fe80008000407 */
[----:B------:R-:W3:Y:S04]  /*62b0*/  LDL.LU R20, [R1+0x230] ;  /* 0x0002300001147983 */ /* 0x000ee80000300800 */
[----:B0-----:R-:W3:Y:S01]  /*62c0*/  LDL.LU R12, [R1+0x234] ;  /* 0x00023400010c7983 */ /* 0x001ee20000300800 */
[----:B------:R-:W-:-:S03]  /*62d0*/  IMAD.WIDE R164, R164, 0x2, R4 ;  /* 0x00000002a4a47825 */ /* 0x000fc600078e0204 */
[----:B--2---:R0:W-:Y:S04]  /*62e0*/  STS.U16 [R41+UR7+0xb80], R6 ;  /* 0x000b800629007988 */ /* 0x0041e80008000407 */
[----:B0-----:R-:W2:Y:S04]  /*62f0*/  LDL.LU R6, [R1+0x238] ;  /* 0x0002380001067983 */ /* 0x001ea80000300800 */
[----:B------:R-:W2:Y:S04]  /*6300*/  LDL.LU R13, [R1+0x23c] ;  /* 0x00023c00010d7983 */ /* 0x000ea80000300800 */
[----:B------:R-:W2:Y:S04]  /*6310*/  LDL.LU R18, [R1+0x240] ;  /* 0x0002400001127983 */ /* 0x000ea80000300800 */
[----:B------:R-:W2:Y:S04]  /*6320*/  LDL.LU R10, [R1+0x244] ;  /* 0x00024400010a7983 */ /* 0x000ea80000300800 */
[----:B------:R-:W2:Y:S04]  /*6330*/  LDL.LU R21, [R1+0x248] ;  /* 0x0002480001157983 */ /* 0x000ea80000300800 */
[----:B------:R-:W2:Y:S04]  /*6340*/  LDL.LU R11, [R1+0x250] ;  /* 0x00025000010b7983 */ /* 0x000ea80000300800 */
[----:B------:R-:W2:Y:S04]  /*6350*/  LDL.LU R23, [R1+0x254] ;  /* 0x0002540001177983 */ /* 0x000ea80000300800 */
[----:B------:R-:W2:Y:S04]  /*6360*/  LDL.LU R19, [R1+0x258] ;  /* 0x0002580001137983 */ /* 0x000ea80000300800 */
[----:B------:R-:W2:Y:S04]  /*6370*/  LDL.LU R16, [R1+0x25c] ;  /* 0x00025c0001107983 */ /* 0x000ea80000300800 */
[----:B------:R0:W-:Y:S04]  /*6380*/  STS.U16 [R41+UR7+0x4b80], R9 ;  /* 0x004b800929007988 */ /* 0x0001e80008000407 */
[----:B0-----:R-:W2:Y:S01]  /*6390*/  LDL.LU R9, [R1+0x260] ;  /* 0x0002600001097983 */ /* 0x001ea20000300800 */
[----:B------:R-:W-:-:S06]  /*63a0*/  PRMT R7, RZ, 0x7610, R7 ;  /* 0x00007610ff077816 */ /* 0x000fcc0000000007 */
[----:B------:R-:W2:Y:S04]  /*63b0*/  @!P1 LDG.E.U16 R7, desc[UR20][R164.64] ;  /* 0x00000014a4079981 */ /* 0x000ea8000c1e1500 */
[----:B------:R-:W-:Y:S04]  /*63c0*/  STS.U16 [R41+UR7+0xf80], R32 ;  /* 0x000f802029007988 */ /* 0x000fe80008000407 */
[----:B------:R-:W-:Y:S04]  /*63d0*/  STS.U16 [R41+UR7+0x4f80], R31 ;  /* 0x004f801f29007988 */ /* 0x000fe80008000407 */
[----:B------:R0:W-:Y:S02]  /*63e0*/  STS.U16 [R41+UR7+0x1380], R29 ;  /* 0x0013801d29007988 */ /* 0x0001e40008000407 */
[----:B0-----:R-:W0:Y:S02]  /*63f0*/  S2R R29, SR_TID.X ;  /* 0x00000000001d7919 */ /* 0x001e240000002100 */
[----:B------:R-:W-:Y:S04]  /*6400*/  STS.U16 [R41+UR7+0x5380], R30 ;  /* 0x0053801e29007988 */ /* 0x000fe80008000407 */
[----:B------:R-:W-:Y:S04]  /*6410*/  STS.U16 [R41+UR7+0x1780], R28 ;  /* 0x0017801c29007988 */ /* 0x000fe80008000407 */
[----:B----4-:R-:W-:Y:S01]  /*6420*/  STS.U16 [R41+UR7+0x5780], R27 ;  /* 0x0057801b29007988 */ /* 0x010fe20008000407 */
[----:B---3--:R-:W-:-:S03]  /*6430*/  IMAD R14, R14, UR4, RZ ;  /* 0x000000040e0e7c24 */ /* 0x008fc6000f8e02ff */
[----:B------:R-:W-:Y:S04]  /*6440*/  STS.U16 [R41+UR7+0x1b80], R26 ;  /* 0x001b801a29007988 */ /* 0x000fe80008000407 */
[----:B------:R-:W-:Y:S01]  /*6450*/  STS.U16 [R41+UR7+0x5b80], R25 ;  /* 0x005b801929007988 */ /* 0x000fe20008000407 */
[----:B0-----:R-:W-:-:S03]  /*6460*/  LOP3.LUT R40, R29, 0x3f, RZ, 0xc0, !PT ;  /* 0x0000003f1d287812 */ /* 0x001fc600078ec0ff */
[----:B------:R0:W-:Y:S02]  /*6470*/  STS.U16 [R41+UR7+0x1f80], R8 ;  /* 0x001f800829007988 */ /* 0x0001e40008000407 */
[----:B------:R-:W-:-:S05]  /*6480*/  IMAD R24, R40, R24, RZ ;  /* 0x0000001828187224 */ /* 0x000fca00078e02ff */
[----:B0-----:R-:W-:Y:S01]  /*6490*/  LEA R8, P1, R24, UR14, 0x1 ;  /* 0x0000000e18087c11 */ /* 0x001fe2000f8208ff */
[----:B------:R-:W-:-:S03]  /*64a0*/  IMAD R22, R22, UR4, RZ ;  /* 0x0000000416167c24 */ /* 0x000fc6000f8e02ff */
[----:B------:R-:W-:Y:S02]  /*64b0*/  LEA.HI.X.SX32 R42, R24, UR15, 0x1, P1 ;  /* 0x0000000f182a7c11 */ /* 0x000fe400088f0eff */
[C---:B------:R-:W-:Y:S01]  /*64c0*/  LEA R38, P1, R14.reuse, R8, 0x1 ;  /* 0x000000080e267211 */ /* 0x040fe200078208ff */
[----:B------:R-:W-:Y:S02]  /*64d0*/  IMAD R17, R17, UR4, RZ ;  /* 0x0000000411117c24 */ /* 0x000fe4000f8e02ff */
[----:B------:R-:W-:Y:S01]  /*64e0*/  IMAD R15, R15, UR4, RZ ;  /* 0x000000040f0f7c24 */ /* 0x000fe2000f8e02ff */
[----:B------:R-:W-:Y:S01]  /*64f0*/  LEA.HI.X.SX32 R39, R14, R42, 0x1, P1 ;  /* 0x0000002a0e277211 */ /* 0x000fe200008f0eff */
[----:B------:R-:W-:Y:S01]  /*6500*/  IMAD R20, R20, UR4, RZ ;  /* 0x0000000414147c24 */ /* 0x000fe2000f8e02ff */
[-C--:B------:R-:W-:Y:S01]  /*6510*/  LEA R24, P1, R22, R8.reuse, 0x1 ;  /* 0x0000000816187211 */ /* 0x080fe200078208ff */
[----:B------:R-:W-:Y:S01]  /*6520*/  IMAD R12, R12, UR4, RZ ;  /* 0x000000040c0c7c24 */ /* 0x000fe2000f8e02ff */
[----:B------:R-:W-:Y:S01]  /*6530*/  LEA R14, P3, R15, R8, 0x1 ;  /* 0x000000080f0e7211 */ /* 0x000fe200078608ff */
[----:B------:R-:W-:Y:S01]  /*6540*/  STL [R1+0x1a4], R38 ;  /* 0x0001a42601007387 */ /* 0x000fe20000100800 */
[----:B------:R-:W-:-:S02]  /*6550*/  LEA.HI.X.SX32 R25, R22, R42, 0x1, P1 ;  /* 0x0000002a16197211 */ /* 0x000fc400008f0eff */
[----:B------:R-:W-:Y:S01]  /*6560*/  LEA R36, P1, R20, R8, 0x1 ;  /* 0x0000000814247211 */ /* 0x000fe200078208ff */
[----:B------:R-:W-:Y:S01]  /*6570*/  STL [R1+0x1a0], R39 ;  /* 0x0001a02701007387 */ /* 0x000fe20000100800 */
[----:B------:R-:W-:-:S03]  /*6580*/  LEA.HI.X.SX32 R15, R15, R42, 0x1, P3 ;  /* 0x0000002a0f0f7211 */ /* 0x000fc600018f0eff */
[----:B------:R-:W-:Y:S01]  /*6590*/  STL [R1+0x1ac], R24 ;  /* 0x0001ac1801007387 */ /* 0x000fe20000100800 */
[----:B------:R-:W-:Y:S01]  /*65a0*/  LEA.HI.X.SX32 R37, R20, R42, 0x1, P1 ;  /* 0x0000002a14257211 */ /* 0x000fe200008f0eff */
[----:B--2---:R-:W-:Y:S02]  /*65b0*/  IMAD R6, R6, UR4, RZ ;  /* 0x0000000406067c24 */ /* 0x004fe4000f8e02ff */
[----:B------:R-:W-:-:S03]  /*65c0*/  IMAD R13, R13, UR4, RZ ;  /* 0x000000040d0d7c24 */ /* 0x000fc6000f8e02ff */
[-C--:B------:R-:W-:Y:S01]  /*65d0*/  LEA R22, P3, R6, R8.reuse, 0x1 ;  /* 0x0000000806167211 */ /* 0x080fe200078608ff */
[----:B------:R-:W-:Y:S02]  /*65e0*/  IMAD R18, R18, UR4, RZ ;  /* 0x0000000412127c24 */ /* 0x000fe4000f8e02ff */
[----:B------:R-:W-:Y:S02]  /*65f0*/  IMAD R10, R10, UR4, RZ ;  /* 0x000000040a0a7c24 */ /* 0x000fe4000f8e02ff */
[----:B------:R-:W-:Y:S02]  /*6600*/  IMAD R27, R19, UR4, RZ ;  /* 0x00000004131b7c24 */ /* 0x000fe4000f8e02ff */
[----:B------:R-:W-:Y:S01]  /*6610*/  IMAD R19, R16, UR4, RZ ;  /* 0x0000000410137c24 */ /* 0x000fe2000f8e02ff */
[----:B------:R-:W-:-:S04]  /*6620*/  LEA R16, P2, R17, R8, 0x1 ;  /* 0x0000000811107211 */ /* 0x000fc800078408ff */
[----:B------:R-:W-:Y:S01]  /*6630*/  LEA.HI.X.SX32 R17, R17, R42, 0x1, P2 ;  /* 0x0000002a11117211 */ /* 0x000fe200010f0eff */
[----:B------:R-:W-:Y:S01]  /*6640*/  STL [R1+0x1b4], R16 ;  /* 0x0001b41001007387 */ /* 0x000fe20000100800 */
[----:B------:R-:W-:-:S03]  /*6650*/  LEA R30, P2, R12, R8, 0x1 ;  /* 0x000000080c1e7211 */ /* 0x000fc600078408ff */
[----:B------:R-:W-:Y:S01]  /*6660*/  STL [R1+0x1a8], R25 ;  /* 0x0001a81901007387 */ /* 0x000fe20000100800 */
[----:B------:R-:W-:-:S03]  /*6670*/  IMAD R33, R23, UR4, RZ ;  /* 0x0000000417217c24 */ /* 0x000fc6000f8e02ff */
[----:B------:R-:W-:Y:S01]  /*6680*/  STL [R1+0x1bc], R14 ;  /* 0x0001bc0e01007387 */ /* 0x000fe20000100800 */
[----:B------:R-:W-:-:S03]  /*6690*/  LEA.HI.X.SX32 R31, R12, R42, 0x1, P2 ;  /* 0x0000002a0c1f7211 */ /* 0x000fc600010f0eff */
[----:B------:R-:W-:Y:S01]  /*66a0*/  STL [R1+0x1b0], R17 ;  /* 0x0001b01101007387 */ /* 0x000fe20000100800 */
[----:B------:R-:W-:-:S03]  /*66b0*/  LEA.HI.X.SX32 R23, R6, R42, 0x1, P3 ;  /* 0x0000002a06177211 */ /* 0x000fc600018f0eff */
[----:B------:R-:W-:Y:S01]  /*66c0*/  STL [R1+0x1b8], R15 ;  /* 0x0001b80f01007387 */ /* 0x000fe20000100800 */
[----:B------:R-:W-:-:S03]  /*66d0*/  LEA R12, P1, R13, R8, 0x1 ;  /* 0x000000080d0c7211 */ /* 0x000fc600078208ff */
[----:B------:R-:W-:Y:S01]  /*66e0*/  STL [R1+0x1c4], R36 ;  /* 0x0001c42401007387 */ /* 0x000fe20000100800 */
[-C--:B------:R-:W-:Y:S01]  /*66f0*/  LEA R34, P2, R18, R8.reuse, 0x1 ;  /* 0x0000000812227211 */ /* 0x080fe200078408ff */
[----:B------:R-:W-:Y:S02]  /*6700*/  IMAD R21, R21, UR4, RZ ;  /* 0x0000000415157c24 */ /* 0x000fe4000f8e02ff */
[----:B------:R-:W-:Y:S01]  /*6710*/  STL [R1+0x1d0], R30 ;  /* 0x0001d01e01007387 */ /* 0x000fe20000100800 */
[----:B------:R-:W-:Y:S01]  /*6720*/  LEA R28, P3, R10, R8, 0x1 ;  /* 0x000000080a1c7211 */ /* 0x000fe200078608ff */
[----:B------:R-:W-:Y:S02]  /*6730*/  IMAD R11, R11, UR4, RZ ;  /* 0x000000040b0b7c24 */ /* 0x000fe4000f8e02ff */
[----:B------:R-:W-:Y:S01]  /*6740*/  STL [R1+0x1c0], R37 ;  /* 0x0001c02501007387 */ /* 0x000fe20000100800 */
[----:B------:R-:W-:Y:S01]  /*6750*/  IMAD R9, R9, UR4, RZ ;  /* 0x0000000409097c24 */ /* 0x000fe2000f8e02ff */
[-C--:B------:R-:W-:Y:S01]  /*6760*/  LEA.HI.X.SX32 R13, R13, R42.reuse, 0x1, P1 ;  /* 0x0000002a0d0d7211 */ /* 0x080fe200008f0eff */
[----:B------:R-:W0:Y:S01]  /*6770*/  LDCU.64 UR4, c[0x0][0x3a8] ;  /* 0x00007500ff0477ac */ /* 0x000e220008000a00 */
[----:B------:R-:W-:Y:S01]  /*6780*/  STL [R1+0x1d8], R22 ;  /* 0x0001d81601007387 */ /* 0x000fe20000100800 */
[----:B------:R-:W-:-:S03]  /*6790*/  LEA.HI.X.SX32 R35, R18, R42, 0x1, P2 ;  /* 0x0000002a12237211 */ /* 0x000fc600010f0eff */
[----:B------:R-:W2:Y:S01]  /*67a0*/  LDL R6, [R1+0x170] ;  /* 0x0001700001067983 */ /* 0x000ea20000100800 */
[----:B------:R-:W-:-:S03]  /*67b0*/  LEA.HI.X.SX32 R29, R10, R42, 0x1, P3 ;  /* 0x0000002a0a1d7211 */ /* 0x000fc600018f0eff */
[----:B------:R-:W-:Y:S01]  /*67c0*/  STL [R1+0x1c8], R31 ;  /* 0x0001c81f01007387 */ /* 0x000fe20000100800 */
[----:B------:R-:W-:-:S03]  /*67d0*/  LEA R20, P1, R21, R8, 0x1 ;  /* 0x0000000815147211 */ /* 0x000fc600078208ff */
[----:B------:R-:W-:Y:S01]  /*67e0*/  STL [R1+0x1d4], R23 ;  /* 0x0001d41701007387 */ /* 0x000fe20000100800 */
[----:B------:R-:W-:-:S03]  /*67f0*/  LEA R10, P2, R11, R8, 0x1 ;  /* 0x000000080b0a7211 */ /* 0x000fc600078408ff */
[----:B------:R-:W-:Y:S01]  /*6800*/  STL [R1+0x1e0], R12 ;  /* 0x0001e00c01007387 */ /* 0x000fe20000100800 */
[-C--:B------:R-:W-:Y:S02]  /*6810*/  LEA R32, P3, R33, R8.reuse, 0x1 ;  /* 0x0000000821207211 */ /* 0x080fe400078608ff */
[-C--:B------:R-:W-:Y:S01]  /*6820*/  LEA R26, P4, R27, R8.reuse, 0x1 ;  /* 0x000000081b1a7211 */ /* 0x080fe200078808ff */
[----:B------:R-:W-:Y:S01]  /*6830*/  STL [R1+0x1e8], R34 ;  /* 0x0001e82201007387 */ /* 0x000fe20000100800 */
[-C--:B------:R-:W-:Y:S02]  /*6840*/  LEA R18, P5, R19, R8.reuse, 0x1 ;  /* 0x0000000813127211 */ /* 0x080fe400078a08ff */
[----:B------:R-:W-:Y:S01]  /*6850*/  LEA R8, P6, R9, R8, 0x1 ;  /* 0x0000000809087211 */ /* 0x000fe200078c08ff */
[----:B------:R-:W-:Y:S01]  /*6860*/  STL [R1+0x1f0], R28 ;  /* 0x0001f01c01007387 */ /* 0x000fe20000100800 */
[----:B------:R-:W-:-:S03]  /*6870*/  LEA.HI.X.SX32 R21, R21, R42, 0x1, P1 ;  /* 0x0000002a15157211 */ /* 0x000fc600008f0eff */
[----:B------:R-:W-:Y:S01]  /*6880*/  STL [R1+0x1dc], R13 ;  /* 0x0001dc0d01007387 */ /* 0x000fe20000100800 */
[----:B------:R-:W-:-:S03]  /*6890*/  LEA.HI.X.SX32 R11, R11, R42, 0x1, P2 ;  /* 0x0000002a0b0b7211 */ /* 0x000fc600010f0eff */
[----:B------:R-:W-:Y:S01]  /*68a0*/  STL [R1+0x1e4], R35 ;  /* 0x0001e42301007387 */ /* 0x000fe20000100800 */
[----:B------:R-:W-:-:S03]  /*68b0*/  LEA.HI.X.SX32 R33, R33, R42, 0x1, P3 ;  /* 0x0000002a21217211 */ /* 0x000fc600018f0eff */
[----:B------:R-:W-:Y:S01]  /*68c0*/  STL [R1+0x1ec], R29 ;  /* 0x0001ec1d01007387 */ /* 0x000fe20000100800 */
[-C--:B------:R-:W-:Y:S02]  /*68d0*/  LEA.HI.X.SX32 R27, R27, R42.reuse, 0x1, P4 ;  /* 0x0000002a1b1b7211 */ /* 0x080fe400020f0eff */
[-C--:B------:R-:W-:Y:S01]  /*68e0*/  LEA.HI.X.SX32 R19, R19, R42.reuse, 0x1, P5 ;  /* 0x0000002a13137211 */ /* 0x080fe200028f0eff */
[----:B------:R-:W-:Y:S01]  /*68f0*/  STL [R1+0x1f8], R20 ;  /* 0x0001f81401007387 */ /* 0x000fe20000100800 */
[----:B------:R-:W-:Y:S01]  /*6900*/  LEA.HI.X.SX32 R9, R9, R42, 0x1, P6 ;  /* 0x0000002a09097211 */ /* 0x000fe200030f0eff */
[----:B------:R-:W-:Y:S02]  /*6910*/  VIADD R42, R43, 0x3f ;  /* 0x0000003f2b2a7836 */ /* 0x000fe40000000000 */
[----:B------:R-:W-:Y:S04]  /*6920*/  STL [R1+0x208], R32 ;  /* 0x0002082001007387 */ /* 0x000fe80000100800 */
[----:B------:R-:W-:Y:S04]  /*6930*/  STL [R1+0x200], R10 ;  /* 0x0002000a01007387 */ /* 0x000fe80000100800 */
[----:B------:R-:W-:Y:S01]  /*6940*/  STL [R1+0x210], R26 ;  /* 0x0002101a01007387 */ /* 0x000fe20000100800 */
[----:B------:R-:W-:-:S03]  /*6950*/  ISETP.GT.AND P1, PT, R42, 0x3f, PT ;  /* 0x0000003f2a00780c */ /* 0x000fc60003f24270 */
[----:B------:R-:W-:Y:S04]  /*6960*/  STL [R1+0x218], R18 ;  /* 0x0002181201007387 */ /* 0x000fe80000100800 */
[----:B------:R-:W-:Y:S04]  /*6970*/  STL [R1+0x1f4], R21 ;  /* 0x0001f41501007387 */ /* 0x000fe80000100800 */
[----:B------:R-:W-:Y:S04]  /*6980*/  STL [R1+0x220], R8 ;  /* 0x0002200801007387 */ /* 0x000fe80000100800 */
[----:B------:R-:W-:Y:S01]  /*6990*/  STL [R1+0x204], R33 ;  /* 0x0002042101007387 */ /* 0x000fe20000100800 */
[----:B------:R-:W-:-:S03]  /*69a0*/  ISETP.LT.AND P1, PT, R40, R43, P1 ;  /* 0x0000002b2800720c */ /* 0x000fc60000f21270 */
[----:B------:R-:W-:Y:S04]  /*69b0*/  STL [R1+0x1fc], R11 ;  /* 0x0001fc0b01007387 */ /* 0x000fe80000100800 */
[----:B------:R-:W-:Y:S04]  /*69c0*/  STL [R1+0x20c], R27 ;  /* 0x00020c1b01007387 */ /* 0x000fe80000100800 */
[----:B------:R-:W5:Y:S04]  /*69d0*/  LDL.LU R42, [R1+0x6c0] ;  /* 0x0006c000012a7983 */ /* 0x000f680000300800 */
[----:B------:R-:W-:Y:S04]  /*69e0*/  STL [R1+0x214], R19 ;  /* 0x0002141301007387 */ /* 0x000fe80000100800 */
[----:B------:R-:W5:Y:S04]  /*69f0*/  LDL.LU R43, [R1+0x6bc] ;  /* 0x0006bc00012b7983 */ /* 0x000f680000300800 */
[----:B------:R-:W5:Y:S04]  /*6a00*/  LDL.LU R40, [R1+0x6b8] ;  /* 0x0006b80001287983 */ /* 0x000f680000300800 */
[----:B------:R-:W-:Y:S04]  /*6a10*/  STL [R1+0x21c], R9 ;  /* 0x00021c0901007387 */ /* 0x000fe80000100800 */
[----:B------:R1:W-:Y:S04]  /*6a20*/  STS.U16 [R41+UR7+0x5f80], R7 ;  /* 0x005f800729007988 */ /* 0x0003e80008000407 */
[----:B-1----:R-:W5:Y:S04]  /*6a30*/  LDL.LU R41, [R1+0x6b4] ;  /* 0x0006b40001297983 */ /* 0x002f680000300800 */
[----:B------:R-:W3:Y:S02]  /*6a40*/  LDL.LU R7, [R1+0x6b0] ;  /* 0x0006b00001077983 */ /* 0x000ee40000300800 */
[----:B---3--:R-:W-:-:S06]  /*6a50*/  PRMT R7, RZ, 0x7610, R7 ;  /* 0x00007610ff077816 */ /* 0x008fcc0000000007 */
[----:B------:R-:W2:Y:S04]  /*6a60*/  @P1 LDG.E.U16 R7, desc[UR20][R38.64] ;  /* 0x0000001426071981 */ /* 0x000ea8000c1e1500 */
[----:B------:R-:W5:Y:S04]  /*6a70*/  LDL.LU.64 R38, [R1+0x6a8] ;  /* 0x0006a80001267983 */ /* 0x000f680000300a00 */
[----:B--2---:R1:W-:Y:S04]  /*6a80*/  STS.U16 [R6+UR7+0x10000], R7 ;  /* 0x0100000706007988 */ /* 0x0043e80008000407 */
[----:B-1----:R-:W2:Y:S02]  /*6a90*/  LDL.LU R7, [R1+0x6a0] ;  /* 0x0006a00001077983 */ /* 0x002ea40000300800 */
[----:B--2---:R-:W-:-:S06]  /*6aa0*/  PRMT R7, RZ, 0x7610, R7 ;  /* 0x00007610ff077816 */ /* 0x004fcc0000000007 */
        /* <DEDUP_REMOVED lines=15> */
[----:B------:R1:W2:Y:S02]  /*6ba0*/  @P1 LDG.E.U16 R7, desc[UR20][R24.64] ;  /* 0x0000001418071981 */ /* 0x0002a4000c1e1500 */
[----:B-1----:R-:W-:Y:S02]  /*6bb0*/  LOP3.LUT R25, R6, 0x20, RZ, 0x3c, !PT ;  /* 0x0000002006197812 */ /* 0x002fe400078e3cff */
[----:B------:R-:W5:Y:S04]  /*6bc0*/  LDL.LU R24, [R1+0x66c] ;  /* 0x00066c0001187983 */ /* 0x000f680000300800 */
[----:B------:R-:W-:Y:S04]  /*6bd0*/  STL [R1+0x5bc], R25 ;  /* 0x0005bc1901007387 */ /* 0x000fe80000100800 */
        /* <DEDUP_REMOVED lines=16> */
[----:B-1----:R-:W5:Y:S04]  /*6ce0*/  LDL.LU R25, [R1+0x63c] ;  /* 0x00063c0001197983 */ /* 0x002f680000300800 */
[----:B------:R-:W2:Y:S02]  /*6cf0*/  LDL.LU R7, [R1+0x638] ;  /* 0x0006380001077983 */ /* 0x000ea40000300800 */
[----:B--2---:R-:W-:-:S06]  /*6d00*/  PRMT R7, RZ, 0x7610, R7 ;  /* 0x00007610ff077816 */ /* 0x004fcc0000000007 */
[----:B------:R1:W2:Y:S02]  /*6d10*/  @P1 LDG.E.U16 R7, desc[UR20][R16.64] ;  /* 0x0000001410071981 */ /* 0x0002a4000c1e1500 */
[----:B-1----:R-:W-:Y:S02]  /*6d20*/  LOP3.LUT R17, R6, 0x40, RZ, 0x3c, !PT ;  /* 0x0000004006117812 */ /* 0x002fe400078e3cff */
[----:B------:R1:W5:Y:S04]  /*6d30*/  LDL.LU R16, [R1+0x634] ;  /* 0x0006340001107983 */ /* 0x0003680000300800 */
[----:B------:R-:W-:Y:S04]  /*6d40*/  STL [R1+0x5b8], R17 ;  /* 0x0005b81101007387 */ /* 0x000fe80000100800 */
[----:B--2---:R2:W-:Y:S04]  /*6d50*/  STS.U16 [R17+UR7+0x10200], R7 ;  /* 0x0102000711007988 */ /* 0x0045e80008000407 */
[----:B--2---:R-:W2:Y:S02]  /*6d60*/  LDL.LU R7, [R1+0x630] ;  /* 0x0006300001077983 */ /* 0x004ea40000300800 */
[----:B--2---:R-:W-:-:S06]  /*6d70*/  PRMT R7, RZ, 0x7610, R7 ;  /* 0x00007610ff077816 */ /* 0x004fcc0000000007 */
[----:B------:R-:W2:Y:S04]  /*6d80*/  @P1 LDG.E.U16 R7, desc[UR20][R22.64] ;  /* 0x0000001416071981 */ /* 0x000ea8000c1e1500 */
[----:B------:R1:W5:Y:S04]  /*6d90*/  LDL.LU.64 R22, [R1+0x628] ;  /* 0x0006280001167983 */ /* 0x0003680000300a00 */
        /* <DEDUP_REMOVED lines=11> */
[----:B--2---:R1:W5:Y:S04]  /*6e50*/  LDL.LU R17, [R1+0x604] ;  /* 0x0006040001117983 */ /* 0x0043680000300800 */
[----:B------:R-:W2:Y:S02]  /*6e60*/  LDL.LU R7, [R1+0x600] ;  /* 0x0006000001077983 */ /* 0x000ea40000300800 */
[----:B--2---:R-:W-:-:S06]  /*6e70*/  PRMT R7, RZ, 0x7610, R7 ;  /* 0x00007610ff077816 */ /* 0x004fcc0000000007 */
[----:B------:R-:W2:Y:S01]  /*6e80*/  @P1 LDG.E.U16 R7, desc[UR20][R14.64] ;  /* 0x000000140e071981 */ /* 0x000ea2000c1e1500 */
[----:B------:R-:W-:-:S03]  /*6e90*/  LOP3.LUT R6, R6, 0x60, RZ, 0x3c, !PT ;  /* 0x0000006006067812 */ /* 0x000fc600078e3cff */
[----:B------:R1:W5:Y:S04]  /*6ea0*/  LDL.LU.64 R14, [R1+0x5f8] ;  /* 0x0005f800010e7983 */ /* 0x0003680000300a00 */
        /* <DEDUP_REMOVED lines=15> */
[----:B------:R1:W5:Y:S01]  /*6fa0*/  LDL.LU.64 R8, [R1+0x5c8] ;  /* 0x0005c80001087983 */ /* 0x0003620000300a00 */
[----:B------:R-:W-:Y:S02]  /*6fb0*/  ULOP3.LUT UP1, URZ, UR10, UR17, URZ, 0xfc, !UPT ;  /* 0x000000110aff7292 */ /* 0x000fe4000f82fcff */
[----:B------:R-:W-:Y:S02]  /*6fc0*/  UIADD3 UR10, UPT, UPT, UR7, 0x11000, URZ ;  /* 0x00011000070a7890 */ /* 0x000fe4000fffe0ff */
[----:B------:R-:W-:Y:S02]  /*6fd0*/  UIADD3 UR16, UPT, UPT, UR6, 0x3f, URZ ;  /* 0x0000003f06107890 */ /* 0x000fe4000fffe0ff */
[----:B------:R-:W-:-:S02]  /*6fe0*/  USHF.R.U32.HI UR10, URZ, 0x4, UR10 ;  /* 0x00000004ff0a7899 */ /* 0x000fc4000801160a */
[----:B------:R-:W-:Y:S02]  /*6ff0*/  USHF.R.S32.HI UR6, URZ, 0x1f, UR16 ;  /* 0x0000001fff067899 */ /* 0x000fe40008011410 */
[----:B------:R-:W-:Y:S01]  /*7000*/  USGXT.U32 UR14, UR10, 0xe ;  /* 0x0000000e0a0e789a */ /* 0x000fe20008000000 */
[----:B--2---:R2:W-:Y:S01]  /*7010*/  STS.U16 [R6+UR7+0x10f00], R7 ;  /* 0x010f000706007988 */ /* 0x0045e20008000407 */
[----:B------:R3:W-:Y:S06]  /*7020*/  MEMBAR.ALL.CTA ;  /* 0x0000000000007992 */ /* 0x0007ec0000008000 */
[----:B---3--:R-:W3:Y:S04]  /*7030*/  FENCE.VIEW.ASYNC.S ;  /* 0x00000000000073c6 */ /* 0x008ee80000000000 */
[----:B--2---:R1:W5:Y:S04]  /*7040*/  LDL.LU R6, [R1+0x5c4] ;  /* 0x0005c40001067983 */ /* 0x0043680000300800 */
[----:B------:R1:W5:Y:S01]  /*7050*/  LDL.LU R7, [R1+0x5c0] ;  /* 0x0005c00001077983 */ /* 0x0003620000300800 */
[----:B------:R-:W-:Y:S01]  /*7060*/  ULEA.HI UR13, UR6, UR16, URZ, 0x6 ;  /* 0x00000010060d7291 */ /* 0x000fe2000f8f30ff */
[----:B---3--:R-:W-:Y:S01]  /*7070*/  BAR.SYNC.DEFER_BLOCKING 0x0 ;  /* 0x0000000000007b1d */ /* 0x008fe20000010000 */
[----:B------:R-:W-:-:S02]  /*7080*/  UIADD3 UR24, UP3, UPT, UR14, 0x2, URZ ;  /* 0x000000020e187890 */ /* 0x000fc4000ff7e0ff */
[----:B0-----:R-:W-:Y:S02]  /*7090*/  USHF.L.U32 UR12, UR5, 0x6, URZ ;  /* 0x00000006050c7899 */ /* 0x001fe400080006ff */
[----:B------:R-:W-:Y:S01]  /*70a0*/  UIADD3 UR6, UPT, UPT, UR7, 0x8000, URZ ;  /* 0x0000800007067890 */ /* 0x000fe2000fffe0ff */
[----:B------:R-:W-:Y:S01]  /*70b0*/  UMOV UR5, URZ ;  /* 0x000000ff00057c82 */ /* 0x000fe20008000000 */
[----:B------:R-:W-:Y:S02]  /*70c0*/  USHF.R.S32.HI UR15, URZ, 0x6, UR13 ;  /* 0x00000006ff0f7899 */ /* 0x000fe4000801140d */
[----:B------:R-:W-:Y:S02]  /*70d0*/  UIADD3.X UR25, UPT, UPT, UR5, 0x40004040, URZ, UP3, !UPT ;  /* 0x4000404005197890 */ /* 0x000fe40009ffe4ff */
[----:B------:R-:W-:Y:S02]  /*70e0*/  UISETP.LT.OR UP3, UPT, UR16, 0x40, UP1 ;  /* 0x000000401000788c */ /* 0x000fe40008f61670 */
[----:B------:R-:W-:-:S02]  /*70f0*/  USHF.R.U32.HI UR6, URZ, 0x4, UR6 ;  /* 0x00000004ff067899 */ /* 0x000fc40008011606 */
[----:B------:R-:W-:Y:S02]  /*7100*/  UISETP.LT.AND UP2, UPT, UR15, 0x1, UPT ;  /* 0x000000010f00788c */ /* 0x000fe4000bf41270 */
[----:B------:R-:W-:Y:S02]  /*7110*/  USGXT.U32 UR13, UR6, 0xe ;  /* 0x0000000e060d789a */ /* 0x000fe40008000000 */
[----:B------:R-:W-:Y:S01]  /*7120*/  USEL UR10, UR15, 0x1, !UP2 ;  /* 0x000000010f0a7887 */ /* 0x000fe2000d000000 */
[----:B------:R-:W-:-:S00]  /*7130*/  MEMBAR.ALL.CTA ;  /* 0x0000000000007992 */ /* 0x000fc00000008000 */
[----:B------:R-:W-:Y:S06]  /*7140*/  MEMBAR.ALL.GPU ;  /* 0x0000000000007992 */ /* 0x000fec000000a000 */
[----:B------:R-:W-:-:S00]  /*7150*/  ERRBAR ;  /* 0x00000000000079ab */ /* 0x000fc00000000000 */
[----:B------:R-:W-:Y:S08]  /*7160*/  CGAERRBAR ;  /* 0x00000000000075ab */ /* 0x000ff00000000000 */
[----:B------:R-:W-:Y:S01]  /*7170*/  UCGABAR_ARV ;  /* 0x00000000000079c7 */ /* 0x000fe20008000000 */
[----:B------:R-:W-:Y:S02]  /*7180*/  UIADD3 UR22, UP2, UPT, UR13, 0x2000080, URZ ;  /* 0x020000800d167890 */ /* 0x000fe4000ff5e0ff */
[----:B------:R-:W-:-:S02]  /*7190*/  USHF.L.U32 UR11, UR4, 0x6, URZ ;  /* 0x00000006040b7899 */ /* 0x000fc400080006ff */
[----:B------:R-:W-:Y:S01]  /*71a0*/  UIADD3 UR10, UPT, UPT, UR10, -0x1, URZ ;  /* 0xffffffff0a0a7890 */ /* 0x000fe2000fffe0ff */
[----:B------:R-:W-:Y:S01]  /*71b0*/  UCGABAR_WAIT ;  /* 0x0000000000007dc7 */ /* 0x000fe20008000000 */
[----:B------:R-:W-:Y:S01]  /*71c0*/  CCTL.IVALL ;  /* 0x00000000ff00798f */ /* 0x000fe20002000000 */
[----:B------:R-:W-:Y:S02]  /*71d0*/  UMOV UR4, URZ ;  /* 0x000000ff00047c82 */ /* 0x000fe40008000000 */
[----:B------:R-:W-:Y:S02]  /*71e0*/  UIADD3.X UR23, UPT, UPT, UR4, 0x40004040, URZ, UP2, !UPT ;  /* 0x4000404004177890 */ /* 0x000fe400097fe4ff */
[----:B------:R-:W-:Y:S01]  /*71f0*/  UISETP.NE.U32.AND UP2, UPT, UR10, URZ, UPT ;  /* 0x000000ff0a00728c */ /* 0x000fe2000bf45070 */
[----:B-1----:R-:W-:Y:S10]  /*7200*/  BRA.U UP3, `(.L_x_12) ;  /* 0x0000000103d47547 */ /* 0x002ff4000b800000 */
[----:B------:R-:W-:Y:S02]  /*7210*/  USHF.R.U32.HI UR18, URZ, 0x4, UR7 ;  /* 0x00000004ff127899 */ /* 0x000fe40008011607 */
[----:B------:R-:W-:Y:S02]  /*7220*/  UIADD3 UR15, UPT, UPT, UR7, 0x10000, URZ ;  /* 0x00010000070f7890 */ /* 0x000fe4000fffe0ff */
[----:B------:R-:W-:Y:S02]  /*7230*/  USGXT.U32 UR18, UR18, 0xe ;  /* 0x0000000e1212789a */ /* 0x000fe40008000000 */
[----:B------:R-:W-:Y:S02]  /*7240*/  USHF.R.U32.HI UR15, URZ, 0x4, UR15 ;  /* 0x00000004ff0f7899 */ /* 0x000fe4000801160f */
[----:B------:R-:W-:Y:S02]  /*7250*/  UIADD3 UR42, UP3, UPT, UR18, 0x2000080, URZ ;  /* 0x02000080122a7890 */ /* 0x000fe4000ff7e0ff */
[----:B------:R-:W-:Y:S01]  /*7260*/  USGXT.U32 UR16, UR15, 0xe ;  /* 0x0000000e0f10789a */ /* 0x000fe20008000000 */
[----:B------:R-:W-:Y:S01]  /*7270*/  UMOV UR5, URZ ;  /* 0x000000ff00057c82 */ /* 0x000fe20008000000 */
[----:B------:R-:W-:Y:S01]  /*7280*/  UMOV UR6, URZ ;  /* 0x000000ff00067c82 */ /* 0x000fe20008000000 */
[----:B------:R-:W-:-:S02]  /*7290*/  UIADD3.X UR43, UPT, UPT, UR5, 0x40004040, URZ, UP3, !UPT ;  /* 0x40004040052b7890 */ /* 0x000fc40009ffe4ff */
[----:B------:R-:W-:Y:S02]  /*72a0*/  UIADD3 UR46, UP3, UPT, UR16, 0x2, URZ ;  /* 0x00000002102e7890 */ /* 0x000fe4000ff7e0ff */
[----:B------:R-:W-:Y:S02]  /*72b0*/  ULOP3.LUT UR18, UR18, 0x2000000, URZ, 0xfc, !UPT ;  /* 0x0200000012127892 */ /* 0x000fe4000f8efcff */
[----:B------:R-:W-:Y:S02]  /*72c0*/  UIADD3.X UR47, UPT, UPT, UR6, 0x40004040, URZ, UP3, !UPT ;  /* 0x40004040062f7890 */ /* 0x000fe40009ffe4ff */
[----:B------:R-:W-:Y:S02]  /*72d0*/  UIADD3.64 UR48, UPT, UPT, UR42, 0x80, URZ ;  /* 0x000000802a307897 */ /* 0x000fe4000fffe0ff */
[----:B------:R-:W-:Y:S02]  /*72e0*/  UIADD3.64 UR56, UPT, UPT, UR46, 0x2, URZ ;  /* 0x000000022e387897 */ /* 0x000fe4000fffe0ff */
[----:B------:R-:W-:-:S02]  /*72f0*/  UIADD3.64 UR50, UPT, UPT, UR42, 0x100, URZ ;  /* 0x000001002a327897 */ /* 0x000fc4000fffe0ff */
[----:B------:R-:W-:Y:S02]  /*7300*/  UIADD3.64 UR58, UPT, UPT, UR46, 0x4, URZ ;  /* 0x000000042e3a7897 */ /* 0x000fe4000fffe0ff */
[----:B------:R-:W-:Y:S02]  /*7310*/  UIADD3 UR27, UPT, UPT, UR26, 0x40, URZ ;  /* 0x000000401a1b7890 */ /* 0x000fe4000fffe0ff */
[----:B------:R-:W-:Y:S02]  /*7320*/  UIADD3.64 UR52, UPT, UPT, UR42, 0x380, URZ ;  /* 0x000003802a347897 */ /* 0x000fe4000fffe0ff */
[----:B------:R-:W-:Y:S02]  /*7330*/  UIADD3 UR64, UPT, UPT, UR26, 0x40, URZ ;  /* 0x000000401a407890 */ /* 0x000fe4000fffe0ff */
[----:B------:R-:W-:Y:S02]  /*7340*/  UIADD3.64 UR54, UPT, UPT, UR42, 0x400, URZ ;  /* 0x000004002a367897 */ /* 0x000fe4000fffe0ff */
[----:B------:R-:W-:-:S02]  /*7350*/  UIADD3 UR65, UPT, UPT, UR26, 0x40, URZ ;  /* 0x000000401a417890 */ /* 0x000fc4000fffe0ff */
[----:B------:R-:W-:Y:S01]  /*7360*/  UIADD3.64 UR60, UPT, UPT, UR42, 0x480, URZ ;  /* 0x000004802a3c7897 */ /* 0x000fe2000fffe0ff */
[----:B------:R-:W-:Y:S01]  /*7370*/  UMOV UR32, 0x0 ;  /* 0x0000000000207882 */ /* 0x000fe20000000000 */
[----:B------:R-:W-:Y:S01]  /*7380*/  UMOV UR33, 0x10108010 ;  /* 0x1010801000217882 */ /* 0x000fe20000000000 */
[----:B------:R-:W-:Y:S01]  /*7390*/  UIADD3 UR15, UPT, UPT, UR26, 0x40, URZ ;  /* 0x000000401a0f7890 */ /* 0x000fe2000fffe0ff */
[----:B------:R-:W-:Y:S01]  /*73a0*/  UMOV UR17, 0x40004040 ;  /* 0x4000404000117882 */ /* 0x000fe20000000000 */
[----:B------:R-:W-:Y:S01]  /*73b0*/  UIADD3.64 UR62, UPT, UPT, UR42, 0x500, URZ ;  /* 0x000005002a3e7897 */ /* 0x000fe2000fffe0ff */
[----:B------:R-:W-:Y:S01]  /*73c0*/  UMOV UR19, 0x40004040 ;  /* 0x4000404000137882 */ /* 0x000fe20000000000 */
[----:B------:R-:W-:Y:S01]  /*73d0*/  UMOV UR28, 0x0 ;  /* 0x00000000001c7882 */ /* 0x000fe20000000000 */
[----:B------:R-:W-:Y:S01]  /*73e0*/  UMOV UR29, 0x10108010 ;  /* 0x10108010001d7882 */ /* 0x000fe20000000000 */
[----:B------:R-:W-:Y:S01]  /*73f0*/  UMOV UR38, 0x0 ;  /* 0x0000000000267882 */ /* 0x000fe20000000000 */
[----:B------:R-:W-:Y:S01]  /*7400*/  UMOV UR39, 0x10108010 ;  /* 0x1010801000277882 */ /* 0x000fe20000000000 */
[----:B------:R0:W-:Y:S01]  /*7410*/  UTCHMMA.2CTA gdesc[UR18], gdesc[UR16], tmem[UR26], tmem[UR32], idesc[UR33], !UPT ;  /* 0x00ff2010120075ea */ /* 0x0001e2000fa0001a */
[----:B------:R-:W-:Y:S01]  /*7420*/  UMOV UR36, 0x0 ;  /* 0x0000000000247882 */ /* 0x000fe20000000000 */
[----:B------:R-:W-:Y:S01]  /*7430*/  UMOV UR37, 0x10108010 ;  /* 0x1010801000257882 */ /* 0x000fe20000000000 */
[----:B------:R0:W-:Y:S01]  /*7440*/  UTCHMMA.2CTA gdesc[UR42], gdesc[UR46], tmem[UR26], tmem[UR28], idesc[UR29], UPT ;  /* 0x00ff1c2e2a0075ea */ /* 0x0001e2000ba0001a */
        /* <DEDUP_REMOVED lines=8> */
[----:B------:R0:W-:Y:S01]  /*74d0*/  UTCHMMA.2CTA gdesc[UR52], gdesc[UR16], tmem[UR27], tmem[UR34], idesc[UR35], !UPT ;  /* 0x00ff2210340075ea */ /* 0x0001e2000fa0001b */
[----:B------:R-:W-:Y:S01]  /*74e0*/  UMOV UR44, 0x0 ;  /* 0x00000000002c7882 */ /* 0x000fe20000000000 */
[----:B------:R-:W-:Y:S01]  /*74f0*/  UMOV UR45, 0x10108010 ;  /* 0x10108010002d7882 */ /* 0x000fe20000000000 */
[----:B------:R0:W-:Y:S01]  /*7500*/  UTCHMMA.2CTA gdesc[UR54], gdesc[UR46], tmem[UR64], tmem[UR30], idesc[UR31], UPT ;  /* 0x00ff1e2e360075ea */ /* 0x0001e2000ba00040 */
[----:B------:R-:W-:Y:S01]  /*7510*/  UMOV UR5, 0x3 ;  /* 0x0000000300057882 */ /* 0x000fe20000000000 */
[----:B------:R0:W-:Y:S01]  /*7520*/  UTCHMMA.2CTA gdesc[UR60], gdesc[UR56], tmem[UR65], tmem[UR40], idesc[UR41], UPT ;  /* 0x00ff28383c0075ea */ /* 0x0001e2000ba00041 */
[----:B------:R0:W-:Y:S01]  /*7530*/  UTCHMMA.2CTA gdesc[UR62], gdesc[UR58], tmem[UR15], tmem[UR44], idesc[UR45], UPT ;  /* 0x00ff2c3a3e0075ea */ /* 0x0001e2000ba0000f */
[----:B------:R0:W-:Y:S01]  /*7540*/  UTCBAR.2CTA.MULTICAST [UR9], URZ, UR5 ;  /* 0x000000ff090073e9 */ /* 0x0001e20008200805 */
[----:B------:R-:W-:Y:S01]  /*7550*/  NOP ;  /* 0x0000000000007918 */ /* 0x000fe20000000000 */
.L_x_12:
[----:B------:R1:W-:Y:S01]  /*7560*/  STL [R1+0x174], RZ ;  /* 0x000174ff01007387 */ /* 0x0003e20000100800 */
[----:B0-----:R-:W-:Y:S01]  /*7570*/  UMOV UR16, UR22 ;  /* 0x0000001600107c82 */ /* 0x001fe20008000000 */
[----:B------:R-:W-:Y:S01]  /*7580*/  UMOV UR17, UR23 ;  /* 0x0000001700117c82 */ /* 0x000fe20008000000 */
[----:B------:R-:W-:Y:S01]  /*7590*/  UMOV UR18, UR24 ;  /* 0x0000001800127c82 */ /* 0x000fe20008000000 */
[----:B------:R-:W-:Y:S01]  /*75a0*/  UMOV UR19, UR25 ;  /* 0x0000001900137c82 */ /* 0x000fe20008000000 */
[----:B------:R-:W-:Y:S05]  /*75b0*/  BRA.U !UP2, `(.L_x_13) ;  /* 0x000000910a247547 */ /* 0x000fea000b800000 */
[----:B------:R-:W-:Y:S02]  /*75c0*/  USHF.R.S32.HI UR5, URZ, 0x1f, UR11 ;  /* 0x0000001fff057899 */ /* 0x000fe4000801140b */
[----:B------:R-:W-:Y:S02]  /*75d0*/  USHF.R.S32.HI UR6, URZ, 0x1f, UR12 ;  /* 0x0000001fff067899 */ /* 0x000fe4000801140c */
[----:B------:R-:W-:Y:S02]  /*75e0*/  USHF.L.U64.HI UR22, UR11, 0x1, UR5 ;  /* 0x000000010b167899 */ /* 0x000fe40008010205 */
[----:B------:R-:W-:Y:S02]  /*75f0*/  USHF.L.U64.HI UR23, UR12, 0x1, UR6 ;  /* 0x000000010c177899 */ /* 0x000fe40008010206 */
[----:B------:R-:W-:Y:S02]  /*7600*/  ULOP3.LUT UR24, UR13, 0x2000000, URZ, 0xfc, !UPT ;  /* 0x020000000d187892 */ /* 0x000fe4000f8efcff */
[----:B------:R-:W-:-:S02]  /*7610*/  UIADD3.64 UR28, UPT, UPT, UR16, 0x80, URZ ;  /* 0x00000080101c7897 */ /* 0x000fc4000fffe0ff */
[----:B------:R-:W-:Y:S02]  /*7620*/  UIADD3.64 UR30, UPT, UPT, UR18, 0x2, URZ ;  /* 0x00000002121e7897 */ /* 0x000fe4000fffe0ff */
[----:B------:R-:W-:Y:S02]  /*7630*/  UIADD3.64 UR32, UPT, UPT, UR16, 0x100, URZ ;  /* 0x0000010010207897 */ /* 0x000fe4000fffe0ff */
[----:B------:R-:W-:Y:S02]  /*7640*/  UIADD3.64 UR34, UPT, UPT, UR18, 0x4, URZ ;  /* 0x0000000412227897 */ /* 0x000fe4000fffe0ff */
[----:B------:R-:W-:Y:S02]  /*7650*/  UIADD3.64 UR36, UPT, UPT, UR16, 0x380, URZ ;  /* 0x0000038010247897 */ /* 0x000fe4000fffe0ff */
[----:B------:R-:W-:Y:S02]  /*7660*/  UIADD3.64 UR38, UPT, UPT, UR16, 0x400, URZ ;  /* 0x0000040010267897 */ /* 0x000fe4000fffe0ff */
[----:B------:R-:W-:-:S02]  /*7670*/  UIADD3.64 UR40, UPT, UPT, UR16, 0x480, URZ ;  /* 0x0000048010287897 */ /* 0x000fc4000fffe0ff */
[----:B------:R-:W-:Y:S02]  /*7680*/  UIADD3.64 UR42, UPT, UPT, UR16, 0x500, URZ ;  /* 0x00000500102a7897 */ /* 0x000fe4000fffe0ff */
[----:B------:R-:W-:Y:S02]  /*7690*/  USHF.L.U32 UR27, UR12, 0x1, URZ ;  /* 0x000000010c1b7899 */ /* 0x000fe400080006ff */
[----:B------:R-:W-:Y:S01]  /*76a0*/  USHF.L.U32 UR25, UR11, 0x1, URZ ;  /* 0x000000010b197899 */ /* 0x000fe200080006ff */
[----:B------:R-:W-:Y:S01]  /*76b0*/  UMOV UR6, 0x1 ;  /* 0x0000000100067882 */ /* 0x000fe20000000000 */
[----:B------:R-:W-:Y:S01]  /*76c0*/  UMOV UR5, URZ ;  /* 0x000000ff00057c82 */ /* 0x000fe20008000000 */
[----:B------:R-:W-:-:S09]  /*76d0*/  UMOV UR15, 0x40004040 ;  /* 0x40004040000f7882 */ /* 0x000fd20000000000 */
.L_x_16:
[----:B-----5:R0:W-:Y:S04]  /*76e0*/  STL.64 [R1+0x5d0], R4 ;  /* 0x0005d00401007387 */ /* 0x0201e80000100a00 */
[----:B------:R2:W-:Y:S01]  /*76f0*/  STL.64 [R1+0x5c8], R2 ;  /* 0x0005c80201007387 */ /* 0x0005e20000100a00 */
[----:B0-----:R-:W-:Y:S02]  /*7700*/  IADD3 R4, P3, PT, R144, UR25, RZ ;  /* 0x0000001990047c10 */ /* 0x001fe4000ff7e0ff */
[----:B--2---:R-:W-:Y:S02]  /*7710*/  IADD3 R3, P1, PT, R164, UR25, RZ ;  /* 0x00000019a4037c10 */ /* 0x004fe4000ff3e0ff */
[----:B------:R-:W-:-:S03]  /*7720*/  IADD3 R2, P2, PT, R162, UR25, RZ ;  /* 0x00000019a2027c10 */ /* 0x000fc6000ff5e0ff */
[----:B------:R0:W-:Y:S04]  /*7730*/  STL [R1+0x570], R3 ;  /* 0x0005700301007387 */ /* 0x0001e80000100800 */
[----:B------:R2:W-:Y:S04]  /*7740*/  STL [R1+0x574], R2 ;  /* 0x0005740201007387 */ /* 0x0005e80000100800 */
[----:B------:R3:W-:Y:S01]  /*7750*/  STL [R1+0x578], R4 ;  /* 0x0005780401007387 */ /* 0x0007e20000100800 */
[----:B0-----:R-:W-:Y:S02]  /*7760*/  IADD3.X R3, PT, PT, R165, UR22, RZ, P1, !PT ;  /* 0x00000016a5037c10 */ /* 0x001fe40008ffe4ff */
[----:B--2---:R-:W-:-:S03]  /*7770*/  IADD3 R2, P1, PT, R142, UR25, RZ ;  /* 0x000000198e027c10 */ /* 0x004fc6000ff3e0ff */
[----:B------:R0:W-:Y:S01]  /*7780*/  STL [R1+0x548], R3 ;  /* 0x0005480301007387 */ /* 0x0001e20000100800 */
[----:B---3--:R-:W-:-:S03]  /*7790*/  IADD3 R4, P4, PT, R124, UR25, RZ ;  /* 0x000000197c047c10 */ /* 0x008fc6000ff9e0ff */
[----:B------:R2:W-:Y:S04]  /*77a0*/  STL [R1+0x57c], R2 ;  /* 0x00057c0201007387 */ /* 0x0005e80000100800 */
[----:B------:R3:W-:Y:S01]  /*77b0*/  STL [R1+0x580], R4 ;  /* 0x0005800401007387 */ /* 0x0007e20000100800 */
[----:B0-----:R-:W-:Y:S02]  /*77c0*/  IADD3.X R3, PT, PT, R163, UR22, RZ, P2, !PT ;  /* 0x00000016a3037c10 */ /* 0x001fe400097fe4ff */
[----:B--2---:R-:W-:-:S03]  /*77d0*/  IADD3.X R2, PT, PT, R145, UR22, RZ, P3, !PT ;  /* 0x0000001691027c10 */ /* 0x004fc60009ffe4ff */
[----:B------:R0:W-:Y:S01]  /*77e0*/  STL [R1+0x54c], R3 ;  /* 0x00054c0301007387 */ /* 0x0001e20000100800 */
[----:B---3--:R-:W-:-:S03]  /*77f0*/  IADD3.X R4, PT, PT, R143, UR22, RZ, P1, !PT ;  /* 0x000000168f047c10 */ /* 0x008fc60008ffe4ff */
        /* <DEDUP_REMOVED lines=8> */
[----:B0-----:R-:W-:Y:S02]  /*7880*/  IADD3 R3, P3, PT, R102, UR25, RZ ;  /* 0x0000001966037c10 */ /* 0x001fe4000ff7e0ff */
[----:B--2---:R-:W-:-:S03]  /*7890*/  IADD3 R2, P4, PT, R84, UR25, RZ ;  /* 0x0000001954027c10 */ /* 0x004fc6000ff9e0ff */
[----:B------:R0:W-:Y:S01]  /*78a0*/  STL [R1+0x58c], R3 ;  /* 0x00058c0301007387 */ /* 0x0001e20000100800 */
[----:B---3--:R-:W-:-:S03]  /*78b0*/  IADD3.X R4, PT, PT, R123, UR22, RZ, P1, !PT ;  /* 0x000000167b047c10 */ /* 0x008fc60008ffe4ff */
        /* <DEDUP_REMOVED lines=8> */
[----:B0-----:R-:W-:Y:S02]  /*7940*/  IADD3 R3, P1, PT, R82, UR25, RZ ;  /* 0x0000001952037c10 */ /* 0x001fe4000ff3e0ff */
[----:B--2---:R-:W-:-:S03]  /*7950*/  IADD3 R2, P2, PT, R64, UR25, RZ ;  /* 0x0000001940027c10 */ /* 0x004fc6000ff5e0ff */
[----:B------:R0:W-:Y:S01]  /*7960*/  STL [R1+0x594], R3 ;  /* 0x0005940301007387 */ /* 0x0001e20000100800 */
[----:B---3--:R-:W-:-:S03]  /*7970*/  IADD3 R4, P3, PT, R62, UR25, RZ ;  /* 0x000000193e047c10 */ /* 0x008fc6000ff7e0ff */
[----:B------:R2:W-:Y:S01]  /*7980*/  STL [R1+0x53c], R2 ;  /* 0x00053c0201007387 */ /* 0x0005e20000100800 */
[----:B------:R-:W-:Y:S02]  /*7990*/  IADD3.X R64, PT, PT, R65, UR22, RZ, P2, !PT ;  /* 0x0000001641407c10 */ /* 0x000fe400097fe4ff */
[----:B------:R-:W-:Y:S01]  /*79a0*/  IADD3.X R62, PT, PT, R63, UR22, RZ, P3, !PT ;  /* 0x000000163f3e7c10 */ /* 0x000fe20009ffe4ff */
[----:B------:R3:W-:Y:S01]  /*79b0*/  STL [R1+0x540], R4 ;  /* 0x0005400401007387 */ /* 0x0007e20000100800 */
[----:B0----5:R-:W-:Y:S02]  /*79c0*/  IADD3 R3, P4, PT, R44, UR25, RZ ;  /* 0x000000192c037c10 */ /* 0x021fe4000ff9e0ff */
[----:B--2---:R-:W-:-:S03]  /*79d0*/  IADD3.X R2, PT, PT, R83, UR22, RZ, P1, !PT ;  /* 0x0000001653027c10 */ /* 0x004fc60008ffe4ff */
[----:B------:R0:W-:Y:S01]  /*79e0*/  STL [R1+0x544], R3 ;  /* 0x0005440301007387 */ /* 0x0001e20000100800 */
[----:B------:R-:W-:Y:S02]  /*79f0*/  IADD3.X R44, PT, PT, R45, UR22, RZ, P4, !PT ;  /* 0x000000162d2c7c10 */ /* 0x000fe4000a7fe4ff */
[----:B---3--:R-:W-:Y:S01]  /*7a00*/  IADD3 R4, P2, PT, R24, UR25, RZ ;  /* 0x0000001918047c10 */ /* 0x008fe2000ff5e0ff */
[----:B------:R-:W-:Y:S03]  /*7a10*/  STL [R1+0x5c0], R64 ;  /* 0x0005c04001007387 */ /* 0x000fe60000100800 */
[----:B------:R-:W-:Y:S01]  /*7a20*/  IADD3.X R24, PT, PT, R25, UR22, RZ, P2, !PT ;  /* 0x0000001619187c10 */ /* 0x000fe200097fe4ff */
[----:B------:R2:W-:Y:S01]  /*7a30*/  STL [R1+0x56c], R2 ;  /* 0x00056c0201007387 */ /* 0x0005e20000100800 */
[----:B0-----:R-:W-:-:S04]  /*7a40*/  IADD3 R3, P3, PT, R22, UR25, RZ ;  /* 0x0000001916037c10 */ /* 0x001fc8000ff7e0ff */
[----:B------:R-:W-:Y:S02]  /*7a50*/  IADD3.X R22, PT, PT, R23, UR22, RZ, P3, !PT ;  /* 0x0000001617167c10 */ /* 0x000fe40009ffe4ff */
[----:B--2---:R-:W-:-:S04]  /*7a60*/  IADD3 R2, P1, PT, R42, UR25, RZ ;  /* 0x000000192a027c10 */ /* 0x004fc8000ff3e0ff */
[----:B------:R-:W-:Y:S01]  /*7a70*/  IADD3.X R42, PT, PT, R43, UR22, RZ, P1, !PT ;  /* 0x000000162b2a7c10 */ /* 0x000fe20008ffe4ff */
[----:B------:R0:W-:Y:S04]  /*7a80*/  STL [R1+0x194], R2 ;  /* 0x0001940201007387 */ /* 0x0001e80000100800 */
[----:B------:R2:W-:Y:S04]  /*7a90*/  STL [R1+0x198], R4 ;  /* 0x0001980401007387 */ /* 0x0005e80000100800 */
[----:B------:R3:W-:Y:S01]  /*7aa0*/  STL [R1+0x19c], R3 ;  /* 0x00019c0301007387 */ /* 0x0007e20000100800 */
[----:B0-----:R-:W-:-:S02]  /*7ab0*/  IADD3 R2, P4, PT, R160, UR25, RZ ;  /* 0x00000019a0027c10 */ /* 0x001fc4000ff9e0ff */
[----:B--2---:R-:W-:-:S03]  /*7ac0*/  IADD3 R4, P2, PT, R140, UR25, RZ ;  /* 0x000000198c047c10 */ /* 0x004fc6000ff5e0ff */
[----:B------:R0:W-:Y:S01]  /*7ad0*/  STL [R1+0x224], R2 ;  /* 0x0002240201007387 */ /* 0x0001e20000100800 */
[----:B------:R-:W-:Y:S02]  /*7ae0*/  IADD3.X R160, PT, PT, R161, UR22, RZ, P4, !PT ;  /* 0x00000016a1a07c10 */ /* 0x000fe4000a7fe4ff */
[----:B---3--:R-:W-:Y:S02]  /*7af0*/  IADD3 R3, P3, PT, R138, UR25, RZ ;  /* 0x000000198a037c10 */ /* 0x008fe4000ff7e0ff */
[----:B------:R-:W-:Y:S02]  /*7b00*/  IADD3.X R140, PT, PT, R141, UR22, RZ, P2, !PT ;  /* 0x000000168d8c7c10 */ /* 0x000fe400097fe4ff */
[----:B------:R-:W-:Y:S02]  /*7b10*/  IADD3.X R138, PT, PT, R139, UR22, RZ, P3, !PT ;  /* 0x000000168b8a7c10 */ /* 0x000fe40009ffe4ff */
[----:B0-----:R-:W-:-:S04]  /*7b20*/  IADD3 R2, P1, PT, R158, UR25, RZ ;  /* 0x000000199e027c10 */ /* 0x001fc8000ff3e0ff */
        /* <DEDUP_REMOVED lines=134> */
[----:B------:R-:W-:Y:S04]  /*8390*/  STL [R1+0x47c], R4 ;  /* 0x00047c0401007387 */ /* 0x000fe80000100800 */
[----:B------:R2:W-:Y:S01]  /*83a0*/  STL [R1+0x480], R3 ;  /* 0x0004800301007387 */ /* 0x0005e20000100800 */
[----:B0-----:R-:W-:-:S04]  /*83b0*/  IADD3 R2, P4, PT, R152, UR25, RZ ;  /* 0x0000001998027c10 */ /* 0x001fc8000ff9e0ff */
[----:B------:R-:W-:Y:S01]  /*83c0*/  IADD3.X R152, PT, PT, R153, UR22, RZ, P4, !PT ;  /* 0x0000001699987c10 */ /* 0x000fe2000a7fe4ff */
[----:B------:R0:W-:Y:S01]  /*83d0*/  STL [R1+0x484], R2 ;  /* 0x0004840201007387 */ /* 0x0001e20000100800 */
[----:B--2---:R-:W-:-:S03]  /*83e0*/  IADD3 R3, P1, PT, R146, UR25, RZ ;  /* 0x0000001992037c10 */ /* 0x004fc6000ff3e0ff */
[----:B------:R-:W2:Y:S01]  /*83f0*/  LDL.LU.64 R4, [R1] ;  /* 0x0000000001047983 */ /* 0x000ea20000300a00 */
[----:B0-----:R-:W-:-:S03]  /*8400*/  IADD3 R2, P2, PT, R130, UR25, RZ ;  /* 0x0000001982027c10 */ /* 0x001fc6000ff5e0ff */
[----:B------:R0:W-:Y:S04]  /*8410*/  STL [R1+0x488], R3 ;  /* 0x0004880301007387 */ /* 0x0001e80000100800 */
[----:B------:R3:W-:Y:S01]  /*8420*/  STL [R1+0x48c], R2 ;  /* 0x00048c0201007387 */ /* 0x0007e20000100800 */
[----:B------:R-:W-:Y:S02]  /*8430*/  IADD3.X R146, PT, PT, R147, UR22, RZ, P1, !PT ;  /* 0x0000001693927c10 */ /* 0x000fe40008ffe4ff */
[----:B0-----:R-:W-:Y:S02]  /*8440*/  IADD3 R3, P3, PT, R126, UR25, RZ ;  /* 0x000000197e037c10 */ /* 0x001fe4000ff7e0ff */
[----:B---3--:R-:W-:-:S03]  /*8450*/  IADD3 R2, P4, PT, R108, UR25, RZ ;  /* 0x000000196c027c10 */ /* 0x008fc6000ff9e0ff */
[----:B------:R0:W-:Y:S01]  /*8460*/  STL [R1+0x490], R3 ;  /* 0x0004900301007387 */ /* 0x0001e20000100800 */
[----:B------:R-:W-:-:S03]  /*8470*/  IADD3.X R130, PT, PT, R131, UR22, RZ, P2, !PT ;  /* 0x0000001683827c10 */ /* 0x000fc600097fe4ff */
[----:B------:R3:W-:Y:S04]  /*8480*/  STL [R1+0x494], R2 ;  /* 0x0004940201007387 */ /* 0x0007e80000100800 */
[----:B------:R-:W4:Y:S01]  /*8490*/  LDL.LU.64 R102, [R1+0x8] ;  /* 0x0000080001667983 */ /* 0x000f220000300a00 */
[----:B0-----:R-:W-:Y:S02]  /*84a0*/  IADD3 R3, P1, PT, R106, UR25, RZ ;  /* 0x000000196a037c10 */ /* 0x001fe4000ff3e0ff */
[----:B---3--:R-:W-:-:S03]  /*84b0*/  IADD3 R2, P2, PT, R88, UR25, RZ ;  /* 0x0000001958027c10 */ /* 0x008fc6000ff5e0ff */
[----:B------:R-:W-:Y:S04]  /*84c0*/  STL [R1+0x498], R3 ;  /* 0x0004980301007387 */ /* 0x000fe80000100800 */
[----:B------:R-:W3:Y:S04]  /*84d0*/  LDL.LU.64 R82, [R1+0x10] ;  /* 0x0000100001527983 */ /* 0x000ee80000300a00 */
[----:B------:R0:W-:Y:S04]  /*84e0*/  STL [R1+0x49c], R2 ;  /* 0x00049c0201007387 */ /* 0x0001e80000100800 */
[----:B------:R-:W3:Y:S04]  /*84f0*/  LDL.LU.64 R64, [R1+0x18] ;  /* 0x0000180001407983 */ /* 0x000ee80000300a00 */
[----:B0-----:R-:W3:Y:S01]  /*8500*/  LDL.LU.64 R2, [R1+0x20] ;  /* 0x0000200001027983 */ /* 0x001ee20000300a00 */
[----:B------:R-:W-:-:S02]  /*8510*/  IADD3.X R126, PT, PT, R127, UR22, RZ, P3, !PT ;  /* 0x000000167f7e7c10 */ /* 0x000fc40009ffe4ff */
[----:B------:R-:W-:Y:S02]  /*8520*/  IADD3.X R108, PT, PT, R109, UR22, RZ, P4, !PT ;  /* 0x000000166d6c7c10 */ /* 0x000fe4000a7fe4ff */
[----:B------:R-:W-:Y:S02]  /*8530*/  IADD3 R13, P3, PT, R86, UR25, RZ ;  /* 0x00000019560d7c10 */ /* 0x000fe4000ff7e0ff */
[----:B------:R-:W-:Y:S02]  /*8540*/  IADD3 R11, P4, PT, R68, UR25, RZ ;  /* 0x00000019440b7c10 */ /* 0x000fe4000ff9e0ff */
[----:B------:R-:W-:Y:S01]  /*8550*/  IADD3.X R106, PT, PT, R107, UR22, RZ, P1, !PT ;  /* 0x000000166b6a7c10 */ /* 0x000fe20008ffe4ff */
[----:B------:R-:W-:Y:S04]  /*8560*/  STL [R1+0x4a0], R13 ;  /* 0x0004a00d01007387 */ /* 0x000fe80000100800 */
[----:B------:R0:W-:Y:S01]  /*8570*/  STL [R1+0x4a4], R11 ;  /* 0x0004a40b01007387 */ /* 0x0001e20000100800 */
[----:B------:R-:W-:-:S02]  /*8580*/  IADD3.X R88, PT, PT, R89, UR22, RZ, P2, !PT ;  /* 0x0000001659587c10 */ /* 0x000fc400097fe4ff */
[----:B------:R-:W-:Y:S02]  /*8590*/  IADD3.X R86, PT, PT, R87, UR22, RZ, P3, !PT ;  /* 0x0000001657567c10 */ /* 0x000fe40009ffe4ff */
[----:B------:R-:W-:Y:S02]  /*85a0*/  IADD3 R15, P2, PT, R48, UR25, RZ ;  /* 0x00000019300f7c10 */ /* 0x000fe4000ff5e0ff */
[----:B0-----:R-:W-:Y:S02]  /*85b0*/  IADD3 R11, P1, PT, R66, UR25, RZ ;  /* 0x00000019420b7c10 */ /* 0x001fe4000ff3e0ff */
[----:B------:R-:W-:Y:S02]  /*85c0*/  IADD3.X R68, PT, PT, R69, UR22, RZ, P4, !PT ;  /* 0x0000001645447c10 */ /* 0x000fe4000a7fe4ff */
[----:B------:R-:W-:Y:S01]  /*85d0*/  IADD3 R13, P3, PT, R46, UR25, RZ ;  /* 0x000000192e0d7c10 */ /* 0x000fe2000ff7e0ff */
[----:B------:R0:W-:Y:S01]  /*85e0*/  STL [R1+0x4a8], R11 ;  /* 0x0004a80b01007387 */ /* 0x0001e20000100800 */
[----:B------:R-:W-:-:S03]  /*85f0*/  IADD3.X R66, PT, PT, R67, UR22, RZ, P1, !PT ;  /* 0x0000001643427c10 */ /* 0x000fc60008ffe4ff */
[----:B------:R1:W-:Y:S01]  /*8600*/  STL [R1+0x4ac], R15 ;  /* 0x0004ac0f01007387 */ /* 0x0003e20000100800 */
[----:B0-----:R-:W-:-:S03]  /*8610*/  IADD3 R11, P4, PT, R28, UR25, RZ ;  /* 0x000000191c0b7c10 */ /* 0x001fc6000ff9e0ff */
[----:B------:R-:W-:Y:S04]  /*8620*/  STL [R1+0x4b0], R13 ;  /* 0x0004b00d01007387 */ /* 0x000fe80000100800 */
[----:B------:R0:W-:Y:S01]  /*8630*/  STL [R1+0x4b4], R11 ;  /* 0x0004b40b01007387 */ /* 0x0001e20000100800 */
[----:B------:R-:W-:Y:S02]  /*8640*/  IADD3.X R48, PT, PT, R49, UR22, RZ, P2, !PT ;  /* 0x0000001631307c10 */ /* 0x000fe400097fe4ff */
[----:B------:R-:W-:Y:S02]  /*8650*/  IADD3.X R46, PT, PT, R47, UR22, RZ, P3, !PT ;  /* 0x000000162f2e7c10 */ /* 0x000fe40009ffe4ff */
[----:B-1----:R-:W-:Y:S02]  /*8660*/  IADD3 R15, P2, PT, R8, UR25, RZ ;  /* 0x00000019080f7c10 */ /* 0x002fe4000ff5e0ff */
[----:B0-----:R-:W-:-:S02]  /*8670*/  IADD3 R11, P1, PT, R26, UR25, RZ ;  /* 0x000000191a0b7c10 */ /* 0x001fc4000ff3e0ff */
[----:B------:R-:W-:Y:S02]  /*8680*/  IADD3.X R28, PT, PT, R29, UR22, RZ, P4, !PT ;  /* 0x000000161d1c7c10 */ /* 0x000fe4000a7fe4ff */
[----:B------:R-:W-:Y:S01]  /*8690*/  IADD3 R13, P3, PT, R6, UR25, RZ ;  /* 0x00000019060d7c10 */ /* 0x000fe2000ff7e0ff */
[----:B------:R2:W-:Y:S04]  /*86a0*/  STL [R1+0x4b8], R11 ;  /* 0x0004b80b01007387 */ /* 0x0005e80000100800 */
[----:B------:R-:W-:Y:S04]  /*86b0*/  STL [R1+0x4bc], R15 ;  /* 0x0004bc0f01007387 */ /* 0x000fe80000100800 */
[----:B------:R-:W-:Y:S01]  /*86c0*/  STL [R1+0x4c0], R13 ;  /* 0x0004c00d01007387 */ /* 0x000fe20000100800 */
[----:B------:R-:W-:-:S02]  /*86d0*/  IADD3.X R26, PT, PT, R27, UR22, RZ, P1, !PT ;  /* 0x000000161b1a7c10 */ /* 0x000fc40008ffe4ff */
[----:B------:R-:W-:Y:S02]  /*86e0*/  IADD3.X R6, PT, PT, R7, UR22, RZ, P3, !PT ;  /* 0x0000001607067c10 */ /* 0x000fe40009ffe4ff */
[----:B------:R-:W-:Y:S02]  /*86f0*/  IADD3.X R8, PT, PT, R9, UR22, RZ, P2, !PT ;  /* 0x0000001609087c10 */ /* 0x000fe400097fe4ff */
[----:B--2---:R-:W-:-:S04]  /*8700*/  IADD3 R11, P4, PT, R4, UR25, RZ ;  /* 0x00000019040b7c10 */ /* 0x004fc8000ff9e0ff */
[----:B------:R-:W-:Y:S01]  /*8710*/  IADD3.X R4, PT, PT, R5, UR22, RZ, P4, !PT ;  /* 0x0000001605047c10 */ /* 0x000fe2000a7fe4ff */
[----:B------:R-:W-:Y:S04]  /*8720*/  STL [R1+0x4c4], R11 ;  /* 0x0004c40b01007387 */ /* 0x000fe80000100800 */
[----:B------:R-:W2:Y:S04]  /*8730*/  LDL.LU.64 R122, [R1+0x28] ;  /* 0x00002800017a7983 */ /* 0x000ea80000300a00 */
[----:B------:R-:W2:Y:S04]  /*8740*/  LDL.LU.64 R104, [R1+0x30] ;  /* 0x0000300001687983 */ /* 0x000ea80000300a00 */
[----:B------:R0:W-:Y:S04]  /*8750*/  STL [R1], R4 ;  /* 0x0000000401007387 */ /* 0x0001e80000100800 */
[----:B------:R-:W2:Y:S04]  /*8760*/  LDL.LU.64 R84, [R1+0x38] ;  /* 0x0000380001547983 */ /* 0x000ea80000300a00 */
[----:B0-----:R-:W2:Y:S01]  /*8770*/  LDL.LU.64 R4, [R1+0x40] ;  /* 0x0000400001047983 */ /* 0x001ea20000300a00 */
[----:B----4-:R-:W-:-:S05]  /*8780*/  IADD3 R7, P1, PT, R102, UR25, RZ ;  /* 0x0000001966077c10 */ /* 0x010fca000ff3e0ff */
[----:B------:R0:W-:Y:S01]  /*8790*/  STL [R1+0x4c8], R7 ;  /* 0x0004c80701007387 */ /* 0x0001e20000100800 */
[----:B---3--:R-:W-:Y:S02]  /*87a0*/  IADD3 R11, P2, PT, R82, UR25, RZ ;  /* 0x00000019520b7c10 */ /* 0x008fe4000ff5e0ff */
[----:B------:R-:W-:-:S03]  /*87b0*/  IADD3 R9, P3, PT, R64, UR25, RZ ;  /* 0x0000001940097c10 */ /* 0x000fc6000ff7e0ff */
[----:B------:R1:W-:Y:S01]  /*87c0*/  STL [R1+0x4cc], R11 ;  /* 0x0004cc0b01007387 */ /* 0x0003e20000100800 */
[----:B0-----:R-:W-:-:S03]  /*87d0*/  IADD3 R7, P4, PT, R2, UR25, RZ ;  /* 0x0000001902077c10 */ /* 0x001fc6000ff9e0ff */
[----:B------:R0:W-:Y:S01]  /*87e0*/  STL [R1+0x4d0], R9 ;  /* 0x0004d00901007387 */ /* 0x0001e20000100800 */
[----:B-1----:R-:W-:-:S03]  /*87f0*/  IADD3.X R11, PT, PT, R103, UR22, RZ, P1, !PT ;  /* 0x00000016670b7c10 */ /* 0x002fc60008ffe4ff */
[----:B------:R1:W-:Y:S01]  /*8800*/  STL [R1+0x4d4], R7 ;  /* 0x0004d40701007387 */ /* 0x0003e20000100800 */
[----:B------:R-:W-:Y:S02]  /*8810*/  IADD3.X R2, PT, PT, R3, UR22, RZ, P4, !PT ;  /* 0x0000001603027c10 */ /* 0x000fe4000a7fe4ff */
[----:B0-----:R-:W-:Y:S01]  /*8820*/  IADD3.X R9, PT, PT, R83, UR22, RZ, P2, !PT ;  /* 0x0000001653097c10 */ /* 0x001fe200097fe4ff */
[----:B------:R-:W-:Y:S01]  /*8830*/  STL [R1+0x8], R11 ;  /* 0x0000080b01007387 */ /* 0x000fe20000100800 */
[----:B-1----:R-:W-:-:S03]  /*8840*/  IADD3.X R7, PT, PT, R65, UR22, RZ, P3, !PT ;  /* 0x0000001641077c10 */ /* 0x002fc60009ffe4ff */
[----:B------:R-:W-:Y:S04]  /*8850*/  STL [R1+0x10], R9 ;  /* 0x0000100901007387 */ /* 0x000fe80000100800 */
[----:B------:R-:W3:Y:S04]  /*8860*/  LDL.LU.64 R102, [R1+0x48] ;  /* 0x0000480001667983 */ /* 0x000ee80000300a00 */
[----:B------:R-:W-:Y:S04]  /*8870*/  STL [R1+0x18], R7 ;  /* 0x0000180701007387 */ /* 0x000fe80000100800 */
[----:B------:R-:W4:Y:S04]  /*8880*/  LDL.LU.64 R82, [R1+0x50] ;  /* 0x0000500001527983 */ /* 0x000f280000300a00 */
[----:B------:R0:W-:Y:S04]  /*8890*/  STL [R1+0x20], R2 ;  /* 0x0000200201007387 */ /* 0x0001e80000100800 */
[----:B------:R-:W4:Y:S04]  /*88a0*/  LDL.LU.64 R64, [R1+0x58] ;  /* 0x0000580001407983 */ /* 0x000f280000300a00 */
[----:B0-----:R-:W4:Y:S01]  /*88b0*/  LDL.LU.64 R2, [R1+0x60] ;  /* 0x0000600001027983 */ /* 0x001f220000300a00 */
[----:B--2---:R-:W-:-:S02]  /*88c0*/  IADD3 R7, P1, PT, R122, UR25, RZ ;  /* 0x000000197a077c10 */ /* 0x004fc4000ff3e0ff */
[----:B------:R-:W-:-:S03]  /*88d0*/  IADD3 R11, P2, PT, R104, UR25, RZ ;  /* 0x00000019680b7c10 */ /* 0x000fc6000ff5e0ff */
[----:B------:R0:W-:Y:S01]  /*88e0*/  STL [R1+0x4d8], R7 ;  /* 0x0004d80701007387 */ /* 0x0001e20000100800 */
        /* <DEDUP_REMOVED lines=11> */
[----:B------:R-:W2:Y:S04]  /*89a0*/  LDL.LU.64 R122, [R1+0x68] ;  /* 0x00006800017a7983 */ /* 0x000ea80000300a00 */
[----:B------:R-:W-:Y:S04]  /*89b0*/  STL [R1+0x38], R7 ;  /* 0x0000380701007387 */ /* 0x000fe80000100800 */
[----:B------:R-:W2:Y:S04]  /*89c0*/  LDL.LU.64 R104, [R1+0x70] ;  /* 0x0000700001687983 */ /* 0x000ea80000300a00 */
[----:B------:R0:W-:Y:S04]  /*89d0*/  STL [R1+0x40], R4 ;  /* 0x0000400401007387 */ /* 0x0001e80000100800 */
[----:B------:R-:W2:Y:S04]  /*89e0*/  LDL.LU.64 R84, [R1+0x78] ;  /* 0x0000780001547983 */ /* 0x000ea80000300a00 */
[----:B0-----:R-:W2:Y:S01]  /*89f0*/  LDL.LU.64 R4, [R1+0x80] ;  /* 0x0000800001047983 */ /* 0x001ea20000300a00 */
[----:B---3--:R-:W-:-:S05]  /*8a00*/  IADD3 R7, P1, PT, R102, UR25, RZ ;  /* 0x0000001966077c10 */ /* 0x008fca000ff3e0ff */
[----:B------:R0:W-:Y:S01]  /*8a10*/  STL [R1+0x4e8], R7 ;  /* 0x0004e80701007387 */ /* 0x0001e20000100800 */
[----:B----4-:R-:W-:Y:S02]  /*8a20*/  IADD3 R11, P2, PT, R82, UR25, RZ ;  /* 0x00000019520b7c10 */ /* 0x010fe4000ff5e0ff */
        /* <DEDUP_REMOVED lines=17> */
[----:B--2---:R-:W-:-:S05]  /*8b40*/  IADD3 R7, P1, PT, R122, UR25, RZ ;  /* 0x000000197a077c10 */ /* 0x004fca000ff3e0ff */
[----:B------:R0:W-:Y:S01]  /*8b50*/  STL [R1+0x4f8], R7 ;  /* 0x0004f80701007387 */ /* 0x0001e20000100800 */
[----:B------:R-:W-:Y:S02]  /*8b60*/  IADD3 R11, P2, PT, R104, UR25, RZ ;  /* 0x00000019680b7c10 */ /* 0x000fe4000ff5e0ff */
        /* <DEDUP_REMOVED lines=46> */
[----:B0-----:R-:W-:-:S03]  /*8e50*/  IADD3.X R9, PT, PT, R105, UR22, RZ, P2, !PT ;  /* 0x0000001669097c10 */ /* 0x001fc600097fe4ff */
[----:B------:R-:W-:Y:S01]  /*8e60*/  STL [R1+0xa8], R11 ;  /* 0x0000a80b01007387 */ /* 0x000fe20000100800 */
[----:B-1----:R-:W-:-:S03]  /*8e70*/  IADD3.X R7, PT, PT, R85, UR22, RZ, P3, !PT ;  /* 0x0000001655077c10 */ /* 0x002fc60009ffe4ff */
[----:B------:R-:W-:Y:S01]  /*8e80*/  STL [R1+0xb0], R9 ;  /* 0x0000b00901007387 */ /* 0x000fe20000100800 */
[----:B------:R-:W-:-:S03]  /*8e90*/  IADD3.X R4, PT, PT, R5, UR22, RZ, P4, !PT ;  /* 0x0000001605047c10 */ /* 0x000fc6000a7fe4ff */
[----:B------:R-:W2:Y:S04]  /*8ea0*/  LDL.LU.64 R122, [R1+0xe8] ;  /* 0x0000e800017a7983 */ /* 0x000ea80000300a00 */
[----:B------:R-:W-:Y:S04]  /*8eb0*/  STL [R1+0xb8], R7 ;  /* 0x0000b80701007387 */ /* 0x000fe80000100800 */
[----:B------:R-:W2:Y:S04]  /*8ec0*/  LDL.LU.64 R104, [R1+0xf0] ;  /* 0x0000f00001687983 */ /* 0x000ea80000300a00 */
[----:B------:R0:W-:Y:S04]  /*8ed0*/  STL [R1+0xc0], R4 ;  /* 0x0000c00401007387 */ /* 0x0001e80000100800 */
[----:B------:R-:W2:Y:S04]  /*8ee0*/  LDL.LU.64 R84, [R1+0xf8] ;  /* 0x0000f80001547983 */ /* 0x000ea80000300a00 */
[----:B0-----:R-:W2:Y:S01]  /*8ef0*/  LDL.LU.64 R4, [R1+0x100] ;  /* 0x0001000001047983 */ /* 0x001ea20000300a00 */
[----:B---3--:R-:W-:-:S02]  /*8f00*/  IADD3 R9, P1, PT, R102, UR25, RZ ;  /* 0x0000001966097c10 */ /* 0x008fc4000ff3e0ff */
[----:B----4-:R-:W-:-:S03]  /*8f10*/  IADD3 R11, P2, PT, R82, UR25, RZ ;  /* 0x00000019520b7c10 */ /* 0x010fc6000ff5e0ff */
[----:B------:R0:W-:Y:S04]  /*8f20*/  STL [R1+0x528], R9 ;  /* 0x0005280901007387 */ /* 0x0001e80000100800 */
[----:B------:R1:W-:Y:S01]  /*8f30*/  STL [R1+0x52c], R11 ;  /* 0x00052c0b01007387 */ /* 0x0003e20000100800 */
[----:B------:R-:W-:Y:S02]  /*8f40*/  IADD3 R7, P3, PT, R64, UR25, RZ ;  /* 0x0000001940077c10 */ /* 0x000fe4000ff7e0ff */
[----:B0-----:R-:W-:-:S03]  /*8f50*/  IADD3 R9, P4, PT, R2, UR25, RZ ;  /* 0x0000001902097c10 */ /* 0x001fc6000ff9e0ff */
[----:B------:R0:W-:Y:S01]  /*8f60*/  STL [R1+0x530], R7 ;  /* 0x0005300701007387 */ /* 0x0001e20000100800 */
[----:B-1----:R-:W-:-:S03]  /*8f70*/  IADD3.X R11, PT, PT, R103, UR22, RZ, P1, !PT ;  /* 0x00000016670b7c10 */ /* 0x002fc60008ffe4ff */
[----:B------:R1:W-:Y:S01]  /*8f80*/  STL [R1+0x534], R9 ;  /* 0x0005340901007387 */ /* 0x0003e20000100800 */
[----:B0-----:R-:W-:-:S03]  /*8f90*/  IADD3.X R7, PT, PT, R83, UR22, RZ, P2, !PT ;  /* 0x0000001653077c10 */ /* 0x001fc600097fe4ff */
[----:B------:R-:W-:Y:S01]  /*8fa0*/  STL [R1+0xc8], R11 ;  /* 0x0000c80b01007387 */ /* 0x000fe20000100800 */
[----:B-1----:R-:W-:-:S03]  /*8fb0*/  IADD3.X R9, PT, PT, R65, UR22, RZ, P3, !PT ;  /* 0x0000001641097c10 */ /* 0x002fc60009ffe4ff */
[----:B------:R-:W3:Y:S04]  /*8fc0*/  LDL.LU.64 R102, [R1+0x108] ;  /* 0x0001080001667983 */ /* 0x000ee80000300a00 */
[----:B------:R0:W-:Y:S04]  /*8fd0*/  STL [R1+0xd0], R7 ;  /* 0x0000d00701007387 */ /* 0x0001e80000100800 */
[----:B------:R2:W-:Y:S04]  /*8fe0*/  STL [R1+0xd8], R9 ;  /* 0x0000d80901007387 */ /* 0x0005e80000100800 */
[----:B------:R-:W4:Y:S01]  /*8ff0*/  LDL.LU.64 R82, [R1+0x110] ;  /* 0x0001100001527983 */ /* 0x000f220000300a00 */
[----:B0-----:R-:W-:-:S03]  /*9000*/  IADD3.X R7, PT, PT, R3, UR22, RZ, P4, !PT ;  /* 0x0000001603077c10 */ /* 0x001fc6000a7fe4ff */
[----:B------:R-:W4:Y:S04]  /*9010*/  LDL.LU.64 R2, [R1+0x118] ;  /* 0x0001180001027983 */ /* 0x000f280000300a00 */
[----:B------:R0:W-:Y:S04]  /*9020*/  STL [R1+0xe0], R7 ;  /* 0x0000e00701007387 */ /* 0x0001e80000100800 */
[----:B------:R-:W4:Y:S01]  /*9030*/  LDL.LU.64 R64, [R1+0x120] ;  /* 0x0001200001407983 */ /* 0x000f220000300a00 */
[----:B--2---:R-:W-:Y:S02]  /*9040*/  IADD3 R9, P1, PT, R122, UR25, RZ ;  /* 0x000000197a097c10 */ /* 0x004fe4000ff3e0ff */
[----:B0-----:R-:W-:-:S03]  /*9050*/  IADD3 R7, P2, PT, R104, UR25, RZ ;  /* 0x0000001968077c10 */ /* 0x001fc6000ff5e0ff */
[----:B------:R0:W-:Y:S04]  /*9060*/  STL [R1+0x538], R9 ;  /* 0x0005380901007387 */ /* 0x0001e80000100800 */
[----:B------:R1:W-:Y:S01]  /*9070*/  STL [R1+0xf0], R7 ;  /* 0x0000f00701007387 */ /* 0x0003e20000100800 */
[----:B------:R-:W-:Y:S02]  /*9080*/  IADD3 R11, P3, PT, R84, UR25, RZ ;  /* 0x00000019540b7c10 */ /* 0x000fe4000ff7e0ff */
[----:B0-----:R-:W-:Y:S02]  /*9090*/  IADD3 R9, P4, PT, R4, UR25, RZ ;  /* 0x0000001904097c10 */ /* 0x001fe4000ff9e0ff */
[----:B-1----:R-:W-:Y:S01]  /*90a0*/  IADD3.X R7, PT, PT, R123, UR22, RZ, P1, !PT ;  /* 0x000000167b077c10 */ /* 0x002fe20008ffe4ff */
[----:B------:R-:W-:Y:S01]  /*90b0*/  STL [R1+0xf8], R11 ;  /* 0x0000f80b01007387 */ /* 0x000fe20000100800 */
[----:B------:R-:W-:-:S03]  /*90c0*/  IADD3.X R145, PT, PT, R5, UR22, RZ, P4, !PT ;  /* 0x0000001605917c10 */ /* 0x000fc6000a7fe4ff */
[----:B------:R-:W-:Y:S04]  /*90d0*/  STL [R1+0x100], R9 ;  /* 0x0001000901007387 */ /* 0x000fe80000100800 */
[----:B------:R3:W-:Y:S04]  /*90e0*/  STL [R1+0x178], R7 ;  /* 0x0001780701007387 */ /* 0x0007e80000100800 */
[----:B------:R-:W2:Y:S04]  /*90f0*/  LDL.LU.64 R4, [R1+0x128] ;  /* 0x0001280001047983 */ /* 0x000ea80000300a00 */
[----:B------:R-:W2:Y:S01]  /*9100*/  LDL.LU.64 R124, [R1+0x130] ;  /* 0x00013000017c7983 */ /* 0x000ea20000300a00 */
[----:B------:R-:W-:-:S03]  /*9110*/  IADD3.X R144, PT, PT, R85, UR22, RZ, P3, !PT ;  /* 0x0000001655907c10 */ /* 0x000fc60009ffe4ff */
[----:B------:R-:W2:Y:S04]  /*9120*/  LDL.LU.64 R122, [R1+0x138] ;  /* 0x00013800017a7983 */ /* 0x000ea80000300a00 */
[----:B------:R-:W2:Y:S01]  /*9130*/  LDL.LU.64 R84, [R1+0x140] ;  /* 0x0001400001547983 */ /* 0x000ea20000300a00 */
[----:B------:R-:W-:Y:S02]  /*9140*/  IADD3.X R143, PT, PT, R105, UR22, RZ, P2, !PT ;  /* 0x00000016698f7c10 */ /* 0x000fe400097fe4ff */
[----:B---3--:R-:W-:-:S05]  /*9150*/  IADD3 R7, P1, PT, R102, UR25, RZ ;  /* 0x0000001966077c10 */ /* 0x008fca000ff3e0ff */
[----:B------:R0:W-:Y:S01]  /*9160*/  STL [R1+0x108], R7 ;  /* 0x0001080701007387 */ /* 0x0001e20000100800 */
[----:B----4-:R-:W-:Y:S02]  /*9170*/  IADD3 R11, P2, PT, R82, UR25, RZ ;  /* 0x00000019520b7c10 */ /* 0x010fe4000ff5e0ff */
[----:B------:R-:W-:-:S03]  /*9180*/  IADD3 R9, P3, PT, R2, UR25, RZ ;  /* 0x0000001902097c10 */ /* 0x000fc6000ff7e0ff */
[----:B------:R2:W-:Y:S01]  /*9190*/  STL [R1+0x110], R11 ;  /* 0x0001100b01007387 */ /* 0x0005e20000100800 */
[----:B0-----:R-:W-:-:S03]  /*91a0*/  IADD3 R7, P4, PT, R64, UR25, RZ ;  /* 0x0000001940077c10 */ /* 0x001fc6000ff9e0ff */
[----:B------:R-:W-:Y:S01]  /*91b0*/  STL [R1+0x118], R9 ;  /* 0x0001180901007387 */ /* 0x000fe20000100800 */
[----:B------:R-:W-:-:S03]  /*91c0*/  IADD3.X R164, PT, PT, R3, UR22, RZ, P3, !PT ;  /* 0x0000001603a47c10 */ /* 0x000fc60009ffe4ff */
[----:B------:R0:W-:Y:S04]  /*91d0*/  STL [R1+0x120], R7 ;  /* 0x0001200701007387 */ /* 0x0001e80000100800 */
[----:B------:R-:W3:Y:S01]  /*91e0*/  LDL.LU.64 R2, [R1+0x148] ;  /* 0x0001480001027983 */ /* 0x000ee20000300a00 */
[----:B------:R-:W-:Y:S02]  /*91f0*/  IADD3.X R162, PT, PT, R103, UR22, RZ, P1, !PT ;  /* 0x0000001667a27c10 */ /* 0x000fe40008ffe4ff */
[----:B------:R-:W-:Y:S01]  /*9200*/  IADD3.X R163, PT, PT, R83, UR22, RZ, P2, !PT ;  /* 0x0000001653a37c10 */ /* 0x000fe200097fe4ff */
[----:B------:R-:W4:Y:S01]  /*9210*/  LDL.LU.64 R102, [R1+0x150] ;  /* 0x0001500001667983 */ /* 0x000f220000300a00 */
[----:B------:R-:W-:-:S03]  /*9220*/  IADD3.X R165, PT, PT, R65, UR22, RZ, P4, !PT ;  /* 0x0000001641a57c10 */ /* 0x000fc6000a7fe4ff */
[----:B------:R-:W4:Y:S04]  /*9230*/  LDL.LU.64 R104, [R1+0x158] ;  /* 0x0001580001687983 */ /* 0x000f280000300a00 */
[----:B------:R-:W4:Y:S01]  /*9240*/  LDL.LU.64 R82, [R1+0x160] ;  /* 0x0001600001527983 */ /* 0x000f220000300a00 */
[----:B--2---:R-:W-:Y:S02]  /*9250*/  IADD3 R11, P1, PT, R4, UR25, RZ ;  /* 0x00000019040b7c10 */ /* 0x004fe4000ff3e0ff */
[----:B0-----:R-:W-:-:S03]  /*9260*/  IADD3 R7, P2, PT, R124, UR25, RZ ;  /* 0x000000197c077c10 */ /* 0x001fc6000ff5e0ff */
[----:B------:R0:W-:Y:S01]  /*9270*/  STL [R1+0x128], R11 ;  /* 0x0001280b01007387 */ /* 0x0001e20000100800 */
[----:B------:R-:W-:-:S03]  /*9280*/  IADD3 R9, P3, PT, R122, UR25, RZ ;  /* 0x000000197a097c10 */ /* 0x000fc6000ff7e0ff */
[----:B------:R-:W2:Y:S04]  /*9290*/  LDL.LU.64 R64, [R1+0x168] ;  /* 0x0001680001407983 */ /* 0x000ea80000300a00 */
[----:B------:R1:W-:Y:S01]  /*92a0*/  STL [R1+0x130], R7 ;  /* 0x0001300701007387 */ /* 0x0003e20000100800 */
[----:B0-----:R-:W-:-:S03]  /*92b0*/  IADD3.X R11, PT, PT, R5, UR22, RZ, P1, !PT ;  /* 0x00000016050b7c10 */ /* 0x001fc60008ffe4ff */
[----:B------:R0:W-:Y:S04]  /*92c0*/  STL [R1+0x17c], R9 ;  /* 0x00017c0901007387 */ /* 0x0001e80000100800 */
[----:B------:R-:W2:Y:S01]  /*92d0*/  LDL.LU.64 R4, [R1+0x5d0] ;  /* 0x0005d00001047983 */ /* 0x000ea20000300a00 */
[----:B-1----:R-:W-:Y:S02]  /*92e0*/  IADD3 R7, P4, PT, R84, UR25, RZ ;  /* 0x0000001954077c10 */ /* 0x002fe4000ff9e0ff */
[----:B0-----:R-:W-:-:S03]  /*92f0*/  IADD3.X R9, PT, PT, R125, UR22, RZ, P2, !PT ;  /* 0x000000167d097c10 */ /* 0x001fc600097fe4ff */
[----:B------:R-:W-:Y:S04]  /*9300*/  STL [R1+0x140], R7 ;  /* 0x0001400701007387 */ /* 0x000fe80000100800 */
[----:B------:R-:W-:Y:S04]  /*9310*/  STL [R1+0xe8], R11 ;  /* 0x0000e80b01007387 */ /* 0x000fe80000100800 */
[----:B------:R0:W-:Y:S04]  /*9320*/  STL [R1+0xec], R9 ;  /* 0x0000ec0901007387 */ /* 0x0001e80000100800 */
[----:B0-----:R-:W2:Y:S01]  /*9330*/  LDL.LU R9, [R1+0x220] ;  /* 0x0002200001097983 */ /* 0x001ea20000300800 */
[----:B------:R-:W-:-:S02]  /*9340*/  IADD3.X R7, PT, PT, R123, UR22, RZ, P3, !PT ;  /* 0x000000167b077c10 */ /* 0x000fc40009ffe4ff */
[----:B------:R-:W-:-:S03]  /*9350*/  IADD3.X R84, PT, PT, R85, UR22, RZ, P4, !PT ;  /* 0x0000001655547c10 */ /* 0x000fc6000a7fe4ff */
[----:B------:R-:W-:Y:S01]  /*9360*/  STL [R1+0x138], R7 ;  /* 0x0001380701007387 */ /* 0x000fe20000100800 */
[----:B---3--:R-:W-:-:S04]  /*9370*/  IADD3 R122, P1, PT, R2, UR25, RZ ;  /* 0x00000019027a7c10 */ /* 0x008fc8000ff3e0ff */
[----:B------:R-:W-:Y:S02]  /*9380*/  IADD3.X R85, PT, PT, R3, UR22, RZ, P1, !PT ;  /* 0x0000001603557c10 */ /* 0x000fe40008ffe4ff */
[----:B------:R-:W3:Y:S01]  /*9390*/  LDL.LU.64 R2, [R1+0x5c8] ;  /* 0x0005c80001027983 */ /* 0x000ee20000300a00 */
[----:B----4-:R-:W-:Y:S02]  /*93a0*/  IADD3 R123, P2, PT, R102, UR25, RZ ;  /* 0x00000019667b7c10 */ /* 0x010fe4000ff5e0ff */
[----:B------:R-:W-:Y:S02]  /*93b0*/  IADD3 R124, P3, PT, R104, UR25, RZ ;  /* 0x00000019687c7c10 */ /* 0x000fe4000ff7e0ff */
[----:B------:R-:W-:Y:S02]  /*93c0*/  IADD3.X R102, PT, PT, R103, UR22, RZ, P2, !PT ;  /* 0x0000001667667c10 */ /* 0x000fe400097fe4ff */
[----:B------:R-:W-:Y:S02]  /*93d0*/  IADD3.X R103, PT, PT, R105, UR22, RZ, P3, !PT ;  /* 0x0000001669677c10 */ /* 0x000fe40009ffe4ff */
[----:B------:R-:W-:-:S04]  /*93e0*/  IADD3 R125, P4, PT, R82, UR25, RZ ;  /* 0x00000019527d7c10 */ /* 0x000fc8000ff9e0ff */
[----:B------:R-:W-:Y:S02]  /*93f0*/  IADD3.X R104, PT, PT, R83, UR22, RZ, P4, !PT ;  /* 0x0000001653687c10 */ /* 0x000fe4000a7fe4ff */
[----:B--2---:R-:W-:Y:S02]  /*9400*/  IADD3 R142, P1, PT, R64, UR25, RZ ;  /* 0x00000019408e7c10 */ /* 0x004fe4000ff3e0ff */
[----:B------:R0:W5:Y:S02]  /*9410*/  LDL.LU R64, [R1+0x5c0] ;  /* 0x0005c00001407983 */ /* 0x0001640000300800 */
[----:B------:R-:W-:Y:S02]  /*9420*/  IADD3.X R105, PT, PT, R65, UR22, RZ, P1, !PT ;  /* 0x0000001641697c10 */ /* 0x000fe40008ffe4ff */
[----:B------:R-:W2:Y:S04]  /*9430*/  LDL.LU R67, [R1+0x218] ;  /* 0x0002180001437983 */ /* 0x000ea80000300800 */
[----:B------:R-:W4:Y:S04]  /*9440*/  LDL.LU R65, [R1+0x210] ;  /* 0x0002100001417983 */ /* 0x000f280000300800 */
[----:B------:R-:W4:Y:S01]  /*9450*/  LDL.LU R63, [R1+0x208] ;  /* 0x00020800013f7983 */ /* 0x000f220000300800 */
[----:B------:R-:W-:-:S05]  /*9460*/  IADD3 R9, P6, PT, R9, UR27, RZ ;  /* 0x0000001b09097c10 */ /* 0x000fca000ffde0ff */
[----:B------:R1:W-:Y:S04]  /*9470*/  STL [R1+0x220], R9 ;  /* 0x0002200901007387 */ /* 0x0003e80000100800 */
[----:B------:R-:W4:Y:S04]  /*9480*/  LDL.LU R61, [R1+0x200] ;  /* 0x00020000013d7983 */ /* 0x000f280000300800 */
        /* <DEDUP_REMOVED lines=16> */
[----:B------:R-:W4:Y:S01]  /*9590*/  LDL.LU R27, [R1+0x1dc] ;  /* 0x0001dc00011b7983 */ /* 0x000f220000300800 */
[----:B------:R-:W-:-:S03]  /*95a0*/  IADD3 R83, P2, PT, R4, UR25, RZ ;  /* 0x0000001904537c10 */ /* 0x000fc6000ff5e0ff */
[----:B------:R-:W4:Y:S01]  /*95b0*/  LDL.LU R25, [R1+0x1b4] ;  /* 0x0001b40001197983 */ /* 0x000f220000300800 */
[----:B---3--:R-:W-:-:S03]  /*95c0*/  IADD3 R4, P3, PT, R2, UR25, RZ ;  /* 0x0000001902047c10 */ /* 0x008fc6000ff7e0ff */
[----:B------:R-:W3:Y:S04]  /*95d0*/  LDL.LU R23, [R1+0x1d4] ;  /* 0x0001d40001177983 */ /* 0x000ee80000300800 */
[----:B------:R-:W3:Y:S04]  /*95e0*/  LDL.LU R21, [R1+0x1ac] ;  /* 0x0001ac0001157983 */ /* 0x000ee80000300800 */
[----:B------:R-:W3:Y:S04]  /*95f0*/  LDL.LU R19, [R1+0x1c8] ;  /* 0x0001c80001137983 */ /* 0x000ee80000300800 */
[----:B------:R-:W3:Y:S01]  /*9600*/  LDL.LU R17, [R1+0x1a4] ;  /* 0x0001a40001117983 */ /* 0x000ee20000300800 */
[----:B------:R-:W-:-:S03]  /*9610*/  IADD3.X R2, PT, PT, R3, UR22, RZ, P3, !PT ;  /* 0x0000001603027c10 */ /* 0x000fc60009ffe4ff */
[----:B------:R-:W3:Y:S04]  /*9620*/  LDL.LU R15, [R1+0x1c0] ;  /* 0x0001c000010f7983 */ /* 0x000ee80000300800 */
[----:B------:R-:W3:Y:S04]  /*9630*/  LDL.LU R13, [R1+0x1b8] ;  /* 0x0001b800010d7983 */ /* 0x000ee80000300800 */
[----:B------:R-:W3:Y:S04]  /*9640*/  LDL.LU R11, [R1+0x1b0] ;  /* 0x0001b000010b7983 */ /* 0x000ee80000300800 */
[----:B-1----:R-:W3:Y:S04]  /*9650*/  LDL.LU R9, [R1+0x1a8] ;  /* 0x0001a80001097983 */ /* 0x002ee80000300800 */
[----:B------:R-:W3:Y:S01]  /*9660*/  LDL.LU R3, [R1+0x1a0] ;  /* 0x0001a00001037983 */ /* 0x000ee20000300800 */
[----:B------:R-:W-:Y:S01]  /*9670*/  IADD3.X R5, PT, PT, R5, UR22, RZ, P2, !PT ;  /* 0x0000001605057c10 */ /* 0x000fe200097fe4ff */
[----:B------:R-:W-:-:S06]  /*9680*/  USHF.L.U32 UR4, UR4, 0x1f, URZ ;  /* 0x0000001f04047899 */ /* 0x000fcc00080006ff */
[----:B------:R-:W-:-:S04]  /*9690*/  IMAD.U32 R7, RZ, RZ, UR4 ;  /* 0x00000004ff077e24 */ /* 0x000fc8000f8e00ff */
[----:B------:R-:W1:Y:S01]  /*96a0*/  SYNCS.PHASECHK.TRANS64.TRYWAIT P1, [UR9], R7 ;  /* 0x00000007ff0075a7 */ /* 0x000e620008021109 */
[----:B--2---:R-:W-:Y:S02]  /*96b0*/  IADD3 R67, P5, PT, R67, UR27, RZ ;  /* 0x0000001b43437c10 */ /* 0x004fe4000ffbe0ff */
[----:B----4-:R-:W-:-:S03]  /*96c0*/  IADD3 R65, P2, PT, R65, UR27, RZ ;  /* 0x0000001b41417c10 */ /* 0x010fc6000ff5e0ff */
[----:B------:R0:W-:Y:S01]  /*96d0*/  STL [R1+0x218], R67 ;  /* 0x0002184301007387 */ /* 0x0001e20000100800 */
[----:B------:R-:W-:-:S03]  /*96e0*/  IADD3 R63, P4, PT, R63, UR27, RZ ;  /* 0x0000001b3f3f7c10 */ /* 0x000fc6000ff9e0ff */
[----:B------:R0:W-:Y:S04]  /*96f0*/  STL [R1+0x210], R65 ;  /* 0x0002104101007387 */ /* 0x0001e80000100800 */
[----:B------:R0:W-:Y:S01]  /*9700*/  STL [R1+0x208], R63 ;  /* 0x0002083f01007387 */ /* 0x0001e20000100800 */
[----:B------:R-:W-:Y:S02]  /*9710*/  IADD3 R61, P3, PT, R61, UR27, RZ ;  /* 0x0000001b3d3d7c10 */ /* 0x000fe4000ff7e0ff */
[----:B------:R-:W-:-:S03]  /*9720*/  IADD3.X R59, PT, PT, R59, UR23, RZ, P6, !PT ;  /* 0x000000173b3b7c10 */ /* 0x000fc6000b7fe4ff */
[----:B------:R0:W-:Y:S01]  /*9730*/  STL [R1+0x200], R61 ;  /* 0x0002003d01007387 */ /* 0x0001e20000100800 */
[----:B------:R-:W-:-:S03]  /*9740*/  IADD3 R57, P6, PT, R57, UR27, RZ ;  /* 0x0000001b39397c10 */ /* 0x000fc6000ffde0ff */
[----:B------:R0:W-:Y:S01]  /*9750*/  STL [R1+0x21c], R59 ;  /* 0x00021c3b01007387 */ /* 0x0001e20000100800 */
        /* <DEDUP_REMOVED lines=32> */
[----:B---3--:R-:W-:-:S03]  /*9960*/  IADD3.X R23, PT, PT, R23, UR23, RZ, P3, !PT ;  /* 0x0000001717177c10 */ /* 0x008fc60009ffe4ff */
[----:B------:R0:W-:Y:S01]  /*9970*/  STL [R1+0x1b4], R25 ;  /* 0x0001b41901007387 */ /* 0x0001e20000100800 */
[----:B------:R-:W-:Y:S02]  /*9980*/  IADD3 R21, P3, PT, R21, UR27, RZ ;  /* 0x0000001b15157c10 */ /* 0x000fe4000ff7e0ff */
[----:B------:R-:W-:Y:S01]  /*9990*/  IADD3.X R19, PT, PT, R19, UR23, RZ, P6, !PT ;  /* 0x0000001713137c10 */ /* 0x000fe2000b7fe4ff */
[----:B------:R0:W-:Y:S01]  /*99a0*/  STL [R1+0x1d4], R23 ;  /* 0x0001d41701007387 */ /* 0x0001e20000100800 */
[----:B------:R-:W-:-:S03]  /*99b0*/  IADD3 R17, P6, PT, R17, UR27, RZ ;  /* 0x0000001b11117c10 */ /* 0x000fc6000ffde0ff */
[----:B------:R0:W-:Y:S01]  /*99c0*/  STL [R1+0x1ac], R21 ;  /* 0x0001ac1501007387 */ /* 0x0001e20000100800 */
[----:B------:R-:W-:-:S03]  /*99d0*/  IADD3.X R15, PT, PT, R15, UR23, RZ, P5, !PT ;  /* 0x000000170f0f7c10 */ /* 0x000fc6000affe4ff */
[----:B------:R0:W-:Y:S01]  /*99e0*/  STL [R1+0x1c8], R19 ;  /* 0x0001c81301007387 */ /* 0x0001e20000100800 */
[----:B------:R-:W-:-:S03]  /*99f0*/  IADD3.X R13, PT, PT, R13, UR23, RZ, P2, !PT ;  /* 0x000000170d0d7c10 */ /* 0x000fc600097fe4ff */
[----:B------:R0:W-:Y:S01]  /*9a00*/  STL [R1+0x1a4], R17 ;  /* 0x0001a41101007387 */ /* 0x0001e20000100800 */
[----:B------:R-:W-:-:S03]  /*9a10*/  IADD3.X R11, PT, PT, R11, UR23, RZ, P4, !PT ;  /* 0x000000170b0b7c10 */ /* 0x000fc6000a7fe4ff */
[----:B------:R0:W-:Y:S01]  /*9a20*/  STL [R1+0x1c0], R15 ;  /* 0x0001c00f01007387 */ /* 0x0001e20000100800 */
[----:B------:R-:W-:Y:S02]  /*9a30*/  IADD3.X R9, PT, PT, R9, UR23, RZ, P3, !PT ;  /* 0x0000001709097c10 */ /* 0x000fe40009ffe4ff */
[----:B------:R-:W-:Y:S01]  /*9a40*/  IADD3.X R3, PT, PT, R3, UR23, RZ, P6, !PT ;  /* 0x0000001703037c10 */ /* 0x000fe2000b7fe4ff */
[----:B------:R0:W-:Y:S04]  /*9a50*/  STL [R1+0x1b8], R13 ;  /* 0x0001b80d01007387 */ /* 0x0001e80000100800 */
[----:B------:R0:W-:Y:S04]  /*9a60*/  STL [R1+0x1a0], R3 ;  /* 0x0001a00301007387 */ /* 0x0001e80000100800 */
[----:B------:R0:W-:Y:S04]  /*9a70*/  STL [R1+0x1b0], R11 ;  /* 0x0001b00b01007387 */ /* 0x0001e80000100800 */
[----:B------:R0:W-:Y:S01]  /*9a80*/  STL [R1+0x1a8], R9 ;  /* 0x0001a80901007387 */ /* 0x0001e20000100800 */
[----:B-1----:R-:W-:Y:S05]  /*9a90*/  @!P1 BRA `(.L_x_14) ;  /* 0x0000009c003c9947 */ /* 0x002fea0003800000 */
.L_x_24:
[----:B------:R1:W-:Y:S04]  /*9aa0*/  STL [R1+0x8e4], R126 ;  /* 0x0008e47e01007387 */ /* 0x0003e80000100800 */
        /* <DEDUP_REMOVED lines=30> */
[----:B0-----:R-:W4:Y:S01]  /*9c90*/  LDL.LU R11, [R1+0x174] ;  /* 0x00017400010b7983 */ /* 0x001f220000300800 */
[----:B-1----:R-:W-:-:S03]  /*9ca0*/  PRMT R126, RZ, 0x7610, R126 ;  /* 0x00007610ff7e7816 */ /* 0x002fc6000000007e */
[----:B------:R-:W-:Y:S01]  /*9cb0*/  STL [R1+0x868], R125 ;  /* 0x0008687d01007387 */ /* 0x000fe20000100800 */
[----:B--2---:R-:W-:-:S03]  /*9cc0*/  PRMT R108, RZ, 0x7610, R108 ;  /* 0x00007610ff6c7816 */ /* 0x004fc6000000006c */
[----:B------:R0:W-:Y:S01]  /*9cd0*/  STL.64 [R1+0x860], R104 ;  /* 0x0008606801007387 */ /* 0x0001e20000100a00 */
[----:B---3--:R-:W-:-:S03]  /*9ce0*/  PRMT R106, RZ, 0x7610, R106 ;  /* 0x00007610ff6a7816 */ /* 0x008fc6000000006a */
[----:B------:R-:W-:Y:S01]  /*9cf0*/  STL [R1+0x858], R142 ;  /* 0x0008588e01007387 */ /* 0x000fe20000100800 */
[----:B----4-:R-:W-:-:S03]  /*9d00*/  PRMT R88, RZ, 0x7610, R88 ;  /* 0x00007610ff587816 */ /* 0x010fc60000000058 */
[----:B------:R-:W-:Y:S01]  /*9d10*/  STL [R1+0x738], R0 ;  /* 0x0007380001007387 */ /* 0x000fe20000100800 */
[----:B------:R-:W-:Y:S02]  /*9d20*/  PRMT R86, RZ, 0x7610, R86 ;  /* 0x00007610ff567816 */ /* 0x000fe40000000056 */
[----:B------:R-:W-:Y:S02]  /*9d30*/  PRMT R68, RZ, 0x7610, R68 ;  /* 0x00007610ff447816 */ /* 0x000fe40000000044 */
[----:B------:R-:W-:Y:S02]  /*9d40*/  PRMT R66, RZ, 0x7610, R66 ;  /* 0x00007610ff427816 */ /* 0x000fe40000000042 */
[----:B------:R-:W-:Y:S02]  /*9d50*/  PRMT R48, RZ, 0x7610, R48 ;  /* 0x00007610ff307816 */ /* 0x000fe40000000030 */
[----:B------:R-:W-:Y:S02]  /*9d60*/  PRMT R46, RZ, 0x7610, R46 ;  /* 0x00007610ff2e7816 */ /* 0x000fe4000000002e */
[----:B------:R-:W-:-:S02]  /*9d70*/  PRMT R28, RZ, 0x7610, R28 ;  /* 0x00007610ff1c7816 */ /* 0x000fc4000000001c */
        /* <DEDUP_REMOVED lines=92> */
[----:B0-----:R-:W-:Y:S02]  /*a340*/  PRMT R104, RZ, 0x7610, R104 ;  /* 0x00007610ff687816 */ /* 0x001fe40000000068 */
[----:B------:R-:W-:Y:S01]  /*a350*/  PRMT R105, RZ, 0x7610, R105 ;  /* 0x00007610ff697816 */ /* 0x000fe20000000069 */
[----:B------:R-:W-:-:S05]  /*a360*/  VIADD R11, R11, 0x1 ;  /* 0x000000010b0b7836 */ /* 0x000fca0000000000 */
[----:B------:R-:W-:Y:S04]  /*a370*/  STL [R1+0x174], R11 ;  /* 0x0001740b01007387 */ /* 0x000fe80000100800 */
[----:B------:R0:W-:Y:S04]  /*a380*/  STL.S16 [R1+0x434], R126 ;  /* 0x0004347e01007387 */ /* 0x0001e80000100600 */
[----:B0-----:R-:W2:Y:S04]  /*a390*/  LDL.LU R126, [R1+0x8e4] ;  /* 0x0008e400017e7983 */ /* 0x001ea80000300800 */
[----:B------:R0:W-:Y:S04]  /*a3a0*/  STL.S16 [R1+0x430], R108 ;  /* 0x0004306c01007387 */ /* 0x0001e80000100600 */
[----:B0-----:R-:W3:Y:S04]  /*a3b0*/  LDL.LU R108, [R1+0x8e0] ;  /* 0x0008e000016c7983 */ /* 0x001ee80000300800 */
[----:B------:R0:W-:Y:S04]  /*a3c0*/  STL.S16 [R1+0x42c], R106 ;  /* 0x00042c6a01007387 */ /* 0x0001e80000100600 */
[----:B0-----:R-:W4:Y:S04]  /*a3d0*/  LDL.LU R106, [R1+0x8dc] ;  /* 0x0008dc00016a7983 */ /* 0x001f280000300800 */
[----:B------:R0:W-:Y:S04]  /*a3e0*/  STL.S16 [R1+0x428], R88 ;  /* 0x0004285801007387 */ /* 0x0001e80000100600 */
[----:B0-----:R-:W2:Y:S04]  /*a3f0*/  LDL.LU R88, [R1+0x8d8] ;  /* 0x0008d80001587983 */ /* 0x001ea80000300800 */
        /* <DEDUP_REMOVED lines=19> */
[----:B0-----:R-:W2:Y:S01]  /*a530*/  LDL.LU R2, [R1+0x8b0] ;  /* 0x0008b00001027983 */ /* 0x001ea20000300800 */
[----:B------:R-:W-:-:S02]  /*a540*/  PRMT R125, RZ, 0x7610, R125 ;  /* 0x00007610ff7d7816 */ /* 0x000fc4000000007d */
[----:B------:R-:W-:Y:S01]  /*a550*/  PRMT R142, RZ, 0x7610, R142 ;  /* 0x00007610ff8e7816 */ /* 0x000fe2000000008e */
        /* <DEDUP_REMOVED lines=34> */
[----:B------:R-:W-:-:S03]  /*a780*/  PRMT R0, RZ, 0x7610, R0 ;  /* 0x00007610ff007816 */ /* 0x000fc60000000000 */
[----:B------:R0:W-:Y:S04]  /*a790*/  STL.S16 [R1+0x3c0], R82 ;  /* 0x0003c05201007387 */ /* 0x0001e80000100600 */
[----:B------:R-:W-:Y:S04]  /*a7a0*/  STL.S16 [R1+0x3bc], R161 ;  /* 0x0003bca101007387 */ /* 0x000fe80000100600 */
[----:B------:R-:W-:Y:S01]  /*a7b0*/  STL.S16 [R1+0x3b8], R159 ;  /* 0x0003b89f01007387 */ /* 0x000fe20000100600 */
[----:B0-----:R-:W0:Y:S03]  /*a7c0*/  LDC R82, c[0x0][0x3a0] ;  /* 0x0000e800ff527b82 */ /* 0x001e260000000800 */
[----:B------:R-:W-:Y:S04]  /*a7d0*/  STL.S16 [R1+0x3b4], R157 ;  /* 0x0003b49d01007387 */ /* 0x000fe80000100600 */
        /* <DEDUP_REMOVED lines=45> */
[----:B------:R1:W-:Y:S04]  /*aab0*/  STL.S16 [R1+0x308], R25 ;  /* 0x0003081901007387 */ /* 0x0003e80000100600 */
[----:B-1----:R-:W2:Y:S04]  /*aac0*/  LDL.LU R25, [R1+0x53c] ;  /* 0x00053c0001197983 */ /* 0x002ea80000300800 */
[----:B------:R-:W-:Y:S04]  /*aad0*/  STL.S16 [R1+0x304], R49 ;  /* 0x0003043101007387 */ /* 0x000fe80000100600 */
[----:B------:R1:W-:Y:S04]  /*aae0*/  STL.S16 [R1+0x300], R9 ;  /* 0x0003000901007387 */ /* 0x0003e80000100600 */
[----:B-1----:R-:W3:Y:S04]  /*aaf0*/  LDL.LU R9, [R1+0x540] ;  /* 0x0005400001097983 */ /* 0x002ee80000300800 */
[----:B------:R1:W-:Y:S04]  /*ab00*/  STL.S16 [R1+0x2fc], R3 ;  /* 0x0002fc0301007387 */ /* 0x0003e80000100600 */
[----:B-1----:R-:W4:Y:S04]  /*ab10*/  LDL.LU R3, [R1+0x544] ;  /* 0x0005440001037983 */ /* 0x002f280000300800 */
[----:B------:R-:W-:Y:S04]  /*ab20*/  STL.S16 [R1+0x2f8], R47 ;  /* 0x0002f82f01007387 */ /* 0x000fe80000100600 */
        /* <DEDUP_REMOVED lines=19> */
[----:B-1----:R-:W4:Y:S01]  /*ac60*/  LDL.LU R19, [R1+0x23c] ;  /* 0x00023c0001137983 */ /* 0x002f220000300800 */
[----:B-----5:R-:W-:-:S02]  /*ac70*/  IMAD.MOV.U32 R65, RZ, RZ, R64 ;  /* 0x000000ffff417224 */ /* 0x020fc400078e0040 */
[----:B0-----:R-:W-:Y:S01]  /*ac80*/  IMAD R82, R11, -0x40, R82 ;  /* 0xffffffc00b527824 */ /* 0x001fe200078e0252 */
[----:B------:R-:W-:Y:S04]  /*ac90*/  STL.S16 [R1+0x2c0], R33 ;  /* 0x0002c02101007387 */ /* 0x000fe80000100600 */
[----:B------:R-:W-:Y:S04]  /*aca0*/  STL.S16 [R1+0x2bc], R31 ;  /* 0x0002bc1f01007387 */ /* 0x000fe80000100600 */
[----:B------:R-:W-:Y:S01]  /*acb0*/  STL.S16 [R1+0x2b8], R29 ;  /* 0x0002b81d01007387 */ /* 0x000fe20000100600 */
[----:B------:R-:W-:-:S03]  /*acc0*/  IMAD.MOV.U32 R63, RZ, RZ, R62 ;  /* 0x000000ffff3f7224 */ /* 0x000fc600078e003e */
[----:B------:R-:W4:Y:S04]  /*acd0*/  LDL.LU R11, [R1+0x244] ;  /* 0x00024400010b7983 */ /* 0x000f280000300800 */
[----:B------:R0:W-:Y:S01]  /*ace0*/  STL.S16 [R1+0x2b4], R27 ;  /* 0x0002b41b01007387 */ /* 0x0001e20000100600 */
[----:B------:R-:W-:Y:S02]  /*acf0*/  IMAD.MOV.U32 R45, RZ, RZ, R44 ;  /* 0x000000ffff2d7224 */ /* 0x000fe400078e002c */
[----:B------:R-:W-:Y:S02]  /*ad00*/  IMAD.MOV.U32 R43, RZ, RZ, R42 ;  /* 0x000000ffff2b7224 */ /* 0x000fe400078e002a */
[----:B------:R-:W-:Y:S02]  /*ad10*/  IMAD.MOV.U32 R161, RZ, RZ, R160 ;  /* 0x000000ffffa17224 */ /* 0x000fe400078e00a0 */
[----:B--2---:R-:W-:-:S05]  /*ad20*/  IMAD.MOV.U32 R64, RZ, RZ, R25 ;  /* 0x000000ffff407224 */ /* 0x004fca00078e0019 */
[----:B------:R-:W-:Y:S01]  /*ad30*/  STL.64 [R1+0x740], R64 ;  /* 0x0007404001007387 */ /* 0x000fe20000100a00 */
[----:B------:R-:W-:Y:S02]  /*ad40*/  IMAD.MOV.U32 R25, RZ, RZ, R24 ;  /* 0x000000ffff197224 */ /* 0x000fe400078e0018 */
[----:B---3--:R-:W-:Y:S02]  /*ad50*/  IMAD.MOV.U32 R62, RZ, RZ, R9 ;  /* 0x000000ffff3e7224 */ /* 0x008fe400078e0009 */
[----:B------:R-:W2:Y:S04]  /*ad60*/  LDL.LU R9, [R1+0x250] ;  /* 0x0002500001097983 */ /* 0x000ea80000300800 */
[----:B------:R-:W-:Y:S01]  /*ad70*/  STL.64 [R1+0x748], R62 ;  /* 0x0007483e01007387 */ /* 0x000fe20000100a00 */
[----:B----4-:R-:W-:-:S03]  /*ad80*/  IMAD.MOV.U32 R44, RZ, RZ, R3 ;  /* 0x000000ffff2c7224 */ /* 0x010fc600078e0003 */
[----:B------:R-:W3:Y:S04]  /*ad90*/  LDL.LU R3, [R1+0x254] ;  /* 0x0002540001037983 */ /* 0x000ee80000300800 */
[----:B------:R-:W-:Y:S01]  /*ada0*/  STL.64 [R1+0x750], R44 ;  /* 0x0007502c01007387 */ /* 0x000fe20000100a00 */
[----:B------:R-:W-:-:S03]  /*adb0*/  IMAD.MOV.U32 R42, RZ, RZ, R7 ;  /* 0x000000ffff2a7224 */ /* 0x000fc600078e0007 */
[----:B------:R-:W4:Y:S04]  /*adc0*/  LDL.LU R7, [R1+0x25c] ;  /* 0x00025c0001077983 */ /* 0x000f280000300800 */
[----:B------:R-:W-:Y:S04]  /*add0*/  STL.64 [R1+0x758], R42 ;  /* 0x0007582a01007387 */ /* 0x000fe80000100a00 */
[----:B0-----:R-:W4:Y:S01]  /*ade0*/  LDL.LU R27, [R1+0x260] ;  /* 0x00026000011b7983 */ /* 0x001f220000300800 */
[----:B------:R-:W-:Y:S02]  /*adf0*/  IMAD.MOV.U32 R24, RZ, RZ, R23 ;  /* 0x000000ffff187224 */ /* 0x000fe400078e0017 */
[----:B------:R-:W-:-:S03]  /*ae00*/  IMAD.MOV.U32 R23, RZ, RZ, R22 ;  /* 0x000000ffff177224 */ /* 0x000fc600078e0016 */
[----:B------:R0:W-:Y:S01]  /*ae10*/  STL.64 [R1+0x760], R24 ;  /* 0x0007601801007387 */ /* 0x0001e20000100a00 */
[----:B------:R-:W-:-:S03]  /*ae20*/  IMAD.MOV.U32 R22, RZ, RZ, R17 ;  /* 0x000000ffff167224 */ /* 0x000fc600078e0011 */
[----:B------:R-:W4:Y:S04]  /*ae30*/  LDL.LU R17, [R1+0x264] ;  /* 0x0002640001117983 */ /* 0x000f280000300800 */
[----:B------:R1:W-:Y:S01]  /*ae40*/  STL.64 [R1+0x768], R22 ;  /* 0x0007681601007387 */ /* 0x0003e20000100a00 */
[----:B------:R-:W-:-:S03]  /*ae50*/  IMAD.MOV.U32 R160, RZ, RZ, R15 ;  /* 0x000000ffffa07224 */ /* 0x000fc600078e000f */
[----:B------:R-:W4:Y:S01]  /*ae60*/  LDL.LU R15, [R1+0x268] ;  /* 0x00026800010f7983 */ /* 0x000f220000300800 */
[----:B------:R-:W-:Y:S02]  /*ae70*/  IMAD.MOV.U32 R159, RZ, RZ, R158 ;  /* 0x000000ffff9f7224 */ /* 0x000fe400078e009e */
[----:B------:R-:W-:Y:S01]  /*ae80*/  IMAD.MOV.U32 R141, RZ, RZ, R140 ;  /* 0x000000ffff8d7224 */ /* 0x000fe200078e008c */
[----:B------:R-:W-:Y:S01]  /*ae90*/  STL.64 [R1+0x770], R160 ;  /* 0x000770a001007387 */ /* 0x000fe20000100a00 */
[----:B------:R-:W-:-:S03]  /*aea0*/  IMAD.MOV.U32 R139, RZ, RZ, R138 ;  /* 0x000000ffff8b7224 */ /* 0x000fc600078e008a */
[----:B0-----:R-:W4:Y:S01]  /*aeb0*/  LDL.LU R25, [R1+0x26c] ;  /* 0x00026c0001197983 */ /* 0x001f220000300800 */
[----:B------:R-:W-:-:S05]  /*aec0*/  IMAD.MOV.U32 R158, RZ, RZ, R21 ;  /* 0x000000ffff9e7224 */ /* 0x000fca00078e0015 */
[----:B------:R-:W-:Y:S01]  /*aed0*/  STL.64 [R1+0x778], R158 ;  /* 0x0007789e01007387 */ /* 0x000fe20000100a00 */
[----:B------:R-:W-:-:S03]  /*aee0*/  IMAD.MOV.U32 R140, RZ, RZ, R13 ;  /* 0x000000ffff8c7224 */ /* 0x000fc600078e000d */
[----:B------:R-:W4:Y:S04]  /*aef0*/  LDL.LU R13, [R1+0x270] ;  /* 0x00027000010d7983 */ /* 0x000f280000300800 */
[----:B------:R-:W-:Y:S04]  /*af00*/  STL.64 [R1+0x780], R140 ;  /* 0x0007808c01007387 */ /* 0x000fe80000100a00 */
[----:B------:R-:W4:Y:S04]  /*af10*/  LDL.LU R24, [R1+0x274] ;  /* 0x0002740001187983 */ /* 0x000f280000300800 */
[----:B------:R-:W4:Y:S01]  /*af20*/  LDL.LU R21, [R1+0x278] ;  /* 0x0002780001157983 */ /* 0x000f220000300800 */
[----:B------:R-:W-:-:S05]  /*af30*/  IMAD.MOV.U32 R138, RZ, RZ, R19 ;  /* 0x000000ffff8a7224 */ /* 0x000fca00078e0013 */
[----:B------:R-:W-:Y:S04]  /*af40*/  STL.64 [R1+0x788], R138 ;  /* 0x0007888a01007387 */ /* 0x000fe80000100a00 */
[----:B------:R-:W4:Y:S01]  /*af50*/  LDL.LU R19, [R1+0x27c] ;  /* 0x00027c0001137983 */ /* 0x000f220000300800 */
[----:B------:R-:W-:Y:S02]  /*af60*/  IMAD.MOV.U32 R121, RZ, RZ, R120 ;  /* 0x000000ffff797224 */ /* 0x000fe400078e0078 */
[----:B------:R-:W-:Y:S02]  /*af70*/  IMAD.MOV.U32 R119, RZ, RZ, R118 ;  /* 0x000000ffff777224 */ /* 0x000fe400078e0076 */
[----:B------:R-:W-:Y:S02]  /*af80*/  IMAD.MOV.U32 R120, RZ, RZ, R11 ;  /* 0x000000ffff787224 */ /* 0x000fe400078e000b */
[----:B------:R-:W4:Y:S04]  /*af90*/  LDL.LU R11, [R1+0x280] ;  /* 0x00028000010b7983 */ /* 0x000f280000300800 */
[----:B------:R-:W-:Y:S01]  /*afa0*/  STL.64 [R1+0x790], R120 ;  /* 0x0007907801007387 */ /* 0x000fe20000100a00 */
[----:B------:R-:W-:-:S02]  /*afb0*/  IMAD.MOV.U32 R101, RZ, RZ, R100 ;  /* 0x000000ffff657224 */ /* 0x000fc400078e0064 */
[----:B------:R-:W-:Y:S02]  /*afc0*/  IMAD.MOV.U32 R99, RZ, RZ, R98 ;  /* 0x000000ffff637224 */ /* 0x000fe400078e0062 */
[----:B------:R-:W-:Y:S02]  /*afd0*/  IMAD.MOV.U32 R81, RZ, RZ, R80 ;  /* 0x000000ffff517224 */ /* 0x000fe400078e0050 */
[----:B------:R-:W-:Y:S02]  /*afe0*/  IMAD.MOV.U32 R79, RZ, RZ, R78 ;  /* 0x000000ffff4f7224 */ /* 0x000fe400078e004e */
[----:B------:R-:W-:Y:S02]  /*aff0*/  IMAD.MOV.U32 R61, RZ, RZ, R60 ;  /* 0x000000ffff3d7224 */ /* 0x000fe400078e003c */
[----:B--2---:R-:W-:Y:S02]  /*b000*/  IMAD.MOV.U32 R118, RZ, RZ, R9 ;  /* 0x000000ffff767224 */ /* 0x004fe400078e0009 */
[----:B------:R-:W2:Y:S04]  /*b010*/  LDL.LU R9, [R1+0x284] ;  /* 0x0002840001097983 */ /* 0x000ea80000300800 */
[----:B------:R-:W-:Y:S01]  /*b020*/  STL.64 [R1+0x798], R118 ;  /* 0x0007987601007387 */ /* 0x000fe20000100a00 */
[----:B---3--:R-:W-:-:S03]  /*b030*/  IMAD.MOV.U32 R100, RZ, RZ, R3 ;  /* 0x000000ffff647224 */ /* 0x008fc600078e0003 */
[----:B------:R-:W3:Y:S04]  /*b040*/  LDL.LU R3, [R1+0x288] ;  /* 0x0002880001037983 */ /* 0x000ee80000300800 */
[----:B------:R-:W-:Y:S01]  /*b050*/  STL.64 [R1+0x7a0], R100 ;  /* 0x0007a06401007387 */ /* 0x000fe20000100a00 */
[----:B----4-:R-:W-:-:S03]  /*b060*/  IMAD.MOV.U32 R98, RZ, RZ, R7 ;  /* 0x000000ffff627224 */ /* 0x010fc600078e0007 */
[----:B------:R-:W4:Y:S01]  /*b070*/  LDL.LU R7, [R1+0x28c] ;  /* 0x00028c0001077983 */ /* 0x000f220000300800 */
[----:B------:R-:W-:-:S03]  /*b080*/  IMAD.MOV.U32 R80, RZ, RZ, R27 ;  /* 0x000000ffff507224 */ /* 0x000fc600078e001b */
[----:B------:R-:W-:Y:S04]  /*b090*/  STL.64 [R1+0x7a8], R98 ;  /* 0x0007a86201007387 */ /* 0x000fe80000100a00 */
[----:B-1----:R-:W4:Y:S04]  /*b0a0*/  LDL.LU R23, [R1+0x290] ;  /* 0x0002900001177983 */ /* 0x002f280000300800 */
[----:B------:R-:W-:Y:S04]  /*b0b0*/  STL.64 [R1+0x7b0], R80 ;  /* 0x0007b05001007387 */ /* 0x000fe80000100a00 */
[----:B------:R-:W4:Y:S01]  /*b0c0*/  LDL.LU R22, [R1+0x294] ;  /* 0x0002940001167983 */ /* 0x000f220000300800 */
[----:B------:R-:W-:-:S03]  /*b0d0*/  IMAD.MOV.U32 R78, RZ, RZ, R17 ;  /* 0x000000ffff4e7224 */ /* 0x000fc600078e0011 */
[----:B------:R-:W4:Y:S04]  /*b0e0*/  LDL.LU R17, [R1+0x298] ;  /* 0x0002980001117983 */ /* 0x000f280000300800 */
[----:B------:R-:W-:Y:S01]  /*b0f0*/  STL.64 [R1+0x7b8], R78 ;  /* 0x0007b84e01007387 */ /* 0x000fe20000100a00 */
[----:B------:R-:W-:-:S03]  /*b100*/  IMAD.MOV.U32 R60, RZ, RZ, R15 ;  /* 0x000000ffff3c7224 */ /* 0x000fc600078e000f */
[----:B------:R-:W4:Y:S01]  /*b110*/  LDL.LU R15, [R1+0x29c] ;  /* 0x00029c00010f7983 */ /* 0x000f220000300800 */
[----:B------:R-:W-:Y:S02]  /*b120*/  IMAD.MOV.U32 R59, RZ, RZ, R58 ;  /* 0x000000ffff3b7224 */ /* 0x000fe400078e003a */
[----:B------:R-:W-:Y:S02]  /*b130*/  IMAD.MOV.U32 R41, RZ, RZ, R40 ;  /* 0x000000ffff297224 */ /* 0x000fe400078e0028 */
[----:B------:R-:W-:Y:S02]  /*b140*/  IMAD.MOV.U32 R58, RZ, RZ, R25 ;  /* 0x000000ffff3a7224 */ /* 0x000fe400078e0019 */
[----:B------:R-:W-:Y:S01]  /*b150*/  IMAD.MOV.U32 R39, RZ, RZ, R38 ;  /* 0x000000ffff277224 */ /* 0x000fe200078e0026 */
[----:B------:R-:W-:Y:S01]  /*b160*/  STL.64 [R1+0x7c0], R60 ;  /* 0x0007c03c01007387 */ /* 0x000fe20000100a00 */
[----:B------:R-:W-:-:S03]  /*b170*/  IMAD.MOV.U32 R157, RZ, RZ, R156 ;  /* 0x000000ffff9d7224 */ /* 0x000fc600078e009c */
[----:B------:R-:W-:Y:S01]  /*b180*/  STL.64 [R1+0x7c8], R58 ;  /* 0x0007c83a01007387 */ /* 0x000fe20000100a00 */
[----:B------:R-:W-:Y:S02]  /*b190*/  IMAD.MOV.U32 R151, RZ, RZ, R150 ;  /* 0x000000ffff977224 */ /* 0x000fe400078e0096 */
[----:B------:R-:W-:Y:S02]  /*b1a0*/  IMAD.MOV.U32 R137, RZ, RZ, R136 ;  /* 0x000000ffff897224 */ /* 0x000fe400078e0088 */
[----:B------:R-:W-:Y:S02]  /*b1b0*/  IMAD.MOV.U32 R40, RZ, RZ, R13 ;  /* 0x000000ffff287224 */ /* 0x000fe400078e000d */
[----:B------:R-:W4:Y:S01]  /*b1c0*/  LDL.LU R13, [R1+0x2a0] ;  /* 0x0002a000010d7983 */ /* 0x000f220000300800 */
[----:B------:R-:W-:Y:S01]  /*b1d0*/  LOP3.LUT R21, R21, R20, RZ, 0x3c, !PT ;  /* 0x0000001415157212 */ /* 0x000fe200078e3cff */
[----:B------:R-:W-:-:S03]  /*b1e0*/  IMAD.MOV.U32 R38, RZ, RZ, R24 ;  /* 0x000000ffff267224 */ /* 0x000fc600078e0018 */
[----:B------:R-:W-:Y:S02]  /*b1f0*/  LOP3.LUT R20, R21, R20, RZ, 0x3c, !PT ;  /* 0x0000001415147212 */ /* 0x000fe400078e3cff */
[----:B------:R-:W-:-:S04]  /*b200*/  LOP3.LUT R19, R19, R18, RZ, 0x3c, !PT ;  /* 0x0000001213137212 */ /* 0x000fc800078e3cff */
[----:B------:R-:W-:Y:S02]  /*b210*/  LOP3.LUT R18, R19, R18, RZ, 0x3c, !PT ;  /* 0x0000001213127212 */ /* 0x000fe400078e3cff */
[----:B------:R-:W-:Y:S02]  /*b220*/  LOP3.LUT R21, R21, R20, RZ, 0x3c, !PT ;  /* 0x0000001415157212 */ /* 0x000fe400078e3cff */
[----:B------:R-:W-:Y:S01]  /*b230*/  LOP3.LUT R19, R19, R18, RZ, 0x3c, !PT ;  /* 0x0000001213137212 */ /* 0x000fe200078e3cff */
[----:B------:R-:W-:Y:S01]  /*b240*/  IMAD.MOV.U32 R156, RZ, RZ, R11 ;  /* 0x000000ffff9c7224 */ /* 0x000fe200078e000b */
[----:B------:R-:W-:Y:S04]  /*b250*/  STL.64 [R1+0x7d0], R40 ;  /* 0x0007d02801007387 */ /* 0x000fe80000100a00 */
[----:B------:R-:W-:Y:S04]  /*b260*/  STL.64 [R1+0x7d8], R38 ;  /* 0x0007d82601007387 */ /* 0x000fe80000100a00 */
[----:B------:R-:W-:Y:S04]  /*b270*/  STL.64 [R1+0x7e0], R20 ;  /* 0x0007e01401007387 */ /* 0x000fe80000100a00 */
[----:B------:R0:W-:Y:S04]  /*b280*/  STL.64 [R1+0x7e8], R18 ;  /* 0x0007e81201007387 */ /* 0x0001e80000100a00 */
[----:B------:R-:W-:Y:S04]  /*b290*/  STL.64 [R1+0x7f0], R156 ;  /* 0x0007f09c01007387 */ /* 0x000fe80000100a00 */
[----:B------:R-:W4:Y:S01]  /*b2a0*/  LDL.LU R11, [R1+0x2a4] ;  /* 0x0002a400010b7983 */ /* 0x000f220000300800 */
        /* <DEDUP_REMOVED lines=12> */
[----:B------:R-:W4:Y:S04]  /*b370*/  LDL.LU R7, [R1+0x2b0] ;  /* 0x0002b00001077983 */ /* 0x000f280000300800 */
[----:B------:R-:W-:Y:S01]  /*b380*/  STL.64 [R1+0x808], R134 ;  /* 0x0008088601007387 */ /* 0x000fe20000100a00 */
[----:B------:R-:W-:Y:S02]  /*b390*/  IMAD.MOV.U32 R116, RZ, RZ, R23 ;  /* 0x000000ffff747224 */ /* 0x000fe400078e0017 */
[----:B------:R-:W-:-:S03]  /*b3a0*/  IMAD.MOV.U32 R114, RZ, RZ, R22 ;  /* 0x000000ffff727224 */ /* 0x000fc600078e0016 */
[----:B------:R-:W-:Y:S04]  /*b3b0*/  STL.64 [R1+0x810], R116 ;  /* 0x0008107401007387 */ /* 0x000fe80000100a00 */
[----:B------:R-:W-:Y:S01]  /*b3c0*/  STL.64 [R1+0x818], R114 ;  /* 0x0008187201007387 */ /* 0x000fe20000100a00 */
[----:B------:R-:W-:-:S05]  /*b3d0*/  IMAD.MOV.U32 R96, RZ, RZ, R17 ;  /* 0x000000ffff607224 */ /* 0x000fca00078e0011 */
[----:B------:R-:W-:Y:S04]  /*b3e0*/  STL.64 [R1+0x820], R96 ;  /* 0x0008206001007387 */ /* 0x000fe80000100a00 */
[----:B0-----:R-:W4:Y:S04]  /*b3f0*/  LDL.LU R19, [R1+0x438] ;  /* 0x0004380001137983 */ /* 0x001f280000300800 */
[----:B------:R-:W4:Y:S01]  /*b400*/  LDL.LU R17, [R1+0x43c] ;  /* 0x00043c0001117983 */ /* 0x000f220000300800 */
[----:B------:R-:W-:-:S03]  /*b410*/  IMAD.MOV.U32 R94, RZ, RZ, R15 ;  /* 0x000000ffff5e7224 */ /* 0x000fc600078e000f */
[----:B------:R-:W4:Y:S04]  /*b420*/  LDL.LU R15, [R1+0x440] ;  /* 0x00044000010f7983 */ /* 0x000f280000300800 */
[----:B------:R-:W4:Y:S01]  /*b430*/  LDL.LU R18, [R1+0x444] ;  /* 0x0004440001127983 */ /* 0x000f220000300800 */
[----:B------:R-:W-:-:S03]  /*b440*/  IMAD.MOV.U32 R77, RZ, RZ, R76 ;  /* 0x000000ffff4d7224 */ /* 0x000fc600078e004c */
[----:B------:R-:W-:Y:S01]  /*b450*/  STL.64 [R1+0x828], R94 ;  /* 0x0008285e01007387 */ /* 0x000fe20000100a00 */
[----:B------:R-:W-:-:S03]  /*b460*/  IMAD.MOV.U32 R75, RZ, RZ, R74 ;  /* 0x000000ffff4b7224 */ /* 0x000fc600078e004a */
[----:B------:R-:W4:Y:S01]  /*b470*/  LDL.LU R38, [R1+0x448] ;  /* 0x0004480001267983 */ /* 0x000f220000300800 */
[----:B------:R-:W-:-:S03]  /*b480*/  IMAD.MOV.U32 R57, RZ, RZ, R56 ;  /* 0x000000ffff397224 */ /* 0x000fc600078e0038 */
[----:B------:R-:W4:Y:S04]  /*b490*/  LDL.LU R33, [R1+0x44c] ;  /* 0x00044c0001217983 */ /* 0x000f280000300800 */
[----:B------:R-:W4:Y:S04]  /*b4a0*/  LDL.LU R31, [R1+0x450] ;  /* 0x00045000011f7983 */ /* 0x000f280000300800 */
[----:B------:R-:W4:Y:S01]  /*b4b0*/  LDL.LU R29, [R1+0x454] ;  /* 0x00045400011d7983 */ /* 0x000f220000300800 */
[----:B------:R-:W-:-:S03]  /*b4c0*/  IMAD.MOV.U32 R55, RZ, RZ, R54 ;  /* 0x000000ffff377224 */ /* 0x000fc600078e0036 */
[----:B------:R-:W4:Y:S04]  /*b4d0*/  LDL.LU R25, [R1+0x458] ;  /* 0x0004580001197983 */ /* 0x000f280000300800 */
[----:B------:R-:W4:Y:S01]  /*b4e0*/  LDL.LU R24, [R1+0x45c] ;  /* 0x00045c0001187983 */ /* 0x000f220000300800 */
[----:B------:R-:W-:-:S03]  /*b4f0*/  IMAD.MOV.U32 R76, RZ, RZ, R13 ;  /* 0x000000ffff4c7224 */ /* 0x000fc600078e000d */
[----:B------:R-:W4:Y:S04]  /*b500*/  LDL.LU R23, [R1+0x460] ;  /* 0x0004600001177983 */ /* 0x000f280000300800 */
[----:B------:R-:W4:Y:S04]  /*b510*/  LDL.LU R22, [R1+0x464] ;  /* 0x0004640001167983 */ /* 0x000f280000300800 */
[----:B------:R-:W-:Y:S01]  /*b520*/  STL.64 [R1+0x830], R76 ;  /* 0x0008304c01007387 */ /* 0x000fe20000100a00 */
[----:B------:R-:W-:Y:S02]  /*b530*/  IMAD.MOV.U32 R37, RZ, RZ, R36 ;  /* 0x000000ffff257224 */ /* 0x000fe400078e0024 */
[----:B------:R-:W-:-:S02]  /*b540*/  IMAD.MOV.U32 R35, RZ, RZ, R34 ;  /* 0x000000ffff237224 */ /* 0x000fc400078e0022 */
[----:B------:R-:W-:Y:S02]  /*b550*/  IMAD.MOV.U32 R155, RZ, RZ, R154 ;  /* 0x000000ffff9b7224 */ /* 0x000fe400078e009a */
[----:B------:R-:W-:-:S05]  /*b560*/  IMAD.MOV.U32 R74, RZ, RZ, R11 ;  /* 0x000000ffff4a7224 */ /* 0x000fca00078e000b */
[----:B------:R-:W-:Y:S01]  /*b570*/  STL.64 [R1+0x838], R74 ;  /* 0x0008384a01007387 */ /* 0x000fe20000100a00 */
[----:B--2---:R-:W-:-:S05]  /*b580*/  IMAD.MOV.U32 R56, RZ, RZ, R9 ;  /* 0x000000ffff387224 */ /* 0x004fca00078e0009 */
[----:B------:R-:W-:Y:S04]  /*b590*/  STL.64 [R1+0x840], R56 ;  /* 0x0008403801007387 */ /* 0x000fe80000100a00 */
[----:B------:R-:W2:Y:S01]  /*b5a0*/  LDL.LU R27, [R1+0x468] ;  /* 0x00046800011b7983 */ /* 0x000ea20000300800 */
[----:B---3--:R-:W-:-:S03]  /*b5b0*/  IMAD.MOV.U32 R54, RZ, RZ, R3 ;  /* 0x000000ffff367224 */ /* 0x008fc600078e0003 */
[----:B------:R-:W3:Y:S04]  /*b5c0*/  LDL.LU R3, [R1+0x46c] ;  /* 0x00046c0001037983 */ /* 0x000ee80000300800 */
[----:B------:R-:W-:Y:S04]  /*b5d0*/  STL.64 [R1+0x848], R54 ;  /* 0x0008483601007387 */ /* 0x000fe80000100a00 */
[----:B------:R-:W3:Y:S04]  /*b5e0*/  LDL.LU R21, [R1+0x470] ;  /* 0x0004700001157983 */ /* 0x000ee80000300800 */
[----:B------:R-:W3:Y:S04]  /*b5f0*/  LDL.LU R20, [R1+0x474] ;  /* 0x0004740001147983 */ /* 0x000ee80000300800 */
[----:B------:R-:W3:Y:S01]  /*b600*/  LDL.LU R13, [R1+0x478] ;  /* 0x00047800010d7983 */ /* 0x000ee20000300800 */
[----:B----4-:R-:W-:-:S03]  /*b610*/  IMAD.MOV.U32 R36, RZ, RZ, R7 ;  /* 0x000000ffff247224 */ /* 0x010fc600078e0007 */
[----:B------:R-:W4:Y:S04]  /*b620*/  LDL.LU R11, [R1+0x47c] ;  /* 0x00047c00010b7983 */ /* 0x000f280000300800 */
[----:B------:R-:W4:Y:S04]  /*b630*/  LDL.LU R9, [R1+0x480] ;  /* 0x0004800001097983 */ /* 0x000f280000300800 */
[----:B------:R-:W4:Y:S04]  /*b640*/  LDL.LU R7, [R1+0x484] ;  /* 0x0004840001077983 */ /* 0x000f280000300800 */
[----:B------:R0:W-:Y:S01]  /*b650*/  STL.64 [R1+0x850], R36 ;  /* 0x0008502401007387 */ /* 0x0001e20000100a00 */
[----:B------:R-:W-:-:S03]  /*b660*/  IMAD.MOV.U32 R34, RZ, RZ, R19 ;  /* 0x000000ffff227224 */ /* 0x000fc600078e0013 */
[----:B------:R-:W4:Y:S01]  /*b670*/  LDL.LU R19, [R1+0x488] ;  /* 0x0004880001137983 */ /* 0x000f220000300800 */
[----:B------:R-:W-:-:S03]  /*b680*/  IMAD.MOV.U32 R154, RZ, RZ, R18 ;  /* 0x000000ffff9a7224 */ /* 0x000fc600078e0012 */
[----:B------:R-:W4:Y:S01]  /*b690*/  LDL.LU R18, [R1+0x48c] ;  /* 0x00048c0001127983 */ /* 0x000f220000300800 */
[----:B------:R-:W-:Y:S02]  /*b6a0*/  IMAD.MOV.U32 R149, RZ, RZ, R148 ;  /* 0x000000ffff957224 */ /* 0x000fe400078e0094 */
[----:B------:R-:W-:Y:S01]  /*b6b0*/  IMAD.MOV.U32 R111, RZ, RZ, R110 ;  /* 0x000000ffff6f7224 */ /* 0x000fe200078e006e */
[----:B------:R-:W4:Y:S01]  /*b6c0*/  LDL.LU R43, [R1+0x490] ;  /* 0x00049000012b7983 */ /* 0x000f220000300800 */
[----:B------:R-:W-:-:S03]  /*b6d0*/  IMAD.MOV.U32 R148, RZ, RZ, R38 ;  /* 0x000000ffff947224 */ /* 0x000fc600078e0026 */
[----:B------:R-:W4:Y:S01]  /*b6e0*/  LDL.LU R38, [R1+0x494] ;  /* 0x0004940001267983 */ /* 0x000f220000300800 */
[----:B------:R-:W-:Y:S02]  /*b6f0*/  IMAD.MOV.U32 R93, RZ, RZ, R92 ;  /* 0x000000ffff5d7224 */ /* 0x000fe400078e005c */
[----:B------:R-:W-:Y:S01]  /*b700*/  IMAD.MOV.U32 R91, RZ, RZ, R90 ;  /* 0x000000ffff5b7224 */ /* 0x000fe200078e005a */
[----:B0-----:R-:W4:Y:S01]  /*b710*/  LDL.LU R36, [R1+0x498] ;  /* 0x0004980001247983 */ /* 0x001f220000300800 */
[----:B------:R-:W-:Y:S02]  /*b720*/  IMAD.MOV.U32 R73, RZ, RZ, R72 ;  /* 0x000000ffff497224 */ /* 0x000fe400078e0048 */
[----:B------:R-:W-:Y:S02]  /*b730*/  IMAD.MOV.U32 R129, RZ, RZ, R128 ;  /* 0x000000ffff817224 */ /* 0x000fe400078e0080 */
[----:B------:R-:W-:Y:S02]  /*b740*/  IMAD.MOV.U32 R128, RZ, RZ, R31 ;  /* 0x000000ffff807224 */ /* 0x000fe400078e001f */
[----:B------:R-:W-:-:S02]  /*b750*/  IMAD.MOV.U32 R110, RZ, RZ, R25 ;  /* 0x000000ffff6e7224 */ /* 0x000fc400078e0019 */
[----:B------:R-:W4:Y:S01]  /*b760*/  LDL.LU R25, [R1+0x49c] ;  /* 0x00049c0001197983 */ /* 0x000f220000300800 */
[----:B------:R-:W-:-:S03]  /*b770*/  IMAD.MOV.U32 R92, RZ, RZ, R24 ;  /* 0x000000ffff5c7224 */ /* 0x000fc600078e0018 */
[----:B------:R-:W4:Y:S01]  /*b780*/  LDL.LU R24, [R1+0x4a0] ;  /* 0x0004a00001187983 */ /* 0x000f220000300800 */
[----:B------:R-:W-:-:S03]  /*b790*/  IMAD.MOV.U32 R90, RZ, RZ, R23 ;  /* 0x000000ffff5a7224 */ /* 0x000fc600078e0017 */
[----:B------:R-:W4:Y:S01]  /*b7a0*/  LDL.LU R23, [R1+0x4a4] ;  /* 0x0004a40001177983 */ /* 0x000f220000300800 */
[----:B------:R-:W-:-:S03]  /*b7b0*/  IMAD.MOV.U32 R72, RZ, RZ, R22 ;  /* 0x000000ffff487224 */ /* 0x000fc600078e0016 */
[----:B------:R-:W4:Y:S01]  /*b7c0*/  LDL.LU R22, [R1+0x4a8] ;  /* 0x0004a80001167983 */ /* 0x000f220000300800 */
[----:B------:R-:W-:Y:S02]  /*b7d0*/  IMAD.MOV.U32 R53, RZ, RZ, R52 ;  /* 0x000000ffff357224 */ /* 0x000fe400078e0034 */
[----:B------:R-:W-:Y:S02]  /*b7e0*/  IMAD.MOV.U32 R31, RZ, RZ, R30 ;  /* 0x000000ffff1f7224 */ /* 0x000fe400078e001e */
[----:B------:R-:W-:Y:S02]  /*b7f0*/  IMAD.MOV.U32 R133, RZ, RZ, R132 ;  /* 0x000000ffff857224 */ /* 0x000fe400078e0084 */
[----:B------:R-:W-:Y:S02]  /*b800*/  IMAD.MOV.U32 R113, RZ, RZ, R112 ;  /* 0x000000ffff717224 */ /* 0x000fe400078e0070 */
[----:B------:R-:W-:Y:S02]  /*b810*/  IMAD.MOV.U32 R132, RZ, RZ, R33 ;  /* 0x000000ffff847224 */ /* 0x000fe400078e0021 */
[----:B------:R-:W-:-:S02]  /*b820*/  IMAD.MOV.U32 R112, RZ, RZ, R29 ;  /* 0x000000ffff707224 */ /* 0x000fc400078e001d */
[----:B------:R-:W-:Y:S02]  /*b830*/  IMAD.MOV.U32 R71, RZ, RZ, R70 ;  /* 0x000000ffff477224 */ /* 0x000fe400078e0046 */
[----:B------:R-:W-:Y:S02]  /*b840*/  IMAD.MOV.U32 R33, RZ, RZ, R32 ;  /* 0x000000ffff217224 */ /* 0x000fe400078e0020 */
[----:B------:R-:W-:Y:S02]  /*b850*/  IMAD.MOV.U32 R153, RZ, RZ, R152 ;  /* 0x000000ffff997224 */ /* 0x000fe400078e0098 */
[----:B------:R-:W-:Y:S02]  /*b860*/  IMAD.MOV.U32 R51, RZ, RZ, R50 ;  /* 0x000000ffff337224 */ /* 0x000fe400078e0032 */
[----:B------:R-:W-:Y:S02]  /*b870*/  IMAD.MOV.U32 R147, RZ, RZ, R146 ;  /* 0x000000ffff937224 */ /* 0x000fe400078e0092 */
[----:B------:R-:W-:-:S02]  /*b880*/  IMAD.MOV.U32 R131, RZ, RZ, R130 ;  /* 0x000000ffff837224 */ /* 0x000fc400078e0082 */
[----:B--2---:R-:W-:Y:S02]  /*b890*/  IMAD.MOV.U32 R70, RZ, RZ, R27 ;  /* 0x000000ffff467224 */ /* 0x004fe400078e001b */
[----:B---3--:R-:W-:Y:S02]  /*b8a0*/  IMAD.MOV.U32 R52, RZ, RZ, R3 ;  /* 0x000000ffff347224 */ /* 0x008fe400078e0003 */
[----:B------:R-:W2:Y:S04]  /*b8b0*/  LDL.LU R3, [R1+0x4ac] ;  /* 0x0004ac0001037983 */ /* 0x000ea80000300800 */
[----:B------:R-:W3:Y:S04]  /*b8c0*/  LDL.LU R29, [R1+0x4b0] ;  /* 0x0004b000011d7983 */ /* 0x000ee80000300800 */
[----:B------:R-:W3:Y:S01]  /*b8d0*/  LDL.LU R27, [R1+0x4b4] ;  /* 0x0004b400011b7983 */ /* 0x000ee20000300800 */
[----:B------:R-:W-:-:S03]  /*b8e0*/  IMAD.MOV.U32 R32, RZ, RZ, R20 ;  /* 0x000000ffff207224 */ /* 0x000fc600078e0014 */
[----:B------:R-:W3:Y:S01]  /*b8f0*/  LDL.LU R20, [R1+0x4b8] ;  /* 0x0004b80001147983 */ /* 0x000ee20000300800 */
[----:B------:R-:W-:Y:S02]  /*b900*/  IMAD.MOV.U32 R30, RZ, RZ, R13 ;  /* 0x000000ffff1e7224 */ /* 0x000fe400078e000d */
[----:B------:R-:W-:Y:S02]  /*b910*/  IMAD.MOV.U32 R13, RZ, RZ, R12 ;  /* 0x000000ffff0d7224 */ /* 0x000fe400078e000c */
[----:B----4-:R-:W-:Y:S02]  /*b920*/  IMAD.MOV.U32 R12, RZ, RZ, R11 ;  /* 0x000000ffff0c7224 */ /* 0x010fe400078e000b */
[----:B------:R-:W-:Y:S02]  /*b930*/  IMAD.MOV.U32 R11, RZ, RZ, R10 ;  /* 0x000000ffff0b7224 */ /* 0x000fe400078e000a */
[----:B------:R-:W-:Y:S02]  /*b940*/  IMAD.MOV.U32 R10, RZ, RZ, R9 ;  /* 0x000000ffff0a7224 */ /* 0x000fe400078e0009 */
[----:B------:R-:W4:Y:S01]  /*b950*/  LDL.LU R9, [R1+0x4bc] ;  /* 0x0004bc0001097983 */ /* 0x000f220000300800 */
[----:B------:R-:W-:-:S03]  /*b960*/  IMAD.MOV.U32 R152, RZ, RZ, R7 ;  /* 0x000000ffff987224 */ /* 0x000fc600078e0007 */
[----:B------:R-:W4:Y:S01]  /*b970*/  LDL.LU R7, [R1+0x4c0] ;  /* 0x0004c00001077983 */ /* 0x000f220000300800 */
[----:B------:R-:W-:-:S03]  /*b980*/  IMAD.MOV.U32 R50, RZ, RZ, R21 ;  /* 0x000000ffff327224 */ /* 0x000fc600078e0015 */
[----:B------:R-:W4:Y:S04]  /*b990*/  LDL.LU R42, [R1] ;  /* 0x00000000012a7983 */ /* 0x000f280000300800 */
[----:B------:R-:W4:Y:S04]  /*b9a0*/  LDL.LU R21, [R1+0x4c4] ;  /* 0x0004c40001157983 */ /* 0x000f280000300800 */
[----:B------:R-:W4:Y:S04]  /*b9b0*/  LDL.LU R41, [R1+0x8] ;  /* 0x0000080001297983 */ /* 0x000f280000300800 */
[----:B------:R-:W4:Y:S04]  /*b9c0*/  LDL.LU R40, [R1+0x4c8] ;  /* 0x0004c80001287983 */ /* 0x000f280000300800 */
[----:B------:R-:W4:Y:S04]  /*b9d0*/  LDL.LU R39, [R1+0x10] ;  /* 0x0000100001277983 */ /* 0x000f280000300800 */
        /* <DEDUP_REMOVED lines=14> */
[----:B------:R-:W4:Y:S01]  /*bac0*/  LDL.LU R25, [R1+0x20] ;  /* 0x0000200001197983 */ /* 0x000f220000300800 */
[----:B------:R-:W-:-:S03]  /*bad0*/  IMAD.MOV.U32 R86, RZ, RZ, R24 ;  /* 0x000000ffff567224 */ /* 0x000fc600078e0018 */
        /* <DEDUP_REMOVED lines=8> */
[----:B------:R-:W4:Y:S04]  /*bb60*/  LDL.LU R38, [R1+0x4dc] ;  /* 0x0004dc0001267983 */ /* 0x000f280000300800 */
[----:B------:R-:W4:Y:S01]  /*bb70*/  LDL.LU R36, [R1+0x38] ;  /* 0x0000380001247983 */ /* 0x000f220000300800 */
[----:B------:R-:W-:Y:S02]  /*bb80*/  IMAD.MOV.U32 R127, RZ, RZ, R126 ;  /* 0x000000ffff7f7224 */ /* 0x000fe400078e007e */
[----:B------:R-:W-:Y:S02]  /*bb90*/  IMAD.MOV.U32 R126, RZ, RZ, R43 ;  /* 0x000000ffff7e7224 */ /* 0x000fe400078e002b */
[----:B--2---:R-:W-:Y:S02]  /*bba0*/  IMAD.MOV.U32 R48, RZ, RZ, R3 ;  /* 0x000000ffff307224 */ /* 0x004fe400078e0003 */
[----:B------:R-:W2:Y:S01]  /*bbb0*/  LDL.LU R3, [R1+0x4e0] ;  /* 0x0004e00001037983 */ /* 0x000ea20000300800 */
[----:B---3--:R-:W-:-:S02]  /*bbc0*/  IMAD.MOV.U32 R46, RZ, RZ, R29 ;  /* 0x000000ffff2e7224 */ /* 0x008fc400078e001d */
[----:B------:R-:W-:Y:S01]  /*bbd0*/  IMAD.MOV.U32 R29, RZ, RZ, R28 ;  /* 0x000000ffff1d7224 */ /* 0x000fe200078e001c */
[----:B------:R-:W3:Y:S01]  /*bbe0*/  LDL.LU R58, [R1+0x40] ;  /* 0x00004000013a7983 */ /* 0x000ee20000300800 */
[----:B------:R-:W-:Y:S02]  /*bbf0*/  IMAD.MOV.U32 R28, RZ, RZ, R27 ;  /* 0x000000ffff1c7224 */ /* 0x000fe400078e001b */
[----:B------:R-:W-:Y:S01]  /*bc00*/  IMAD.MOV.U32 R27, RZ, RZ, R26 ;  /* 0x000000ffff1b7224 */ /* 0x000fe200078e001a */
[----:B------:R-:W3:Y:S01]  /*bc10*/  LDL.LU R57, [R1+0x4e4] ;  /* 0x0004e40001397983 */ /* 0x000ee20000300800 */
[----:B------:R-:W-:-:S03]  /*bc20*/  IMAD.MOV.U32 R26, RZ, RZ, R20 ;  /* 0x000000ffff1a7224 */ /* 0x000fc600078e0014 */
[----:B------:R-:W3:Y:S04]  /*bc30*/  LDL.LU R56, [R1+0x48] ;  /* 0x0000480001387983 */ /* 0x000ee80000300800 */
[----:B------:R-:W3:Y:S04]  /*bc40*/  LDL.LU R20, [R1+0x4e8] ;  /* 0x0004e80001147983 */ /* 0x000ee80000300800 */
[----:B------:R-:W3:Y:S01]  /*bc50*/  LDL.LU R55, [R1+0x50] ;  /* 0x0000500001377983 */ /* 0x000ee20000300800 */
[----:B----4-:R-:W-:-:S03]  /*bc60*/  IMAD.MOV.U32 R64, RZ, RZ, R21 ;  /* 0x000000ffff407224 */ /* 0x010fc600078e0015 */
[----:B------:R-:W4:Y:S01]  /*bc70*/  LDL.LU R21, [R1+0x4ec] ;  /* 0x0004ec0001157983 */ /* 0x000f220000300800 */
[----:B------:R-:W-:Y:S02]  /*bc80*/  IMAD.MOV.U32 R65, RZ, RZ, R42 ;  /* 0x000000ffff417224 */ /* 0x000fe400078e002a */
[----:B------:R-:W-:Y:S02]  /*bc90*/  IMAD.MOV.U32 R63, RZ, RZ, R41 ;  /* 0x000000ffff3f7224 */ /* 0x000fe400078e0029 */
[----:B------:R-:W-:Y:S02]  /*bca0*/  IMAD.MOV.U32 R43, RZ, RZ, R19 ;  /* 0x000000ffff2b7224 */ /* 0x000fe400078e0013 */
[----:B------:R-:W4:Y:S01]  /*bcb0*/  LDL.LU R19, [R1+0x58] ;  /* 0x0000580001137983 */ /* 0x000f220000300800 */
[----:B------:R-:W-:-:S03]  /*bcc0*/  IMAD.MOV.U32 R42, RZ, RZ, R18 ;  /* 0x000000ffff2a7224 */ /* 0x000fc600078e0012 */
[----:B------:R-:W4:Y:S04]  /*bcd0*/  LDL.LU R18, [R1+0x4f0] ;  /* 0x0004f00001127983 */ /* 0x000f280000300800 */
[----:B------:R-:W4:Y:S04]  /*bce0*/  LDL.LU R54, [R1+0x60] ;  /* 0x0000600001367983 */ /* 0x000f280000300800 */
[----:B------:R-:W4:Y:S01]  /*bcf0*/  LDL.LU R41, [R1+0x4f4] ;  /* 0x0004f40001297983 */ /* 0x000f220000300800 */
[----:B------:R-:W-:Y:S02]  /*bd00*/  IMAD.MOV.U32 R62, RZ, RZ, R40 ;  /* 0x000000ffff3e7224 */ /* 0x000fe400078e0028 */
[----:B------:R-:W-:-:S02]  /*bd10*/  IMAD.MOV.U32 R44, RZ, RZ, R37 ;  /* 0x000000ffff2c7224 */ /* 0x000fc400078e0025 */
[----:B------:R-:W-:Y:S01]  /*bd20*/  IMAD.MOV.U32 R45, RZ, RZ, R39 ;  /* 0x000000ffff2d7224 */ /* 0x000fe200078e0027 */
[----:B------:R-:W-:Y:S04]  /*bd30*/  STL.64 [R1], R64 ;  /* 0x0000004001007387 */ /* 0x000fe80000100a00 */
[----:B------:R-:W-:Y:S04]  /*bd40*/  STL.64 [R1+0x8], R62 ;  /* 0x0000083e01007387 */ /* 0x000fe80000100a00 */
[----:B------:R-:W-:Y:S04]  /*bd50*/  STL.64 [R1+0x10], R44 ;  /* 0x0000102c01007387 */ /* 0x000fe80000100a00 */
[----:B------:R-:W-:Y:S04]  /*bd60*/  STL.64 [R1+0x18], R42 ;  /* 0x0000182a01007387 */ /* 0x000fe80000100a00 */
[----:B------:R-:W4:Y:S04]  /*bd70*/  LDL.LU R40, [R1+0x68] ;  /* 0x0000680001287983 */ /* 0x000f280000300800 */
[----:B------:R-:W4:Y:S04]  /*bd80*/  LDL.LU R39, [R1+0x4f8] ;  /* 0x0004f80001277983 */ /* 0x000f280000300800 */
[----:B------:R-:W4:Y:S01]  /*bd90*/  LDL.LU R37, [R1+0x4fc] ;  /* 0x0004fc0001257983 */ /* 0x000f220000300800 */
[----:B------:R-:W-:-:S02]  /*bda0*/  IMAD.MOV.U32 R161, RZ, RZ, R59 ;  /* 0x000000ffffa17224 */ /* 0x000fc400078e003b */
[----:B------:R-:W-:Y:S02]  /*bdb0*/  IMAD.MOV.U32 R160, RZ, RZ, R38 ;  /* 0x000000ffffa07224 */ /* 0x000fe400078e0026 */
[----:B------:R-:W4:Y:S01]  /*bdc0*/  LDL.LU R38, [R1+0x70] ;  /* 0x0000700001267983 */ /* 0x000f220000300800 */
[----:B------:R-:W-:-:S03]  /*bdd0*/  IMAD.MOV.U32 R159, RZ, RZ, R36 ;  /* 0x000000ffff9f7224 */ /* 0x000fc600078e0024 */
[----:B------:R-:W4:Y:S01]  /*bde0*/  LDL.LU R36, [R1+0x78] ;  /* 0x0000780001247983 */ /* 0x000f220000300800 */
[----:B--2---:R-:W-:-:S03]  /*bdf0*/  IMAD.MOV.U32 R158, RZ, RZ, R3 ;  /* 0x000000ffff9e7224 */ /* 0x004fc600078e0003 */
[----:B------:R-:W2:Y:S04]  /*be00*/  LDL.LU R3, [R1+0x500] ;  /* 0x0005000001037983 */ /* 0x000ea80000300800 */
[----:B------:R-:W-:Y:S01]  /*be10*/  STL.64 [R1+0x20], R24 ;  /* 0x0000201801007387 */ /* 0x000fe20000100a00 */
[----:B---3--:R-:W-:-:S03]  /*be20*/  IMAD.MOV.U32 R141, RZ, RZ, R58 ;  /* 0x000000ffff8d7224 */ /* 0x008fc600078e003a */
[----:B------:R-:W-:Y:S01]  /*be30*/  STL.64 [R1+0x28], R22 ;  /* 0x0000281601007387 */ /* 0x000fe20000100a00 */
[----:B------:R-:W-:-:S03]  /*be40*/  IMAD.MOV.U32 R140, RZ, RZ, R57 ;  /* 0x000000ffff8c7224 */ /* 0x000fc600078e0039 */
[----:B------:R-:W-:Y:S01]  /*be50*/  STL.64 [R1+0x30], R160 ;  /* 0x000030a001007387 */ /* 0x000fe20000100a00 */
[----:B------:R-:W-:Y:S02]  /*be60*/  IMAD.MOV.U32 R139, RZ, RZ, R56 ;  /* 0x000000ffff8b7224 */ /* 0x000fe400078e0038 */
[----:B------:R-:W-:Y:S01]  /*be70*/  IMAD.MOV.U32 R138, RZ, RZ, R20 ;  /* 0x000000ffff8a7224 */ /* 0x000fe200078e0014 */
[----:B------:R-:W-:Y:S01]  /*be80*/  STL.64 [R1+0x38], R158 ;  /* 0x0000389e01007387 */ /* 0x000fe20000100a00 */
[----:B------:R-:W-:-:S03]  /*be90*/  IMAD.MOV.U32 R121, RZ, RZ, R55 ;  /* 0x000000ffff797224 */ /* 0x000fc600078e0037 */
[----:B------:R-:W3:Y:S04]  /*bea0*/  LDL.LU R57, [R1+0x504] ;  /* 0x0005040001397983 */ /* 0x000ee80000300800 */
[----:B------:R-:W3:Y:S04]  /*beb0*/  LDL.LU R58, [R1+0x80] ;  /* 0x00008000013a7983 */ /* 0x000ee80000300800 */
[----:B------:R-:W3:Y:S01]  /*bec0*/  LDL.LU R20, [R1+0x508] ;  /* 0x0005080001147983 */ /* 0x000ee20000300800 */
[----:B----4-:R-:W-:-:S03]  /*bed0*/  IMAD.MOV.U32 R120, RZ, RZ, R21 ;  /* 0x000000ffff787224 */ /* 0x010fc600078e0015 */
[----:B------:R-:W4:Y:S04]  /*bee0*/  LDL.LU R21, [R1+0x88] ;  /* 0x0000880001157983 */ /* 0x000f280000300800 */
[----:B------:R-:W-:Y:S04]  /*bef0*/  STL.64 [R1+0x40], R140 ;  /* 0x0000408c01007387 */ /* 0x000fe80000100a00 */
[----:B------:R-:W-:Y:S04]  /*bf00*/  STL.64 [R1+0x48], R138 ;  /* 0x0000488a01007387 */ /* 0x000fe80000100a00 */
[----:B------:R-:W-:Y:S01]  /*bf10*/  STL.64 [R1+0x50], R120 ;  /* 0x0000507801007387 */ /* 0x000fe20000100a00 */
        /* <DEDUP_REMOVED lines=9> */
[----:B------:R-:W4:Y:S01]  /*bfb0*/  LDL.LU R40, [R1+0xa0] ;  /* 0x0000a00001287983 */ /* 0x000f220000300800 */
[----:B------:R-:W-:-:S03]  /*bfc0*/  IMAD.MOV.U32 R98, RZ, RZ, R39 ;  /* 0x000000ffff627224 */ /* 0x000fc600078e0027 */
[----:B------:R-:W4:Y:S01]  /*bfd0*/  LDL.LU R39, [R1+0x514] ;  /* 0x0005140001277983 */ /* 0x000f220000300800 */
[----:B------:R-:W-:-:S03]  /*bfe0*/  IMAD.MOV.U32 R54, RZ, RZ, R37 ;  /* 0x000000ffff367224 */ /* 0x000fc600078e0025 */
[----:B------:R-:W-:Y:S01]  /*bff0*/  STL.64 [R1+0x58], R118 ;  /* 0x0000587601007387 */ /* 0x000fe20000100a00 */
[----:B------:R-:W-:-:S03]  /*c000*/  IMAD.MOV.U32 R55, RZ, RZ, R38 ;  /* 0x000000ffff377224 */ /* 0x000fc600078e0026 */
[----:B------:R-:W-:Y:S01]  /*c010*/  STL.64 [R1+0x60], R100 ;  /* 0x0000606401007387 */ /* 0x000fe20000100a00 */
[----:B------:R-:W-:-:S03]  /*c020*/  IMAD.MOV.U32 R37, RZ, RZ, R36 ;  /* 0x000000ffff257224 */ /* 0x000fc600078e0024 */
[----:B------:R-:W-:Y:S04]  /*c030*/  STL.64 [R1+0x68], R98 ;  /* 0x0000686201007387 */ /* 0x000fe80000100a00 */
[----:B------:R-:W-:Y:S04]  /*c040*/  STL.64 [R1+0x70], R54 ;  /* 0x0000703601007387 */ /* 0x000fe80000100a00 */
[----:B------:R-:W4:Y:S01]  /*c050*/  LDL.LU R38, [R1+0xa8] ;  /* 0x0000a80001267983 */ /* 0x000f220000300800 */
[----:B--2---:R-:W-:-:S03]  /*c060*/  IMAD.MOV.U32 R36, RZ, RZ, R3 ;  /* 0x000000ffff247224 */ /* 0x004fc600078e0003 */
[----:B------:R-:W2:Y:S01]  /*c070*/  LDL.LU R3, [R1+0x518] ;  /* 0x0005180001037983 */ /* 0x000ea20000300800 */
[----:B---3--:R-:W-:Y:S02]  /*c080*/  IMAD.MOV.U32 R80, RZ, RZ, R57 ;  /* 0x000000ffff507224 */ /* 0x008fe400078e0039 */
[----:B------:R-:W-:Y:S02]  /*c090*/  IMAD.MOV.U32 R81, RZ, RZ, R58 ;  /* 0x000000ffff517224 */ /* 0x000fe400078e003a */
[----:B------:R-:W-:Y:S02]  /*c0a0*/  IMAD.MOV.U32 R78, RZ, RZ, R20 ;  /* 0x000000ffff4e7224 */ /* 0x000fe400078e0014 */
[----:B----4-:R-:W-:Y:S02]  /*c0b0*/  IMAD.MOV.U32 R79, RZ, RZ, R21 ;  /* 0x000000ffff4f7224 */ /* 0x010fe400078e0015 */
[----:B------:R-:W3:Y:S04]  /*c0c0*/  LDL.LU R21, [R1+0xb0] ;  /* 0x0000b00001157983 */ /* 0x000ee80000300800 */
[----:B------:R-:W3:Y:S01]  /*c0d0*/  LDL.LU R20, [R1+0x51c] ;  /* 0x00051c0001147983 */ /* 0x000ee20000300800 */
[----:B------:R-:W-:-:S03]  /*c0e0*/  IMAD.MOV.U32 R61, RZ, RZ, R19 ;  /* 0x000000ffff3d7224 */ /* 0x000fc600078e0013 */
[----:B------:R-:W4:Y:S01]  /*c0f0*/  LDL.LU R19, [R1+0xb8] ;  /* 0x0000b80001137983 */ /* 0x000f220000300800 */
[----:B------:R-:W-:-:S03]  /*c100*/  IMAD.MOV.U32 R60, RZ, RZ, R18 ;  /* 0x000000ffff3c7224 */ /* 0x000fc600078e0012 */
[----:B------:R-:W4:Y:S04]  /*c110*/  LDL.LU R18, [R1+0x520] ;  /* 0x0005200001127983 */ /* 0x000f280000300800 */
[----:B------:R-:W-:Y:S01]  /*c120*/  STL.64 [R1+0x78], R36 ;  /* 0x0000782401007387 */ /* 0x000fe20000100a00 */
[----:B------:R-:W-:-:S03]  /*c130*/  IMAD.MOV.U32 R58, RZ, RZ, R41 ;  /* 0x000000ffff3a7224 */ /* 0x000fc600078e0029 */
[----:B------:R-:W3:Y:S01]  /*c140*/  LDL.LU R74, [R1+0xc0] ;  /* 0x0000c000014a7983 */ /* 0x000ee20000300800 */
[----:B------:R-:W-:-:S03]  /*c150*/  IMAD.MOV.U32 R59, RZ, RZ, R56 ;  /* 0x000000ffff3b7224 */ /* 0x000fc600078e0038 */
[----:B------:R-:W4:Y:S04]  /*c160*/  LDL.LU R57, [R1+0x524] ;  /* 0x0005240001397983 */ /* 0x000f280000300800 */
[----:B------:R-:W-:Y:S04]  /*c170*/  STL.64 [R1+0x80], R80 ;  /* 0x0000805001007387 */ /* 0x000fe80000100a00 */
[----:B------:R-:W-:Y:S04]  /*c180*/  STL.64 [R1+0x88], R78 ;  /* 0x0000884e01007387 */ /* 0x000fe80000100a00 */
[----:B------:R-:W-:Y:S04]  /*c190*/  STL.64 [R1+0x90], R60 ;  /* 0x0000903c01007387 */ /* 0x000fe80000100a00 */
[----:B------:R-:W-:Y:S04]  /*c1a0*/  STL.64 [R1+0x98], R58 ;  /* 0x0000983a01007387 */ /* 0x000fe80000100a00 */
[----:B------:R-:W4:Y:S01]  /*c1b0*/  LDL.LU R75, [R1+0xc8] ;  /* 0x0000c800014b7983 */ /* 0x000f220000300800 */
[----:B------:R-:W-:-:S02]  /*c1c0*/  IMAD.MOV.U32 R41, RZ, RZ, R40 ;  /* 0x000000ffff297224 */ /* 0x000fc400078e0028 */
[----:B------:R-:W-:Y:S01]  /*c1d0*/  IMAD.MOV.U32 R40, RZ, RZ, R39 ;  /* 0x000000ffff287224 */ /* 0x000fe200078e0027 */
[----:B------:R-:W-:Y:S01]  /*c1e0*/  ISETP.GT.AND P1, PT, R82, RZ, PT ;  /* 0x000000ff5200720c */ /* 0x000fe20003f24270 */
[----:B------:R-:W4:Y:S04]  /*c1f0*/  LDL.LU R56, [R1+0x528] ;  /* 0x0005280001387983 */ /* 0x000f280000300800 */
[----:B------:R-:W-:Y:S01]  /*c200*/  STL.64 [R1+0xa0], R40 ;  /* 0x0000a02801007387 */ /* 0x000fe20000100a00 */
[----:B------:R-:W-:Y:S02]  /*c210*/  IMAD.MOV.U32 R39, RZ, RZ, R38 ;  /* 0x000000ffff277224 */ /* 0x000fe400078e0026 */
[----:B--2---:R-:W-:Y:S02]  /*c220*/  IMAD.MOV.U32 R38, RZ, RZ, R3 ;  /* 0x000000ffff267224 */ /* 0x004fe400078e0003 */
[----:B------:R-:W-:-:S02]  /*c230*/  IMAD.MOV.U32 R3, RZ, RZ, R2 ;  /* 0x000000ffff037224 */ /* 0x000fc400078e0002 */
[----:B------:R-:W-:Y:S01]  /*c240*/  IMAD.MOV.U32 R2, RZ, RZ, R4 ;  /* 0x000000ffff027224 */ /* 0x000fe200078e0004 */
[----:B------:R-:W-:Y:S04]  /*c250*/  STL.64 [R1+0xa8], R38 ;  /* 0x0000a82601007387 */ /* 0x000fe80000100a00 */
[----:B------:R-:W-:Y:S04]  /*c260*/  STL [R1+0x5c4], R2 ;  /* 0x0005c40201007387 */ /* 0x000fe80000100800 */
[----:B------:R-:W-:Y:S04]  /*c270*/  STL [R1+0x5c0], R3 ;  /* 0x0005c00301007387 */ /* 0x000fe80000100800 */
[----:B------:R0:W-:Y:S04]  /*c280*/  STL [R1+0x720], R3 ;  /* 0x0007200301007387 */ /* 0x0001e80000100800 */
[----:B------:R-:W2:Y:S04]  /*c290*/  LDL.LU R95, [R1+0xd0] ;  /* 0x0000d000015f7983 */ /* 0x000ea80000300800 */
[----:B------:R-:W2:Y:S04]  /*c2a0*/  LDL.LU R94, [R1+0x52c] ;  /* 0x00052c00015e7983 */ /* 0x000ea80000300800 */
[----:B------:R-:W2:Y:S04]  /*c2b0*/  LDL.LU R77, [R1+0xd8] ;  /* 0x0000d800014d7983 */ /* 0x000ea80000300800 */
[----:B------:R-:W2:Y:S01]  /*c2c0*/  LDL.LU R76, [R1+0x530] ;  /* 0x00053000014c7983 */ /* 0x000ea20000300800 */
[----:B------:R-:W-:-:S03]  /*c2d0*/  IMAD.MOV.U32 R4, RZ, RZ, R83 ;  /* 0x000000ffff047224 */ /* 0x000fc600078e0053 */
[----:B------:R-:W2:Y:S04]  /*c2e0*/  @P1 LDG.E.U16 R104, desc[UR20][R2.64] ;  /* 0x0000001402681981 */ /* 0x000ea8000c1e1500 */
[----:B------:R-:W2:Y:S01]  /*c2f0*/  @P1 LDG.E.U16 R105, desc[UR20][R4.64] ;  /* 0x0000001404691981 */ /* 0x000ea2000c1e1500 */
[----:B---3--:R-:W-:-:S03]  /*c300*/  IMAD.MOV.U32 R157, RZ, RZ, R74 ;  /* 0x000000ffff9d7224 */ /* 0x008fc600078e004a */
[----:B------:R-:W3:Y:S01]  /*c310*/  LDL.LU R74, [R1+0xe0] ;  /* 0x0000e000014a7983 */ /* 0x000ee20000300800 */
[----:B----4-:R-:W-:-:S03]  /*c320*/  IMAD.MOV.U32 R156, RZ, RZ, R57 ;  /* 0x000000ffff9c7224 */ /* 0x010fc600078e0039 */
[----:B------:R-:W4:Y:S04]  /*c330*/  LDL.LU R57, [R1+0x534] ;  /* 0x0005340001397983 */ /* 0x000f280000300800 */
[----:B0-----:R-:W4:Y:S01]  /*c340*/  LDL.LU R3, [R1+0xf0] ;  /* 0x0000f00001037983 */ /* 0x001f220000300800 */
[----:B------:R-:W-:-:S03]  /*c350*/  IMAD.MOV.U32 R151, RZ, RZ, R75 ;  /* 0x000000ffff977224 */ /* 0x000fc600078e004b */
[----:B------:R-:W4:Y:S01]  /*c360*/  LDL.LU R75, [R1+0xf8] ;  /* 0x0000f800014b7983 */ /* 0x000f220000300800 */
[----:B------:R-:W-:Y:S01]  /*c370*/  ISETP.GT.AND P2, PT, R82, 0x8, PT ;  /* 0x000000085200780c */ /* 0x000fe20003f44270 */
[----:B------:R-:W-:Y:S02]  /*c380*/  IMAD.MOV.U32 R150, RZ, RZ, R56 ;  /* 0x000000ffff967224 */ /* 0x000fe400078e0038 */
[----:B------:R-:W-:Y:S04]  /*c390*/  STL.64 [R1+0xb0], R20 ;  /* 0x0000b01401007387 */ /* 0x000fe80000100a00 */
[----:B------:R-:W-:Y:S04]  /*c3a0*/  STL.64 [R1+0xb8], R18 ;  /* 0x0000b81201007387 */ /* 0x000fe80000100a00 */
[----:B------:R-:W-:Y:S04]  /*c3b0*/  STL.64 [R1+0xc0], R156 ;  /* 0x0000c09c01007387 */ /* 0x000fe80000100a00 */
[----:B------:R-:W-:Y:S04]  /*c3c0*/  STL.64 [R1+0xc8], R150 ;  /* 0x0000c89601007387 */ /* 0x000fe80000100a00 */
[----:B------:R-:W4:Y:S04]  /*c3d0*/  LDL.LU R56, [R1+0x100] ;  /* 0x0001000001387983 */ /* 0x000f280000300800 */
[----:B------:R-:W-:Y:S04]  /*c3e0*/  STL [R1+0x5cc], R4 ;  /* 0x0005cc0401007387 */ /* 0x000fe80000100800 */
[----:B------:R-:W-:Y:S04]  /*c3f0*/  STL [R1+0x734], R4 ;  /* 0x0007340401007387 */ /* 0x000fe80000100800 */
[----:B------:R-:W-:Y:S04]  /*c400*/  STL [R1+0x5c8], R5 ;  /* 0x0005c80501007387 */ /* 0x000fe80000100800 */
[----:B------:R-:W-:Y:S01]  /*c410*/  STL [R1+0x730], R5 ;  /* 0x0007300501007387 */ /* 0x000fe20000100800 */
[----:B--2---:R-:W-:-:S02]  /*c420*/  IMAD.MOV.U32 R135, RZ, RZ, R77 ;  /* 0x000000ffff877224 */ /* 0x004fc400078e004d */
[----:B------:R-:W-:Y:S02]  /*c430*/  IMAD.MOV.U32 R77, RZ, RZ, R144 ;  /* 0x000000ffff4d7224 */ /* 0x000fe400078e0090 */
[----:B------:R-:W-:Y:S01]  /*c440*/  IMAD.MOV.U32 R134, RZ, RZ, R76 ;  /* 0x000000ffff867224 */ /* 0x000fe200078e004c */
[----:B------:R0:W-:Y:S01]  /*c450*/  STL [R1+0x180], R104 ;  /* 0x0001806801007387 */ /* 0x0001e20000100800 */
[----:B---3--:R-:W-:-:S03]  /*c460*/  IMAD.MOV.U32 R117, RZ, RZ, R74 ;  /* 0x000000ffff757224 */ /* 0x008fc600078e004a */
[----:B------:R-:W2:Y:S01]  /*c470*/  LDL.LU R74, [R1+0x108] ;  /* 0x00010800014a7983 */ /* 0x000ea20000300800 */
[----:B----4-:R-:W-:-:S03]  /*c480*/  IMAD.MOV.U32 R116, RZ, RZ, R57 ;  /* 0x000000ffff747224 */ /* 0x010fc600078e0039 */
[----:B------:R-:W3:Y:S01]  /*c490*/  LDL.LU R57, [R1+0x110] ;  /* 0x0001100001397983 */ /* 0x000ee20000300800 */
[----:B0-----:R-:W-:-:S03]  /*c4a0*/  IMAD.MOV.U32 R104, RZ, RZ, R3 ;  /* 0x000000ffff687224 */ /* 0x001fc600078e0003 */
[----:B------:R0:W-:Y:S04]  /*c4b0*/  STL [R1+0x184], R105 ;  /* 0x0001846901007387 */ /* 0x0001e80000100800 */
[----:B------:R-:W4:Y:S01]  /*c4c0*/  LDL.LU R3, [R1+0x118] ;  /* 0x0001180001037983 */ /* 0x000f220000300800 */
[----:B------:R-:W-:-:S05]  /*c4d0*/  IMAD.MOV.U32 R76, RZ, RZ, R75 ;  /* 0x000000ffff4c7224 */ /* 0x000fca00078e004b */
[----:B------:R1:W4:Y:S01]  /*c4e0*/  @P2 LDG.E.U16 R125, desc[UR20][R76.64] ;  /* 0x000000144c7d2981 */ /* 0x000322000c1e1500 */
[----:B------:R-:W-:Y:S02]  /*c4f0*/  IMAD.MOV.U32 R136, RZ, RZ, R94 ;  /* 0x000000ffff887224 */ /* 0x000fe400078e005e */
[----:B------:R-:W-:Y:S02]  /*c500*/  IMAD.MOV.U32 R137, RZ, RZ, R95 ;  /* 0x000000ffff897224 */ /* 0x000fe400078e005f */
[----:B0-----:R-:W-:-:S03]  /*c510*/  IMAD.MOV.U32 R105, RZ, RZ, R143 ;  /* 0x000000ffff697224 */ /* 0x001fc600078e008f */
[----:B------:R-:W-:Y:S01]  /*c520*/  STL.64 [R1+0xd0], R136 ;  /* 0x0000d08801007387 */ /* 0x000fe20000100a00 */
[----:B------:R-:W-:-:S03]  /*c530*/  IMAD.MOV.U32 R115, RZ, RZ, R145 ;  /* 0x000000ffff737224 */ /* 0x000fc600078e0091 */
[----:B------:R-:W-:Y:S04]  /*c540*/  STL.64 [R1+0xd8], R134 ;  /* 0x0000d88601007387 */ /* 0x000fe80000100a00 */
[----:B------:R-:W-:Y:S01]  /*c550*/  STL.64 [R1+0xe0], R116 ;  /* 0x0000e07401007387 */ /* 0x000fe20000100a00 */
[----:B------:R-:W-:-:S03]  /*c560*/  IMAD.MOV.U32 R114, RZ, RZ, R56 ;  /* 0x000000ffff727224 */ /* 0x000fc600078e0038 */
[----:B------:R-:W-:Y:S04]  /*c570*/  STL.64 [R1+0xf0], R104 ;  /* 0x0000f06801007387 */ /* 0x000fe80000100a00 */
[----:B------:R-:W4:Y:S01]  /*c580*/  LDL.LU R5, [R1+0x120] ;  /* 0x0001200001057983 */ /* 0x000f220000300800 */
[----:B------:R-:W-:-:S03]  /*c590*/  IMAD.MOV.U32 R97, RZ, RZ, R162 ;  /* 0x000000ffff617224 */ /* 0x000fc600078e00a2 */
[----:B------:R-:W4:Y:S01]  /*c5a0*/  LDL R145, [R1+0x190] ;  /* 0x0001900001917983 */ /* 0x000f220000100800 */
[----:B------:R-:W-:-:S03]  /*c5b0*/  IMAD.MOV.U32 R95, RZ, RZ, R163 ;  /* 0x000000ffff5f7224 */ /* 0x000fc600078e00a3 */
[----:B------:R1:W-:Y:S04]  /*c5c0*/  STL.64 [R1+0xf8], R76 ;  /* 0x0000f84c01007387 */ /* 0x0003e80000100a00 */
[----:B------:R-:W4:Y:S04]  /*c5d0*/  LDL.LU R4, [R1+0x234] ;  /* 0x0002340001047983 */ /* 0x000f280000300800 */
[----:B------:R-:W4:Y:S01]  /*c5e0*/  @P2 LDG.E.U16 R142, desc[UR20][R104.64] ;  /* 0x00000014688e2981 */ /* 0x000f22000c1e1500 */
[----:B-1----:R-:W-:Y:S02]  /*c5f0*/  IMAD.MOV.U32 R77, RZ, RZ, R164 ;  /* 0x000000ffff4d7224 */ /* 0x002fe400078e00a4 */
[----:B--2---:R-:W-:-:S02]  /*c600*/  IMAD.MOV.U32 R96, RZ, RZ, R74 ;  /* 0x000000ffff607224 */ /* 0x004fc400078e004a */
[----:B---3--:R-:W-:Y:S02]  /*c610*/  IMAD.MOV.U32 R94, RZ, RZ, R57 ;  /* 0x000000ffff5e7224 */ /* 0x008fe400078e0039 */
[----:B----4-:R-:W-:Y:S01]  /*c620*/  IMAD.MOV.U32 R76, RZ, RZ, R3 ;  /* 0x000000ffff4c7224 */ /* 0x010fe200078e0003 */
[----:B------:R0:W-:Y:S04]  /*c630*/  STL [R1+0x188], R125 ;  /* 0x0001887d01007387 */ /* 0x0001e80000100800 */
[----:B0-----:R-:W2:Y:S04]  /*c640*/  LDL.LU R125, [R1+0x868] ;  /* 0x00086800017d7983 */ /* 0x001ea80000300800 */
[----:B------:R-:W3:Y:S04]  /*c650*/  LDL.LU R56, [R1+0x140] ;  /* 0x0001400001387983 */ /* 0x000ee80000300800 */
[----:B------:R-:W-:Y:S04]  /*c660*/  STL.64 [R1+0x100], R114 ;  /* 0x0001007201007387 */ /* 0x000fe80000100a00 */
[----:B------:R-:W4:Y:S04]  /*c670*/  LDL R144, [R1+0x430] ;  /* 0x0004300001907983 */ /* 0x000f280000100800 */
[----:B------:R-:W4:Y:S04]  /*c680*/  LDL R143, [R1+0x22c] ;  /* 0x00022c00018f7983 */ /* 0x000f280000100800 */
[----:B------:R-:W4:Y:S04]  /*c690*/  LDL R83, [R1+0x42c] ;  /* 0x00042c0001537983 */ /* 0x000f280000100800 */
[----:B------:R-:W4:Y:S04]  /*c6a0*/  LDL R3, [R1+0x428] ;  /* 0x0004280001037983 */ /* 0x000f280000100800 */
[----:B------:R-:W-:Y:S04]  /*c6b0*/  STL.64 [R1+0x108], R96 ;  /* 0x0001086001007387 */ /* 0x000fe80000100a00 */
[----:B------:R-:W-:Y:S04]  /*c6c0*/  STL.64 [R1+0x110], R94 ;  /* 0x0001105e01007387 */ /* 0x000fe80000100a00 */
[----:B------:R-:W-:Y:S04]  /*c6d0*/  STL.64 [R1+0x118], R76 ;  /* 0x0001184c01007387 */ /* 0x000fe80000100a00 */
[----:B------:R-:W4:Y:S01]  /*c6e0*/  LDL.LU.64 R104, [R1+0x860] ;  /* 0x0008600001687983 */ /* 0x000f220000300a00 */
[----:B------:R-:W-:-:S02]  /*c6f0*/  ISETP.GT.AND P1, PT, R82, 0x10, PT ;  /* 0x000000105200780c */ /* 0x000fc40003f24270 */
[----:B------:R-:W-:Y:S01]  /*c700*/  ISETP.GT.AND P4, PT, R82, 0x1, PT ;  /* 0x000000015200780c */ /* 0x000fe20003f84270 */
[----:B------:R0:W-:Y:S01]  /*c710*/  STL [R1+0x18c], R142 ;  /* 0x00018c8e01007387 */ /* 0x0001e20000100800 */
[----:B------:R-:W-:Y:S02]  /*c720*/  IMAD.MOV.U32 R75, RZ, RZ, R165 ;  /* 0x000000ffff4b7224 */ /* 0x000fe400078e00a5 */
[----:B------:R-:W-:Y:S02]  /*c730*/  IMAD.MOV.U32 R165, RZ, RZ, R84 ;  /* 0x000000ffffa57224 */ /* 0x000fe400078e0054 */
[----:B------:R-:W-:Y:S01]  /*c740*/  IMAD.MOV.U32 R57, RZ, RZ, R85 ;  /* 0x000000ffff397224 */ /* 0x000fe200078e0055 */
[----:B0-----:R-:W4:Y:S01]  /*c750*/  LDL.LU R142, [R1+0x858] ;  /* 0x00085800018e7983 */ /* 0x001f220000300800 */
[----:B------:R-:W-:-:S03]  /*c760*/  IMAD.MOV.U32 R74, RZ, RZ, R5 ;  /* 0x000000ffff4a7224 */ /* 0x000fc600078e0005 */
[----:B------:R-:W4:Y:S04]  /*c770*/  @P1 LDG.E.U16 R145, desc[UR20][R36.64] ;  /* 0x0000001424911981 */ /* 0x000f28000c1e1500 */
[----:B------:R-:W4:Y:S04]  /*c780*/  LDL.LU R5, [R1+0x240] ;  /* 0x0002400001057983 */ /* 0x000f280000300800 */
[----:B------:R-:W4:Y:S04]  /*c790*/  LDL R162, [R1+0x420] ;  /* 0x0004200001a27983 */ /* 0x000f280000100800 */
[----:B------:R-:W-:Y:S04]  /*c7a0*/  STL.64 [R1+0x120], R74 ;  /* 0x0001204a01007387 */ /* 0x000fe80000100a00 */
[----:B------:R-:W4:Y:S01]  /*c7b0*/  LDL R163, [R1+0x424] ;  /* 0x0004240001a37983 */ /* 0x000f220000100800 */
[----:B------:R-:W-:Y:S01]  /*c7c0*/  ISETP.GT.AND P3, PT, R82, 0x2, PT ;  /* 0x000000025200780c */ /* 0x000fe20003f64270 */
[----:B--2---:R-:W-:-:S02]  /*c7d0*/  IMAD.MOV.U32 R84, RZ, RZ, R125 ;  /* 0x000000ffff547224 */ /* 0x004fc400078e007d */
[----:B---3--:R-:W-:Y:S02]  /*c7e0*/  IMAD.MOV.U32 R164, RZ, RZ, R56 ;  /* 0x000000ffffa47224 */ /* 0x008fe400078e0038 */
[----:B------:R-:W-:Y:S02]  /*c7f0*/  IMAD.MOV.U32 R56, RZ, RZ, R122 ;  /* 0x000000ffff387224 */ /* 0x000fe400078e007a */
[----:B------:R-:W-:Y:S01]  /*c800*/  IMAD.MOV.U32 R122, RZ, RZ, R123 ;  /* 0x000000ffff7a7224 */ /* 0x000fe200078e007b */
[----:B------:R-:W-:Y:S01]  /*c810*/  STL.64 [R1+0x140], R164 ;  /* 0x000140a401007387 */ /* 0x000fe20000100a00 */
[----:B------:R-:W-:Y:S02]  /*c820*/  IMAD.MOV.U32 R123, RZ, RZ, R102 ;  /* 0x000000ffff7b7224 */ /* 0x000fe400078e0066 */
[----:B------:R-:W-:Y:S01]  /*c830*/  IMAD.MOV.U32 R102, RZ, RZ, R124 ;  /* 0x000000ffff667224 */ /* 0x000fe200078e007c */
[----:B------:R-:W-:Y:S04]  /*c840*/  STL.64 [R1+0x148], R56 ;  /* 0x0001483801007387 */ /* 0x000fe80000100a00 */
[----:B----4-:R-:W2:Y:S04]  /*c850*/  @P1 LDG.E.U16 R143, desc[UR20][R54.64] ;  /* 0x00000014368f1981 */ /* 0x010ea8000c1e1500 */
[----:B------:R-:W3:Y:S04]  /*c860*/  LDL R124, [R1+0x434] ;  /* 0x00043400017c7983 */ /* 0x000ee80000100800 */
[----:B------:R-:W4:Y:S04]  /*c870*/  @P3 LDG.E.U16 R83, desc[UR20][R102.64] ;  /* 0x0000001466533981 */ /* 0x000f28000c1e1500 */
[----:B------:R-:W2:Y:S01]  /*c880*/  LDL.LU.64 R36, [R1+0x850] ;  /* 0x0008500001247983 */ /* 0x000ea20000300a00 */
[----:B------:R-:W-:-:S03]  /*c890*/  IMAD.MOV.U32 R85, RZ, RZ, R104 ;  /* 0x000000ffff557224 */ /* 0x000fc600078e0068 */
[----:B------:R-:W2:Y:S04]  /*c8a0*/  @P3 LDG.E.U16 R3, desc[UR20][R122.64] ;  /* 0x000000147a033981 */ /* 0x000ea8000c1e1500 */
[----:B------:R-:W2:Y:S04]  /*c8b0*/  @P4 LDG.E.U16 R144, desc[UR20][R84.64] ;  /* 0x0000001454904981 */ /* 0x000ea8000c1e1500 */
[----:B------:R-:W-:Y:S01]  /*c8c0*/  STL.64 [R1+0x150], R122 ;  /* 0x0001507a01007387 */ /* 0x000fe20000100a00 */
[----:B------:R-:W-:-:S03]  /*c8d0*/  IMAD.MOV.U32 R104, RZ, RZ, R142 ;  /* 0x000000ffff687224 */ /* 0x000fc600078e008e */
[----:B------:R-:W-:Y:S04]  /*c8e0*/  STL.64 [R1+0x158], R102 ;  /* 0x0001586601007387 */ /* 0x000fe80000100a00 */
[----:B------:R0:W-:Y:S04]  /*c8f0*/  @P1 STL [R1+0x190], R145 ;  /* 0x0001909101001387 */ /* 0x0001e80000100800 */
[----:B0-----:R-:W4:Y:S04]  /*c900*/  LDL R145, [R1+0x41c] ;  /* 0x00041c0001917983 */ /* 0x001f280000100800 */
[----:B------:R-:W-:Y:S04]  /*c910*/  STL.64 [R1+0x168], R104 ;  /* 0x0001686801007387 */ /* 0x000fe80000100a00 */
[----:B------:R0:W-:Y:S04]  /*c920*/  STL.64 [R1+0x160], R84 ;  /* 0x0001605401007387 */ /* 0x0001e80000100a00 */
[----:B0-----:R-:W4:Y:S01]  /*c930*/  LDL R84, [R1+0x418] ;  /* 0x0004180001547983 */ /* 0x001f220000100800 */
[----:B------:R-:W-:-:S13]  /*c940*/  ISETP.GT.AND P2, PT, R82, 0x3, PT ;  /* 0x000000035200780c */ /* 0x000fda0003f44270 */
[----:B------:R-:W4:Y:S04]  /*c950*/  @P2 LDG.E.U16 R163, desc[UR20][R56.64] ;  /* 0x0000001438a32981 */ /* 0x000f28000c1e1500 */
[----:B------:R-:W4:Y:S04]  /*c960*/  @P2 LDG.E.U16 R162, desc[UR20][R164.64] ;  /* 0x00000014a4a22981 */ /* 0x000f28000c1e1500 */
[----:B---3--:R-:W3:Y:S04]  /*c970*/  @P4 LDG.E.U16 R124, desc[UR20][R104.64] ;  /* 0x00000014687c4981 */ /* 0x008ee8000c1e1500 */
[----:B--2---:R0:W-:Y:S04]  /*c980*/  @P4 STL [R1+0x430], R144 ;  /* 0x0004309001004387 */ /* 0x0041e80000100800 */
[----:B0-----:R-:W2:Y:S04]  /*c990*/  LDL R144, [R1+0x414] ;  /* 0x0004140001907983 */ /* 0x001ea80000100800 */
[----:B------:R-:W2:Y:S04]  /*c9a0*/  LDL.LU.64 R54, [R1+0x848] ;  /* 0x0008480001367983 */ /* 0x000ea80000300a00 */
[----:B------:R0:W-:Y:S04]  /*c9b0*/  @P1 STL [R1+0x22c], R143 ;  /* 0x00022c8f01001387 */ /* 0x0001e80000100800 */
[----:B------:R-:W2:Y:S04]  /*c9c0*/  LDL.LU R103, [R1+0xe8] ;  /* 0x0000e80001677983 */ /* 0x000ea80000300800 */
[----:B------:R-:W2:Y:S04]  /*c9d0*/  LDL.LU R102, [R1+0x128] ;  /* 0x0001280001667983 */ /* 0x000ea80000300800 */
[----:B------:R-:W2:Y:S04]  /*c9e0*/  LDL.LU R105, [R1+0xec] ;  /* 0x0000ec0001697983 */ /* 0x000ea80000300800 */
[----:B------:R-:W2:Y:S04]  /*c9f0*/  LDL.LU R104, [R1+0x130] ;  /* 0x0001300001687983 */ /* 0x000ea80000300800 */
[----:B------:R-:W2:Y:S04]  /*ca00*/  LDL.LU R123, [R1+0x138] ;  /* 0x00013800017b7983 */ /* 0x000ea80000300800 */
[----:B------:R-:W2:Y:S04]  /*ca10*/  LDL.LU R122, [R1+0x17c] ;  /* 0x00017c00017a7983 */ /* 0x000ea80000300800 */
[----:B------:R-:W2:Y:S04]  /*ca20*/  LDL R85, [R1+0x410] ;  /* 0x0004100001557983 */ /* 0x000ea80000100800 */
[----:B0-----:R-:W2:Y:S04]  /*ca30*/  LDL R143, [R1+0x40c] ;  /* 0x00040c00018f7983 */ /* 0x001ea80000100800 */
[----:B----4-:R0:W-:Y:S04]  /*ca40*/  @P3 STL [R1+0x42c], R83 ;  /* 0x00042c5301003387 */ /* 0x0101e80000100800 */
[----:B0-----:R-:W4:Y:S01]  /*ca50*/  LDL R83, [R1+0x248] ;  /* 0x0002480001537983 */ /* 0x001f220000100800 */
[----:B------:R-:W-:-:S02]  /*ca60*/  ISETP.GT.AND P6, PT, R82, 0x4, PT ;  /* 0x000000045200780c */ /* 0x000fc40003fc4270 */
[C---:B------:R-:W-:Y:S01]  /*ca70*/  ISETP.GT.AND P1, PT, R82.reuse, 0x5, PT ;  /* 0x000000055200780c */ /* 0x040fe20003f24270 */
[----:B------:R0:W-:Y:S04]  /*ca80*/  @P3 STL [R1+0x428], R3 ;  /* 0x0004280301003387 */ /* 0x0001e80000100800 */
[----:B0-----:R-:W4:Y:S04]  /*ca90*/  LDL.LU R3, [R1+0x258] ;  /* 0x0002580001037983 */ /* 0x001f280000300800 */
[----:B---3--:R-:W-:Y:S01]  /*caa0*/  @P4 STL [R1+0x434], R124 ;  /* 0x0004347c01004387 */ /* 0x008fe20000100800 */
[----:B------:R-:W-:-:S03]  /*cab0*/  ISETP.GT.AND P4, PT, R82, 0x6, PT ;  /* 0x000000065200780c */ /* 0x000fc60003f84270 */
[----:B------:R-:W3:Y:S04]  /*cac0*/  LDL.LU.64 R56, [R1+0x840] ;  /* 0x0008400001387983 */ /* 0x000ee80000300a00 */
[----:B------:R-:W3:Y:S04]  /*cad0*/  LDL R164, [R1+0x408] ;  /* 0x0004080001a47983 */ /* 0x000ee80000100800 */
[----:B------:R0:W-:Y:S04]  /*cae0*/  @P2 STL [R1+0x424], R163 ;  /* 0x000424a301002387 */ /* 0x0001e80000100800 */
[----:B0-----:R-:W3:Y:S04]  /*caf0*/  LDL R163, [R1+0x404] ;  /* 0x0004040001a37983 */ /* 0x001ee80000100800 */
[----:B------:R0:W-:Y:S01]  /*cb00*/  @P2 STL [R1+0x420], R162 ;  /* 0x000420a201002387 */ /* 0x0001e20000100800 */
[----:B------:R-:W-:-:S03]  /*cb10*/  ISETP.GT.AND P2, PT, R82, 0x20, PT ;  /* 0x000000205200780c */ /* 0x000fc60003f44270 */
[----:B0-----:R-:W3:Y:S04]  /*cb20*/  LDL R162, [R1+0x400] ;  /* 0x0004000001a27983 */ /* 0x001ee80000100800 */
[----:B--2---:R-:W2:Y:S04]  /*cb30*/  @P1 LDG.E.U16 R144, desc[UR20][R102.64] ;  /* 0x0000001466901981 */ /* 0x004ea8000c1e1500 */
[----:B------:R-:W2:Y:S04]  /*cb40*/  @P6 LDG.E.U16 R84, desc[UR20][R104.64] ;  /* 0x0000001468546981 */ /* 0x000ea8000c1e1500 */
[----:B------:R-:W2:Y:S04]  /*cb50*/  @P6 LDG.E.U16 R145, desc[UR20][R122.64] ;  /* 0x000000147a916981 */ /* 0x000ea8000c1e1500 */
[----:B------:R-:W2:Y:S04]  /*cb60*/  @P1 LDG.E.U16 R85, desc[UR20][R74.64] ;  /* 0x000000144a551981 */ /* 0x000ea8000c1e1500 */
[----:B------:R-:W2:Y:S04]  /*cb70*/  @P4 LDG.E.U16 R143, desc[UR20][R76.64] ;  /* 0x000000144c8f4981 */ /* 0x000ea8000c1e1500 */
[----:B----4-:R-:W4:Y:S01]  /*cb80*/  @P2 LDG.E.U16 R83, desc[UR20][R10.64] ;  /* 0x000000140a532981 */ /* 0x010f22000c1e1500 */
[----:B------:R-:W-:-:S04]  /*cb90*/  LOP3.LUT R7, R7, R6, RZ, 0x3c, !PT ;  /* 0x0000000607077212 */ /* 0x000fc800078e3cff */
[----:B------:R-:W-:Y:S02]  /*cba0*/  LOP3.LUT R6, R7, R6, RZ, 0x3c, !PT ;  /* 0x0000000607067212 */ /* 0x000fe400078e3cff */
[----:B------:R-:W-:Y:S02]  /*cbb0*/  LOP3.LUT R9, R9, R8, RZ, 0x3c, !PT ;  /* 0x0000000809097212 */ /* 0x000fe400078e3cff */
[----:B------:R-:W-:Y:S02]  /*cbc0*/  LOP3.LUT R7, R7, R6, RZ, 0x3c, !PT ;  /* 0x0000000607077212 */ /* 0x000fe400078e3cff */
[----:B------:R-:W-:Y:S01]  /*cbd0*/  ISETP.GT.AND P5, PT, R82, 0x18, PT ;  /* 0x000000185200780c */ /* 0x000fe20003fa4270 */
[----:B------:R-:W-:Y:S01]  /*cbe0*/  STL [R1+0x5d4], R6 ;  /* 0x0005d40601007387 */ /* 0x000fe20000100800 */
[----:B------:R-:W-:-:S03]  /*cbf0*/  LOP3.LUT R8, R9, R8, RZ, 0x3c, !PT ;  /* 0x0000000809087212 */ /* 0x000fc600078e3cff */
[----:B------:R-:W-:Y:S01]  /*cc00*/  STL [R1+0x5d0], R7 ;  /* 0x0005d00701007387 */ /* 0x000fe20000100800 */
[----:B------:R-:W-:-:S03]  /*cc10*/  LOP3.LUT R9, R9, R8, RZ, 0x3c, !PT ;  /* 0x0000000809097212 */ /* 0x000fc600078e3cff */
[----:B------:R-:W-:Y:S04]  /*cc20*/  STL.64 [R1+0x128], R102 ;  /* 0x0001286601007387 */ /* 0x000fe80000100a00 */
[----:B------:R-:W-:Y:S04]  /*cc30*/  STL.64 [R1+0x130], R104 ;  /* 0x0001306801007387 */ /* 0x000fe80000100a00 */
[----:B------:R-:W-:Y:S04]  /*cc40*/  STL.64 [R1+0x138], R122 ;  /* 0x0001387a01007387 */ /* 0x000fe80000100a00 */
[----:B------:R-:W4:Y:S01]  /*cc50*/  @P5 LDG.E.U16 R5, desc[UR20][R8.64] ;  /* 0x0000001408055981 */ /* 0x000f22000c1e1500 */
[----:B------:R-:W-:-:S03]  /*cc60*/  ISETP.GT.AND P3, PT, R82, 0x7, PT ;  /* 0x000000075200780c */ /* 0x000fc60003f64270 */
[----:B------:R-:W4:Y:S04]  /*cc70*/  @P5 LDG.E.U16 R4, desc[UR20][R6.64] ;  /* 0x0000001406045981 */ /* 0x000f28000c1e1500 */
[----:B------:R-:W4:Y:S04]  /*cc80*/  @P2 LDG.E.U16 R3, desc[UR20][R12.64] ;  /* 0x000000140c032981 */ /* 0x000f28000c1e1500 */
[----:B---3--:R-:W3:Y:S04]  /*cc90*/  @P4 LDG.E.U16 R164, desc[UR20][R94.64] ;  /* 0x000000145ea44981 */ /* 0x008ee8000c1e1500 */
[----:B------:R-:W3:Y:S04]  /*cca0*/  @P3 LDG.E.U16 R163, desc[UR20][R96.64] ;  /* 0x0000001460a33981 */ /* 0x000ee8000c1e1500 */
[----:B------:R-:W3:Y:S04]  /*ccb0*/  @P3 LDG.E.U16 R162, desc[UR20][R114.64] ;  /* 0x0000001472a23981 */ /* 0x000ee8000c1e1500 */
[----:B--2---:R0:W-:Y:S04]  /*ccc0*/  @P6 STL [R1+0x41c], R145 ;  /* 0x00041c9101006387 */ /* 0x0041e80000100800 */
[----:B------:R-:W2:Y:S04]  /*ccd0*/  LDL R165, [R1+0x3f8] ;  /* 0x0003f80001a57983 */ /* 0x000ea80000100800 */
[----:B0-----:R-:W2:Y:S04]  /*cce0*/  LDL R145, [R1+0x3fc] ;  /* 0x0003fc0001917983 */ /* 0x001ea80000100800 */
[----:B------:R-:W-:Y:S04]  /*ccf0*/  STL [R1+0x5dc], R8 ;  /* 0x0005dc0801007387 */ /* 0x000fe80000100800 */
[----:B------:R-:W-:Y:S04]  /*cd00*/  STL [R1+0x5d8], R9 ;  /* 0x0005d80901007387 */ /* 0x000fe80000100800 */
[----:B------:R0:W-:Y:S04]  /*cd10*/  @P6 STL [R1+0x418], R84 ;  /* 0x0004185401006387 */ /* 0x0001e80000100800 */
[----:B0-----:R-:W2:Y:S04]  /*cd20*/  LDL.LU R84, [R1+0x178] ;  /* 0x0001780001547983 */ /* 0x001ea80000300800 */
[----:B------:R-:W2:Y:S04]  /*cd30*/  LDL.LU R9, [R1+0x538] ;  /* 0x0005380001097983 */ /* 0x000ea80000300800 */
[----:B------:R-:W2:Y:S04]  /*cd40*/  LDL R122, [R1+0x3f4] ;  /* 0x0003f400017a7983 */ /* 0x000ea80000100800 */
[----:B------:R0:W-:Y:S04]  /*cd50*/  @P1 STL [R1+0x414], R144 ;  /* 0x0004149001001387 */ /* 0x0001e80000100800 */
[----:B0-----:R-:W2:Y:S04]  /*cd60*/  LDL R144, [R1+0x3f0] ;  /* 0x0003f00001907983 */ /* 0x001ea80000100800 */
[----:B------:R-:W2:Y:S04]  /*cd70*/  LDL.LU.64 R74, [R1+0x838] ;  /* 0x00083800014a7983 */ /* 0x000ea80000300a00 */
[----:B------:R-:W-:Y:S04]  /*cd80*/  @P1 STL [R1+0x410], R85 ;  /* 0x0004105501001387 */ /* 0x000fe80000100800 */
[----:B------:R-:W2:Y:S04]  /*cd90*/  LDL.LU.64 R76, [R1+0x830] ;  /* 0x00083000014c7983 */ /* 0x000ea80000300a00 */
[----:B------:R0:W-:Y:S04]  /*cda0*/  @P4 STL [R1+0x40c], R143 ;  /* 0x00040c8f01004387 */ /* 0x0001e80000100800 */
[----:B0-----:R-:W2:Y:S04]  /*cdb0*/  LDL R143, [R1+0x3ec] ;  /* 0x0003ec00018f7983 */ /* 0x001ea80000100800 */
[----:B----4-:R0:W-:Y:S04]  /*cdc0*/  @P2 STL [R1+0x248], R83 ;  /* 0x0002485301002387 */ /* 0x0101e80000100800 */
[----:B0-----:R-:W4:Y:S01]  /*cdd0*/  LDL R83, [R1+0x3e8] ;  /* 0x0003e80001537983 */ /* 0x001f220000100800 */
[----:B------:R-:W-:-:S02]  /*cde0*/  ISETP.GT.AND P5, PT, R82, 0x9, PT ;  /* 0x000000095200780c */ /* 0x000fc40003fa4270 */
[C---:B------:R-:W-:Y:S01]  /*cdf0*/  ISETP.GT.AND P1, PT, R82.reuse, 0xa, PT ;  /* 0x0000000a5200780c */ /* 0x040fe20003f24270 */
[----:B------:R-:W-:Y:S04]  /*ce00*/  STL [R1+0x5e4], R10 ;  /* 0x0005e40a01007387 */ /* 0x000fe80000100800 */
[----:B------:R-:W-:Y:S04]  /*ce10*/  STL [R1+0x5e0], R11 ;  /* 0x0005e00b01007387 */ /* 0x000fe80000100800 */
[----:B------:R-:W4:Y:S04]  /*ce20*/  LDL.LU.64 R94, [R1+0x828] ;  /* 0x00082800015e7983 */ /* 0x000f280000300a00 */
[----:B------:R-:W4:Y:S04]  /*ce30*/  LDL R85, [R1+0x3e4] ;  /* 0x0003e40001557983 */ /* 0x000f280000100800 */
[----:B---3--:R0:W-:Y:S01]  /*ce40*/  @P4 STL [R1+0x408], R164 ;  /* 0x000408a401004387 */ /* 0x0081e20000100800 */
[----:B------:R-:W-:-:S03]  /*ce50*/  ISETP.GT.AND P4, PT, R82, 0xb, PT ;  /* 0x0000000b5200780c */ /* 0x000fc60003f84270 */
[----:B0-----:R-:W3:Y:S04]  /*ce60*/  LDL R164, [R1+0x3e0] ;  /* 0x0003e00001a47983 */ /* 0x001ee80000100800 */
[----:B------:R-:W3:Y:S04]  /*ce70*/  LDL.LU.64 R96, [R1+0x820] ;  /* 0x0008200001607983 */ /* 0x000ee80000300a00 */
[----:B------:R-:W3:Y:S04]  /*ce80*/  LDL.LU.64 R114, [R1+0x818] ;  /* 0x0008180001727983 */ /* 0x000ee80000300a00 */
[----:B------:R-:W-:Y:S04]  /*ce90*/  @P3 STL [R1+0x400], R162 ;  /* 0x000400a201003387 */ /* 0x000fe80000100800 */
[----:B------:R0:W-:Y:S04]  /*cea0*/  @P3 STL [R1+0x404], R163 ;  /* 0x000404a301003387 */ /* 0x0001e80000100800 */
[----:B--2---:R-:W2:Y:S04]  /*ceb0*/  @P5 LDG.E.U16 R165, desc[UR20][R116.64] ;  /* 0x0000001474a55981 */ /* 0x004ea8000c1e1500 */
[----:B0-----:R-:W2:Y:S01]  /*cec0*/  LDL R163, [R1+0x3d8] ;  /* 0x0003d80001a37983 */ /* 0x001ea20000100800 */
[----:B------:R-:W-:-:S02]  /*ced0*/  IMAD.MOV.U32 R103, RZ, RZ, R84 ;  /* 0x000000ffff677224 */ /* 0x000fc400078e0054 */
[----:B------:R-:W-:Y:S01]  /*cee0*/  IMAD.MOV.U32 R102, RZ, RZ, R9 ;  /* 0x000000ffff667224 */ /* 0x000fe200078e0009 */
[----:B------:R-:W2:Y:S04]  /*cef0*/  LDL R84, [R1+0x3dc] ;  /* 0x0003dc0001547983 */ /* 0x000ea80000100800 */
[----:B------:R-:W2:Y:S04]  /*cf00*/  @P5 LDG.E.U16 R145, desc[UR20][R102.64] ;  /* 0x0000001466915981 */ /* 0x000ea8000c1e1500 */
[----:B------:R-:W2:Y:S04]  /*cf10*/  @P1 LDG.E.U16 R122, desc[UR20][R134.64] ;  /* 0x00000014867a1981 */ /* 0x000ea8000c1e1500 */
[----:B------:R-:W2:Y:S04]  /*cf20*/  @P1 LDG.E.U16 R144, desc[UR20][R136.64] ;  /* 0x0000001488901981 */ /* 0x000ea8000c1e1500 */
[----:B------:R-:W2:Y:S04]  /*cf30*/  @P4 LDG.E.U16 R143, desc[UR20][R150.64] ;  /* 0x00000014968f4981 */ /* 0x000ea8000c1e1500 */
[----:B----4-:R-:W4:Y:S01]  /*cf40*/  @P4 LDG.E.U16 R83, desc[UR20][R156.64] ;  /* 0x000000149c534981 */ /* 0x010f22000c1e1500 */
[----:B------:R-:W-:-:S03]  /*cf50*/  ISETP.GT.AND P3, PT, R82, 0xc, PT ;  /* 0x0000000c5200780c */ /* 0x000fc60003f64270 */
[----:B------:R-:W4:Y:S04]  /*cf60*/  LDL R162, [R1+0x3d4] ;  /* 0x0003d40001a27983 */ /* 0x000f280000100800 */
[----:B------:R-:W-:Y:S04]  /*cf70*/  STL.64 [R1+0xe8], R102 ;  /* 0x0000e86601007387 */ /* 0x000fe80000100a00 */
[----:B------:R-:W-:Y:S01]  /*cf80*/  STL [R1+0x5ec], R12 ;  /* 0x0005ec0c01007387 */ /* 0x000fe20000100800 */
[----:B------:R-:W-:-:S03]  /*cf90*/  ISETP.GT.AND P2, PT, R82, 0xd, PT ;  /* 0x0000000d5200780c */ /* 0x000fc60003f44270 */
[----:B------:R-:W-:Y:S04]  /*cfa0*/  STL [R1+0x5e8], R13 ;  /* 0x0005e80d01007387 */ /* 0x000fe80000100800 */
[----:B------:R-:W4:Y:S04]  /*cfb0*/  @P3 LDG.E.U16 R85, desc[UR20][R18.64] ;  /* 0x0000001412553981 */ /* 0x000f28000c1e1500 */
[----:B---3--:R-:W3:Y:S04]  /*cfc0*/  @P3 LDG.E.U16 R164, desc[UR20][R20.64] ;  /* 0x0000001414a43981 */ /* 0x008ee8000c1e1500 */
[----:B--2---:R-:W2:Y:S04]  /*cfd0*/  @P2 LDG.E.U16 R163, desc[UR20][R40.64] ;  /* 0x0000001428a32981 */ /* 0x004ea8000c1e1500 */
[----:B------:R-:W2:Y:S04]  /*cfe0*/  @P2 LDG.E.U16 R84, desc[UR20][R38.64] ;  /* 0x0000001426542981 */ /* 0x000ea8000c1e1500 */
[----:B------:R0:W-:Y:S04]  /*cff0*/  @P5 STL [R1+0x3fc], R145 ;  /* 0x0003fc9101005387 */ /* 0x0001e80000100800 */
[----:B0-----:R-:W2:Y:S04]  /*d000*/  LDL R145, [R1+0x3d0] ;  /* 0x0003d00001917983 */ /* 0x001ea80000100800 */
[----:B------:R-:W2:Y:S04]  /*d010*/  LDL.LU.64 R116, [R1+0x810] ;  /* 0x0008100001747983 */ /* 0x000ea80000300a00 */
[----:B------:R-:W2:Y:S04]  /*d020*/  LDL R104, [R1+0x3cc] ;  /* 0x0003cc0001687983 */ /* 0x000ea80000100800 */
[----:B------:R0:W-:Y:S04]  /*d030*/  @P5 STL [R1+0x3f8], R165 ;  /* 0x0003f8a501005387 */ /* 0x0001e80000100800 */
[----:B0-----:R-:W2:Y:S04]  /*d040*/  LDL R165, [R1+0x3c8] ;  /* 0x0003c80001a57983 */ /* 0x001ea80000100800 */
[----:B------:R-:W2:Y:S04]  /*d050*/  LDL.LU.64 R134, [R1+0x808] ;  /* 0x0008080001867983 */ /* 0x000ea80000300a00 */
[----:B------:R-:W2:Y:S04]  /*d060*/  LDL.LU.64 R136, [R1+0x800] ;  /* 0x0008000001887983 */ /* 0x000ea80000300a00 */
[----:B------:R-:W2:Y:S04]  /*d070*/  LDL R124, [R1+0x3c4] ;  /* 0x0003c400017c7983 */ /* 0x000ea80000100800 */
[----:B------:R0:W-:Y:S04]  /*d080*/  @P1 STL [R1+0x3f0], R144 ;  /* 0x0003f09001001387 */ /* 0x0001e80000100800 */
[----:B0-----:R-:W2:Y:S04]  /*d090*/  LDL R144, [R1+0x3c0] ;  /* 0x0003c00001907983 */ /* 0x001ea80000100800 */
[----:B------:R-:W-:Y:S04]  /*d0a0*/  @P1 STL [R1+0x3f4], R122 ;  /* 0x0003f47a01001387 */ /* 0x000fe80000100800 */
[----:B------:R-:W2:Y:S04]  /*d0b0*/  LDL.LU.64 R150, [R1+0x7f8] ;  /* 0x0007f80001967983 */ /* 0x000ea80000300a00 */
[----:B------:R-:W2:Y:S04]  /*d0c0*/  LDL R103, [R1+0x3bc] ;  /* 0x0003bc0001677983 */ /* 0x000ea80000100800 */
[----:B------:R0:W-:Y:S04]  /*d0d0*/  @P4 STL [R1+0x3ec], R143 ;  /* 0x0003ec8f01004387 */ /* 0x0001e80000100800 */
[----:B0-----:R-:W2:Y:S04]  /*d0e0*/  LDL R143, [R1+0x3b8] ;  /* 0x0003b800018f7983 */ /* 0x001ea80000100800 */
[----:B------:R-:W2:Y:S04]  /*d0f0*/  LDL.LU.64 R156, [R1+0x7f0] ;  /* 0x0007f000019c7983 */ /* 0x000ea80000300a00 */
[----:B------:R-:W2:Y:S04]  /*d100*/  LDL R123, [R1+0x3b4] ;  /* 0x0003b400017b7983 */ /* 0x000ea80000100800 */
[----:B----4-:R0:W-:Y:S04]  /*d110*/  @P4 STL [R1+0x3e8], R83 ;  /* 0x0003e85301004387 */ /* 0x0101e80000100800 */
[----:B0-----:R-:W4:Y:S01]  /*d120*/  LDL R83, [R1+0x3b0] ;  /* 0x0003b00001537983 */ /* 0x001f220000100800 */
[----:B------:R-:W-:-:S02]  /*d130*/  ISETP.GT.AND P5, PT, R82, 0xe, PT ;  /* 0x0000000e5200780c */ /* 0x000fc40003fa4270 */
[C---:B------:R-:W-:Y:S01]  /*d140*/  ISETP.GT.AND P1, PT, R82.reuse, 0xf, PT ;  /* 0x0000000f5200780c */ /* 0x040fe20003f24270 */
[----:B------:R-:W4:Y:S01]  /*d150*/  LDL.LU.64 R18, [R1+0x7e8] ;  /* 0x0007e80001127983 */ /* 0x000f220000300a00 */
[----:B------:R-:W-:-:S03]  /*d160*/  ISETP.GT.AND P4, PT, R82, 0x11, PT ;  /* 0x000000115200780c */ /* 0x000fc60003f84270 */
[----:B------:R-:W4:Y:S04]  /*d170*/  LDL.LU.64 R20, [R1+0x7e0] ;  /* 0x0007e00001147983 */ /* 0x000f280000300a00 */
[----:B------:R-:W4:Y:S04]  /*d180*/  LDL R102, [R1+0x3ac] ;  /* 0x0003ac0001667983 */ /* 0x000f280000100800 */
[----:B------:R-:W4:Y:S04]  /*d190*/  @P5 LDG.E.U16 R162, desc[UR20][R58.64] ;  /* 0x000000143aa25981 */ /* 0x000f28000c1e1500 */
[----:B------:R-:W4:Y:S04]  /*d1a0*/  LDL R122, [R1+0x3a8] ;  /* 0x0003a800017a7983 */ /* 0x000f280000100800 */
[----:B------:R0:W-:Y:S04]  /*d1b0*/  @P3 STL [R1+0x3e4], R85 ;  /* 0x0003e45501003387 */ /* 0x0001e80000100800 */
[----:B0-----:R-:W4:Y:S04]  /*d1c0*/  LDL R85, [R1+0x3a4] ;  /* 0x0003a40001557983 */ /* 0x001f280000100800 */
[----:B---3--:R0:W-:Y:S01]  /*d1d0*/  @P3 STL [R1+0x3e0], R164 ;  /* 0x0003e0a401003387 */ /* 0x0081e20000100800 */
[----:B------:R-:W-:-:S03]  /*d1e0*/  ISETP.GT.AND P3, PT, R82, 0x12, PT ;  /* 0x000000125200780c */ /* 0x000fc60003f64270 */
[----:B0-----:R-:W3:Y:S04]  /*d1f0*/  LDL R164, [R1+0x3a0] ;  /* 0x0003a00001a47983 */ /* 0x001ee80000100800 */
[----:B------:R-:W3:Y:S04]  /*d200*/  LDL.LU.64 R38, [R1+0x7d8] ;  /* 0x0007d80001267983 */ /* 0x000ee80000300a00 */
[----:B------:R-:W3:Y:S04]  /*d210*/  LDL.LU.64 R40, [R1+0x7d0] ;  /* 0x0007d00001287983 */ /* 0x000ee80000300a00 */
[----:B--2---:R0:W-:Y:S04]  /*d220*/  @P2 STL [R1+0x3d8], R163 ;  /* 0x0003d8a301002387 */ /* 0x0041e80000100800 */
[----:B0-----:R-:W2:Y:S04]  /*d230*/  LDL R163, [R1+0x39c] ;  /* 0x00039c0001a37983 */ /* 0x001ea80000100800 */
[----:B------:R-:W2:Y:S04]  /*d240*/  @P5 LDG.E.U16 R145, desc[UR20][R60.64] ;  /* 0x000000143c915981 */ /* 0x000ea8000c1e1500 */
[----:B------:R-:W3:Y:S04]  /*d250*/  @P1 LDG.E.U16 R104, desc[UR20][R78.64] ;  /* 0x000000144e681981 */ /* 0x000ee8000c1e1500 */
[----:B------:R0:W-:Y:S01]  /*d260*/  @P2 STL [R1+0x3dc], R84 ;  /* 0x0003dc5401002387 */ /* 0x0001e20000100800 */
[----:B------:R-:W-:-:S03]  /*d270*/  ISETP.GT.AND P2, PT, R82, 0x13, PT ;  /* 0x000000135200780c */ /* 0x000fc60003f44270 */
[----:B------:R-:W3:Y:S04]  /*d280*/  @P1 LDG.E.U16 R165, desc[UR20][R80.64] ;  /* 0x0000001450a51981 */ /* 0x000ee8000c1e1500 */
[----:B0-----:R-:W3:Y:S04]  /*d290*/  LDL R84, [R1+0x398] ;  /* 0x0003980001547983 */ /* 0x001ee80000100800 */
[----:B------:R-:W3:Y:S04]  /*d2a0*/  LDL.LU.64 R58, [R1+0x7c8] ;  /* 0x0007c800013a7983 */ /* 0x000ee80000300a00 */
[----:B------:R-:W3:Y:S04]  /*d2b0*/  @P4 LDG.E.U16 R124, desc[UR20][R98.64] ;  /* 0x00000014627c4981 */ /* 0x000ee8000c1e1500 */
[----:B------:R-:W3:Y:S04]  /*d2c0*/  @P4 LDG.E.U16 R144, desc[UR20][R100.64] ;  /* 0x0000001464904981 */ /* 0x000ee8000c1e1500 */
[----:B------:R-:W3:Y:S04]  /*d2d0*/  @P3 LDG.E.U16 R103, desc[UR20][R118.64] ;  /* 0x0000001476673981 */ /* 0x000ee8000c1e1500 */
[----:B------:R-:W3:Y:S04]  /*d2e0*/  @P3 LDG.E.U16 R143, desc[UR20][R120.64] ;  /* 0x00000014788f3981 */ /* 0x000ee8000c1e1500 */
[----:B------:R-:W3:Y:S04]  /*d2f0*/  @P2 LDG.E.U16 R123, desc[UR20][R138.64] ;  /* 0x000000148a7b2981 */ /* 0x000ee8000c1e1500 */
[----:B----4-:R-:W4:Y:S04]  /*d300*/  @P2 LDG.E.U16 R83, desc[UR20][R140.64] ;  /* 0x000000148c532981 */ /* 0x010f28000c1e1500 */
[----:B------:R0:W-:Y:S04]  /*d310*/  @P5 STL [R1+0x3d4], R162 ;  /* 0x0003d4a201005387 */ /* 0x0001e80000100800 */
[----:B0-----:R-:W4:Y:S04]  /*d320*/  LDL R162, [R1+0x394] ;  /* 0x0003940001a27983 */ /* 0x001f280000100800 */
[----:B------:R-:W4:Y:S04]  /*d330*/  LDL.LU.64 R60, [R1+0x7c0] ;  /* 0x0007c000013c7983 */ /* 0x000f280000300a00 */
[----:B--2---:R0:W-:Y:S01]  /*d340*/  @P5 STL [R1+0x3d0], R145 ;  /* 0x0003d09101005387 */ /* 0x0041e20000100800 */
[----:B------:R-:W-:-:S03]  /*d350*/  ISETP.GT.AND P5, PT, R82, 0x14, PT ;  /* 0x000000145200780c */ /* 0x000fc60003fa4270 */
[----:B0-----:R-:W2:Y:S04]  /*d360*/  LDL R145, [R1+0x390] ;  /* 0x0003900001917983 */ /* 0x001ea80000100800 */
[----:B------:R-:W2:Y:S04]  /*d370*/  LDL.LU.64 R78, [R1+0x7b8] ;  /* 0x0007b800014e7983 */ /* 0x000ea80000300a00 */
[----:B------:R-:W2:Y:S04]  /*d380*/  LDL.LU.64 R80, [R1+0x7b0] ;  /* 0x0007b00001507983 */ /* 0x000ea80000300a00 */
[----:B---3--:R0:W-:Y:S04]  /*d390*/  @P1 STL [R1+0x3c8], R165 ;  /* 0x0003c8a501001387 */ /* 0x0081e80000100800 */
[----:B------:R-:W3:Y:S04]  /*d3a0*/  @P5 LDG.E.U16 R122, desc[UR20][R160.64] ;  /* 0x00000014a07a5981 */ /* 0x000ee8000c1e1500 */
[----:B------:R-:W3:Y:S04]  /*d3b0*/  @P5 LDG.E.U16 R102, desc[UR20][R158.64] ;  /* 0x000000149e665981 */ /* 0x000ee8000c1e1500 */
[----:B0-----:R-:W3:Y:S04]  /*d3c0*/  LDL R165, [R1+0x38c] ;  /* 0x00038c0001a57983 */ /* 0x001ee80000100800 */
[----:B------:R-:W-:Y:S04]  /*d3d0*/  @P1 STL [R1+0x3cc], R104 ;  /* 0x0003cc6801001387 */ /* 0x000fe80000100800 */
[----:B------:R-:W3:Y:S04]  /*d3e0*/  LDL.LU.64 R98, [R1+0x7a8] ;  /* 0x0007a80001627983 */ /* 0x000ee80000300a00 */
[----:B------:R-:W3:Y:S04]  /*d3f0*/  LDL.LU.64 R100, [R1+0x7a0] ;  /* 0x0007a00001647983 */ /* 0x000ee80000300a00 */
[----:B------:R0:W-:Y:S04]  /*d400*/  @P4 STL [R1+0x3c0], R144 ;  /* 0x0003c09001004387 */ /* 0x0001e80000100800 */
        /* <DEDUP_REMOVED lines=9> */
[----:B----4-:R0:W-:Y:S04]  /*d4a0*/  @P2 STL [R1+0x3b0], R83 ;  /* 0x0003b05301002387 */ /* 0x0101e80000100800 */
[----:B0-----:R-:W4:Y:S01]  /*d4b0*/  LDL R83, [R1+0x380] ;  /* 0x0003800001537983 */ /* 0x001f220000100800 */
[----:B------:R-:W-:-:S02]  /*d4c0*/  ISETP.GT.AND P1, PT, R82, 0x15, PT ;  /* 0x000000155200780c */ /* 0x000fc40003f24270 */
[C---:B------:R-:W-:Y:S02]  /*d4d0*/  ISETP.GT.AND P4, PT, R82.reuse, 0x16, PT ;  /* 0x000000165200780c */ /* 0x040fe40003f84270 */
[C---:B------:R-:W-:Y:S01]  /*d4e0*/  ISETP.GT.AND P3, PT, R82.reuse, 0x17, PT ;  /* 0x000000175200780c */ /* 0x040fe20003f64270 */
[----:B------:R-:W-:Y:S01]  /*d4f0*/  @P2 STL [R1+0x3b4], R123 ;  /* 0x0003b47b01002387 */ /* 0x000fe20000100800 */
[----:B------:R-:W-:-:S03]  /*d500*/  ISETP.GT.AND P2, PT, R82, 0x19, PT ;  /* 0x000000195200780c */ /* 0x000fc60003f44270 */
[----:B------:R-:W4:Y:S04]  /*d510*/  LDL.LU.64 R158, [R1+0x778] ;  /* 0x00077800019e7983 */ /* 0x000f280000300a00 */
[----:B------:R-:W4:Y:S04]  /*d520*/  @P1 LDG.E.U16 R164, desc[UR20][R24.64] ;  /* 0x0000001418a41981 */ /* 0x000f28000c1e1500 */
[----:B------:R-:W4:Y:S04]  /*d530*/  @P1 LDG.E.U16 R85, desc[UR20][R22.64] ;  /* 0x0000001416551981 */ /* 0x000f28000c1e1500 */
[----:B------:R-:W4:Y:S04]  /*d540*/  @P4 LDG.E.U16 R163, desc[UR20][R42.64] ;  /* 0x000000142aa34981 */ /* 0x000f28000c1e1500 */
[----:B------:R-:W4:Y:S04]  /*d550*/  @P4 LDG.E.U16 R84, desc[UR20][R44.64] ;  /* 0x000000142c544981 */ /* 0x000f28000c1e1500 */
[----:B------:R-:W4:Y:S04]  /*d560*/  @P3 LDG.E.U16 R162, desc[UR20][R62.64] ;  /* 0x000000143ea23981 */ /* 0x000f28000c1e1500 */
[----:B------:R-:W4:Y:S04]  /*d570*/  LDL.LU.64 R160, [R1+0x770] ;  /* 0x0007700001a07983 */ /* 0x000f280000300a00 */
[----:B--2---:R-:W2:Y:S04]  /*d580*/  @P3 LDG.E.U16 R145, desc[UR20][R64.64] ;  /* 0x0000001440913981 */ /* 0x004ea8000c1e1500 */
[----:B---3--:R-:W-:Y:S04]  /*d590*/  @P5 STL [R1+0x3a8], R122 ;  /* 0x0003a87a01005387 */ /* 0x008fe80000100800 */
[----:B------:R-:W-:Y:S01]  /*d5a0*/  @P5 STL [R1+0x3ac], R102 ;  /* 0x0003ac6601005387 */ /* 0x000fe20000100800 */
[----:B------:R-:W-:-:S03]  /*d5b0*/  ISETP.GT.AND P5, PT, R82, 0x1a, PT ;  /* 0x0000001a5200780c */ /* 0x000fc60003fa4270 */
[----:B------:R-:W3:Y:S04]  /*d5c0*/  @P2 LDG.E.U16 R165, desc[UR20][R26.64] ;  /* 0x000000141aa52981 */ /* 0x000ee8000c1e1500 */
[----:B------:R-:W3:Y:S04]  /*d5d0*/  LDL.LU.64 R22, [R1+0x768] ;  /* 0x0007680001167983 */ /* 0x000ee80000300a00 */
[----:B------:R-:W3:Y:S04]  /*d5e0*/  LDL.LU.64 R24, [R1+0x760] ;  /* 0x0007600001187983 */ /* 0x000ee80000300a00 */
[----:B------:R-:W3:Y:S04]  /*d5f0*/  @P2 LDG.E.U16 R144, desc[UR20][R28.64] ;  /* 0x000000141c902981 */ /* 0x000ee8000c1e1500 */
[----:B------:R-:W3:Y:S04]  /*d600*/  @P5 LDG.E.U16 R143, desc[UR20][R46.64] ;  /* 0x000000142e8f5981 */ /* 0x000ee8000c1e1500 */
[----:B----4-:R-:W4:Y:S04]  /*d610*/  @P5 LDG.E.U16 R83, desc[UR20][R48.64] ;  /* 0x0000001430535981 */ /* 0x010f28000c1e1500 */
[----:B------:R0:W-:Y:S04]  /*d620*/  @P1 STL [R1+0x3a0], R164 ;  /* 0x0003a0a401001387 */ /* 0x0001e80000100800 */
[----:B0-----:R-:W4:Y:S04]  /*d630*/  LDL R164, [R1+0x37c] ;  /* 0x00037c0001a47983 */ /* 0x001f280000100800 */
[----:B------:R-:W-:Y:S04]  /*d640*/  @P1 STL [R1+0x3a4], R85 ;  /* 0x0003a45501001387 */ /* 0x000fe80000100800 */
[----:B------:R-:W4:Y:S04]  /*d650*/  LDL.LU.64 R42, [R1+0x758] ;  /* 0x00075800012a7983 */ /* 0x000f280000300a00 */
[----:B------:R0:W-:Y:S04]  /*d660*/  @P4 STL [R1+0x39c], R163 ;  /* 0x00039ca301004387 */ /* 0x0001e80000100800 */
[----:B0-----:R-:W4:Y:S04]  /*d670*/  LDL R163, [R1+0x378] ;  /* 0x0003780001a37983 */ /* 0x001f280000100800 */
[----:B------:R-:W4:Y:S04]  /*d680*/  LDL.LU.64 R44, [R1+0x750] ;  /* 0x00075000012c7983 */ /* 0x000f280000300a00 */
[----:B------:R-:W-:Y:S04]  /*d690*/  @P4 STL [R1+0x398], R84 ;  /* 0x0003985401004387 */ /* 0x000fe80000100800 */
[----:B------:R-:W4:Y:S04]  /*d6a0*/  LDL.LU.64 R62, [R1+0x748] ;  /* 0x00074800013e7983 */ /* 0x000f280000300a00 */
[----:B------:R0:W-:Y:S04]  /*d6b0*/  @P3 STL [R1+0x394], R162 ;  /* 0x000394a201003387 */ /* 0x0001e80000100800 */
[----:B0-----:R-:W4:Y:S04]  /*d6c0*/  LDL R162, [R1+0x374] ;  /* 0x0003740001a27983 */ /* 0x001f280000100800 */
[----:B------:R-:W4:Y:S04]  /*d6d0*/  LDL.LU.64 R64, [R1+0x740] ;  /* 0x0007400001407983 */ /* 0x000f280000300a00 */
[----:B--2---:R0:W-:Y:S04]  /*d6e0*/  @P3 STL [R1+0x390], R145 ;  /* 0x0003909101003387 */ /* 0x0041e80000100800 */
[----:B0-----:R-:W2:Y:S04]  /*d6f0*/  LDL R145, [R1+0x370] ;  /* 0x0003700001917983 */ /* 0x001ea80000100800 */
[----:B------:R-:W2:Y:S04]  /*d700*/  LDL.LU R12, [R1+0x35c] ;  /* 0x00035c00010c7983 */ /* 0x000ea80000300800 */
[----:B------:R-:W2:Y:S04]  /*d710*/  LDL.LU R9, [R1+0x320] ;  /* 0x0003200001097983 */ /* 0x000ea80000300800 */
[----:B------:R-:W-:Y:S04]  /*d720*/  STL [R1+0x5f4], R26 ;  /* 0x0005f41a01007387 */ /* 0x000fe80000100800 */
[----:B------:R-:W-:Y:S04]  /*d730*/  STL [R1+0x5f0], R27 ;  /* 0x0005f01b01007387 */ /* 0x000fe80000100800 */
[----:B---3--:R0:W-:Y:S04]  /*d740*/  @P2 STL [R1+0x388], R144 ;  /* 0x0003889001002387 */ /* 0x0081e80000100800 */
[----:B0-----:R-:W3:Y:S04]  /*d750*/  LDL R144, [R1+0x36c] ;  /* 0x00036c0001907983 */ /* 0x001ee80000100800 */
[----:B------:R-:W-:Y:S04]  /*d760*/  STL [R1+0x5fc], R28 ;  /* 0x0005fc1c01007387 */ /* 0x000fe80000100800 */
[----:B------:R-:W-:Y:S04]  /*d770*/  STL [R1+0x5f8], R29 ;  /* 0x0005f81d01007387 */ /* 0x000fe80000100800 */
[----:B------:R-:W-:Y:S04]  /*d780*/  @P2 STL [R1+0x38c], R165 ;  /* 0x00038ca501002387 */ /* 0x000fe80000100800 */
[----:B------:R-:W-:Y:S04]  /*d790*/  STL [R1+0x604], R46 ;  /* 0x0006042e01007387 */ /* 0x000fe80000100800 */
[----:B------:R0:W-:Y:S04]  /*d7a0*/  STL [R1+0x600], R47 ;  /* 0x0006002f01007387 */ /* 0x0001e80000100800 */
[----:B0-----:R-:W3:Y:S04]  /*d7b0*/  LDL.LU R47, [R1+0x368] ;  /* 0x00036800012f7983 */ /* 0x001ee80000300800 */
[----:B------:R0:W-:Y:S04]  /*d7c0*/  @P5 STL [R1+0x384], R143 ;  /* 0x0003848f01005387 */ /* 0x0001e80000100800 */
[----:B0-----:R-:W3:Y:S04]  /*d7d0*/  LDL R143, [R1+0x364] ;  /* 0x00036400018f7983 */ /* 0x001ee80000100800 */
[----:B----4-:R0:W-:Y:S04]  /*d7e0*/  @P5 STL [R1+0x380], R83 ;  /* 0x0003805301005387 */ /* 0x0101e80000100800 */
[----:B0-----:R-:W4:Y:S01]  /*d7f0*/  LDL R83, [R1+0x360] ;  /* 0x0003600001537983 */ /* 0x001f220000100800 */
[----:B------:R-:W-:-:S02]  /*d800*/  ISETP.GT.AND P1, PT, R82, 0x1b, PT ;  /* 0x0000001b5200780c */ /* 0x000fc40003f24270 */
[C---:B------:R-:W-:Y:S02]  /*d810*/  ISETP.GT.AND P4, PT, R82.reuse, 0x1c, PT ;  /* 0x0000001c5200780c */ /* 0x040fe40003f84270 */
[----:B------:R-:W-:-:S09]  /*d820*/  ISETP.GT.AND P3, PT, R82, 0x1d, PT ;  /* 0x0000001d5200780c */ /* 0x000fd20003f64270 */
[----:B------:R-:W4:Y:S01]  /*d830*/  @P1 LDG.E.U16 R164, desc[UR20][R66.64] ;  /* 0x0000001442a41981 */ /* 0x000f22000c1e1500 */
[----:B------:R-:W-:-:S03]  /*d840*/  ISETP.GT.AND P2, PT, R82, 0x1e, PT ;  /* 0x0000001e5200780c */ /* 0x000fc60003f44270 */
[----:B------:R-:W4:Y:S04]  /*d850*/  @P1 LDG.E.U16 R163, desc[UR20][R68.64] ;  /* 0x0000001444a31981 */ /* 0x000f28000c1e1500 */
[----:B------:R-:W4:Y:S04]  /*d860*/  @P4 LDG.E.U16 R162, desc[UR20][R86.64] ;  /* 0x0000001456a24981 */ /* 0x000f28000c1e1500 */
[----:B--2---:R-:W2:Y:S04]  /*d870*/  @P4 LDG.E.U16 R145, desc[UR20][R88.64] ;  /* 0x0000001458914981 */ /* 0x004ea8000c1e1500 */
[----:B---3--:R-:W3:Y:S04]  /*d880*/  @P3 LDG.E.U16 R144, desc[UR20][R106.64] ;  /* 0x000000146a903981 */ /* 0x008ee8000c1e1500 */
[----:B------:R-:W3:Y:S04]  /*d890*/  @P3 LDG.E.U16 R47, desc[UR20][R108.64] ;  /* 0x000000146c2f3981 */ /* 0x000ee8000c1e1500 */
[----:B------:R-:W3:Y:S04]  /*d8a0*/  @P2 LDG.E.U16 R143, desc[UR20][R126.64] ;  /* 0x000000147e8f2981 */ /* 0x000ee8000c1e1500 */
[----:B----4-:R-:W4:Y:S04]  /*d8b0*/  @P2 LDG.E.U16 R83, desc[UR20][R130.64] ;  /* 0x0000001482532981 */ /* 0x010f28000c1e1500 */
[----:B------:R-:W-:Y:S04]  /*d8c0*/  STL [R1+0x60c], R48 ;  /* 0x00060c3001007387 */ /* 0x000fe80000100800 */
[----:B------:R-:W-:Y:S04]  /*d8d0*/  STL [R1+0x608], R49 ;  /* 0x0006083101007387 */ /* 0x000fe80000100800 */
[----:B------:R-:W-:Y:S04]  /*d8e0*/  STL [R1+0x614], R66 ;  /* 0x0006144201007387 */ /* 0x000fe80000100800 */
[----:B------:R-:W-:Y:S04]  /*d8f0*/  STL [R1+0x610], R67 ;  /* 0x0006104301007387 */ /* 0x000fe80000100800 */
[----:B------:R-:W-:Y:S04]  /*d900*/  STL [R1+0x61c], R68 ;  /* 0x00061c4401007387 */ /* 0x000fe80000100800 */
[----:B------:R-:W-:Y:S04]  /*d910*/  STL [R1+0x618], R69 ;  /* 0x0006184501007387 */ /* 0x000fe80000100800 */
[----:B------:R-:W-:Y:S04]  /*d920*/  @P1 STL [R1+0x378], R163 ;  /* 0x000378a301001387 */ /* 0x000fe80000100800 */
[----:B------:R-:W-:Y:S04]  /*d930*/  @P1 STL [R1+0x37c], R164 ;  /* 0x00037ca401001387 */ /* 0x000fe80000100800 */
[----:B------:R0:W-:Y:S04]  /*d940*/  STL [R1+0x624], R86 ;  /* 0x0006245601007387 */ /* 0x0001e80000100800 */
[----:B0-----:R-:W4:Y:S04]  /*d950*/  LDL.LU R86, [R1+0x2e4] ;  /* 0x0002e40001567983 */ /* 0x001f280000300800 */
[----:B------:R0:W-:Y:S04]  /*d960*/  STL [R1+0x620], R87 ;  /* 0x0006205701007387 */ /* 0x0001e80000100800 */
[----:B0-----:R-:W4:Y:S04]  /*d970*/  LDL.LU R87, [R1+0x2e0] ;  /* 0x0002e00001577983 */ /* 0x001f280000300800 */
[----:B------:R0:W-:Y:S04]  /*d980*/  STL [R1+0x62c], R88 ;  /* 0x00062c5801007387 */ /* 0x0001e80000100800 */
[----:B0-----:R-:W4:Y:S04]  /*d990*/  LDL.LU R88, [R1+0x358] ;  /* 0x0003580001587983 */ /* 0x001f280000300800 */
[----:B------:R0:W-:Y:S04]  /*d9a0*/  STL [R1+0x628], R89 ;  /* 0x0006285901007387 */ /* 0x0001e80000100800 */
[----:B0-----:R-:W4:Y:S04]  /*d9b0*/  LDL.LU R89, [R1+0x324] ;  /* 0x0003240001597983 */ /* 0x001f280000300800 */
[----:B--2---:R0:W-:Y:S04]  /*d9c0*/  @P4 STL [R1+0x370], R145 ;  /* 0x0003709101004387 */ /* 0x0041e80000100800 */
[----:B------:R-:W-:Y:S04]  /*d9d0*/  @P4 STL [R1+0x374], R162 ;  /* 0x000374a201004387 */ /* 0x000fe80000100800 */
[----:B------:R-:W-:Y:S04]  /*d9e0*/  STL [R1+0x634], R106 ;  /* 0x0006346a01007387 */ /* 0x000fe80000100800 */
[----:B------:R-:W-:Y:S04]  /*d9f0*/  STL [R1+0x630], R107 ;  /* 0x0006306b01007387 */ /* 0x000fe80000100800 */
[----:B---3--:R-:W-:Y:S04]  /*da00*/  STL [R1+0x6a0], R47 ;  /* 0x0006a02f01007387 */ /* 0x008fe80000100800 */
[----:B------:R-:W-:Y:S04]  /*da10*/  STL [R1+0x63c], R108 ;  /* 0x00063c6c01007387 */ /* 0x000fe80000100800 */
[----:B------:R-:W-:Y:S04]  /*da20*/  STL [R1+0x638], R109 ;  /* 0x0006386d01007387 */ /* 0x000fe80000100800 */
[----:B------:R1:W-:Y:S04]  /*da30*/  @P3 STL [R1+0x36c], R144 ;  /* 0x00036c9001003387 */ /* 0x0003e80000100800 */
[----:B0-----:R-:W2:Y:S04]  /*da40*/  LDL R145, [R1+0x354] ;  /* 0x0003540001917983 */ /* 0x001ea80000100800 */
[----:B------:R-:W-:Y:S04]  /*da50*/  STL [R1+0x644], R126 ;  /* 0x0006447e01007387 */ /* 0x000fe80000100800 */
[----:B------:R-:W-:Y:S04]  /*da60*/  STL [R1+0x640], R127 ;  /* 0x0006407f01007387 */ /* 0x000fe80000100800 */
[----:B-1----:R-:W3:Y:S04]  /*da70*/  LDL R144, [R1+0x350] ;  /* 0x0003500001907983 */ /* 0x002ee80000100800 */
[----:B------:R0:W-:Y:S04]  /*da80*/  @P2 STL [R1+0x364], R143 ;  /* 0x0003648f01002387 */ /* 0x0001e80000100800 */
[----:B0-----:R-:W3:Y:S04]  /*da90*/  LDL R143, [R1+0x34c] ;  /* 0x00034c00018f7983 */ /* 0x001ee80000100800 */
[----:B----4-:R0:W-:Y:S04]  /*daa0*/  @P2 STL [R1+0x360], R83 ;  /* 0x0003605301002387 */ /* 0x0101e80000100800 */
[----:B0-----:R-:W4:Y:S04]  /*dab0*/  LDL R83, [R1+0x344] ;  /* 0x0003440001537983 */ /* 0x001f280000100800 */
[----:B------:R-:W4:Y:S01]  /*dac0*/  LDL.LU R107, [R1+0x348] ;  /* 0x00034800016b7983 */ /* 0x000f220000300800 */
[----:B------:R-:W-:-:S02]  /*dad0*/  ISETP.GT.AND P5, PT, R82, 0x1f, PT ;  /* 0x0000001f5200780c */ /* 0x000fc40003fa4270 */
[C---:B------:R-:W-:Y:S01]  /*dae0*/  ISETP.GT.AND P1, PT, R82.reuse, 0x21, PT ;  /* 0x000000215200780c */ /* 0x040fe20003f24270 */
[----:B------:R-:W4:Y:S01]  /*daf0*/  LDL.LU R127, [R1+0x300] ;  /* 0x00030000017f7983 */ /* 0x000f220000300800 */
[----:B------:R-:W-:-:S03]  /*db00*/  ISETP.GT.AND P4, PT, R82, 0x22, PT ;  /* 0x000000225200780c */ /* 0x000fc60003f84270 */
[----:B------:R-:W4:Y:S04]  /*db10*/  LDL.LU R109, [R1+0x2c4] ;  /* 0x0002c400016d7983 */ /* 0x000f280000300800 */
[----:B------:R-:W4:Y:S04]  /*db20*/  LDL.LU R108, [R1+0x2c0] ;  /* 0x0002c000016c7983 */ /* 0x000f280000300800 */
[----:B------:R-:W4:Y:S04]  /*db30*/  @P5 LDG.E.U16 R12, desc[UR20][R146.64] ;  /* 0x00000014920c5981 */ /* 0x000f28000c1e1500 */
[----:B------:R-:W4:Y:S04]  /*db40*/  LDL.LU R106, [R1+0x334] ;  /* 0x00033400016a7983 */ /* 0x000f280000300800 */
[----:B------:R-:W4:Y:S04]  /*db50*/  @P5 LDG.E.U16 R88, desc[UR20][R152.64] ;  /* 0x0000001498585981 */ /* 0x000f28000c1e1500 */
[----:B--2---:R-:W2:Y:S04]  /*db60*/  @P1 LDG.E.U16 R145, desc[UR20][R30.64] ;  /* 0x000000141e911981 */ /* 0x004ea8000c1e1500 */
[----:B---3--:R-:W3:Y:S04]  /*db70*/  @P1 LDG.E.U16 R144, desc[UR20][R32.64] ;  /* 0x0000001420901981 */ /* 0x008ee8000c1e1500 */
[----:B------:R-:W2:Y:S04]  /*db80*/  @P4 LDG.E.U16 R143, desc[UR20][R50.64] ;  /* 0x00000014328f4981 */ /* 0x000ea8000c1e1500 */
[----:B----4-:R-:W4:Y:S04]  /*db90*/  @P4 LDG.E.U16 R107, desc[UR20][R52.64] ;  /* 0x00000014346b4981 */ /* 0x010f28000c1e1500 */
[----:B------:R-:W-:Y:S04]  /*dba0*/  STL [R1+0x64c], R130 ;  /* 0x00064c8201007387 */ /* 0x000fe80000100800 */
[----:B------:R0:W-:Y:S04]  /*dbb0*/  STL [R1+0x648], R131 ;  /* 0x0006488301007387 */ /* 0x0001e80000100800 */
[----:B0-----:R-:W4:Y:S04]  /*dbc0*/  LDL.LU R131, [R1+0x2b4] ;  /* 0x0002b40001837983 */ /* 0x001f280000300800 */
[----:B------:R0:W-:Y:S04]  /*dbd0*/  STL [R1+0x658], R12 ;  /* 0x0006580c01007387 */ /* 0x0001e80000100800 */
[----:B0-----:R-:W4:Y:S04]  /*dbe0*/  LDL.LU R12, [R1+0x2ec] ;  /* 0x0002ec00010c7983 */ /* 0x001f280000300800 */
[----:B------:R0:W-:Y:S04]  /*dbf0*/  STL [R1+0x654], R146 ;  /* 0x0006549201007387 */ /* 0x0001e80000100800 */
[----:B0-----:R-:W4:Y:S04]  /*dc00*/  LDL.LU R146, [R1+0x2e8] ;  /* 0x0002e80001927983 */ /* 0x001f280000300800 */
[----:B------:R-:W-:Y:S04]  /*dc10*/  STL [R1+0x650], R147 ;  /* 0x0006509301007387 */ /* 0x000fe80000100800 */
[----:B------:R0:W-:Y:S04]  /*dc20*/  STL [R1+0x664], R88 ;  /* 0x0006645801007387 */ /* 0x0001e80000100800 */
[----:B0-----:R-:W4:Y:S04]  /*dc30*/  LDL.LU R88, [R1+0x2b8] ;  /* 0x0002b80001587983 */ /* 0x001f280000300800 */
[----:B------:R0:W-:Y:S01]  /*dc40*/  STL [R1+0x660], R152 ;  /* 0x0006609801007387 */ /* 0x0001e20000100800 */
[----:B------:R-:W-:-:S03]  /*dc50*/  ISETP.GT.AND P3, PT, R82, 0x23, PT ;  /* 0x000000235200780c */ /* 0x000fc60003f64270 */
[----:B0-----:R-:W4:Y:S04]  /*dc60*/  LDL.LU R152, [R1+0x32c] ;  /* 0x00032c0001987983 */ /* 0x001f280000300800 */
[----:B------:R0:W-:Y:S06]  /*dc70*/  STL [R1+0x65c], R153 ;  /* 0x00065c9901007387 */ /* 0x0001ec0000100800 */
[----:B------:R-:W4:Y:S04]  /*dc80*/  @P3 LDG.E.U16 R83, desc[UR20][R70.64] ;  /* 0x0000001446533981 */ /* 0x000f28000c1e1500 */
[----:B------:R-:W4:Y:S04]  /*dc90*/  @P3 LDG.E.U16 R0, desc[UR20][R72.64] ;  /* 0x0000001448003981 */ /* 0x000f28000c1e1500 */
[----:B0-----:R-:W4:Y:S04]  /*dca0*/  LDL.LU R153, [R1+0x328] ;  /* 0x0003280001997983 */ /* 0x001f280000300800 */
[----:B------:R-:W-:Y:S04]  /*dcb0*/  STL [R1+0x66c], R30 ;  /* 0x00066c1e01007387 */ /* 0x000fe80000100800 */
[----:B------:R0:W-:Y:S04]  /*dcc0*/  STL [R1+0x668], R31 ;  /* 0x0006681f01007387 */ /* 0x0001e80000100800 */
[----:B0-----:R-:W4:Y:S04]  /*dcd0*/  LDL.LU R31, [R1+0x304] ;  /* 0x00030400011f7983 */ /* 0x001f280000300800 */
[----:B------:R-:W-:Y:S04]  /*dce0*/  STL [R1+0x674], R32 ;  /* 0x0006742001007387 */ /* 0x000fe80000100800 */
[----:B------:R0:W-:Y:S04]  /*dcf0*/  STL [R1+0x670], R33 ;  /* 0x0006702101007387 */ /* 0x0001e80000100800 */
[----:B0-----:R-:W4:Y:S04]  /*dd00*/  LDL.LU R33, [R1+0x2bc] ;  /* 0x0002bc0001217983 */ /* 0x001f280000300800 */
[----:B---3--:R-:W-:Y:S04]  /*dd10*/  @P1 STL [R1+0x350], R144 ;  /* 0x0003509001001387 */ /* 0x008fe80000100800 */
[----:B--2---:R-:W-:Y:S04]  /*dd20*/  @P1 STL [R1+0x354], R145 ;  /* 0x0003549101001387 */ /* 0x004fe80000100800 */
[----:B------:R0:W-:Y:S04]  /*dd30*/  STL [R1+0x67c], R50 ;  /* 0x00067c3201007387 */ /* 0x0001e80000100800 */
[----:B0-----:R-:W2:Y:S04]  /*dd40*/  LDL.LU R50, [R1+0x2f8] ;  /* 0x0002f80001327983 */ /* 0x001ea80000300800 */
[----:B------:R0:W-:Y:S04]  /*dd50*/  STL [R1+0x678], R51 ;  /* 0x0006783301007387 */ /* 0x0001e80000100800 */
[----:B0-----:R-:W3:Y:S04]  /*dd60*/  LDL.LU R51, [R1+0x2fc] ;  /* 0x0002fc0001337983 */ /* 0x001ee80000300800 */
[----:B----4-:R-:W-:Y:S04]  /*dd70*/  STL [R1+0x6ec], R107 ;  /* 0x0006ec6b01007387 */ /* 0x010fe80000100800 */
[----:B------:R-:W-:Y:S04]  /*dd80*/  STL [R1+0x684], R52 ;  /* 0x0006843401007387 */ /* 0x000fe80000100800 */
[----:B------:R0:W-:Y:S04]  /*dd90*/  STL [R1+0x680], R53 ;  /* 0x0006803501007387 */ /* 0x0001e80000100800 */
[----:B0-----:R-:W4:Y:S04]  /*dda0*/  LDL.LU R53, [R1+0x338] ;  /* 0x0003380001357983 */ /* 0x001f280000300800 */
[----:B------:R-:W-:Y:S04]  /*ddb0*/  @P4 STL [R1+0x34c], R143 ;  /* 0x00034c8f01004387 */ /* 0x000fe80000100800 */
[----:B------:R-:W-:Y:S04]  /*ddc0*/  STL [R1+0x68c], R70 ;  /* 0x00068c4601007387 */ /* 0x000fe80000100800 */
[----:B------:R0:W-:Y:S04]  /*ddd0*/  STL [R1+0x688], R71 ;  /* 0x0006884701007387 */ /* 0x0001e80000100800 */
[----:B0-----:R-:W2:Y:S01]  /*dde0*/  LDL.LU R71, [R1+0x33c] ;  /* 0x00033c0001477983 */ /* 0x001ea20000300800 */
[----:B------:R-:W-:-:S03]  /*ddf0*/  ISETP.GT.AND P2, PT, R82, 0x24, PT ;  /* 0x000000245200780c */ /* 0x000fc60003f44270 */
[----:B------:R0:W-:Y:S04]  /*de00*/  STL [R1+0x340], R0 ;  /* 0x0003400001007387 */ /* 0x0001e80000100800 */
[----:B0-----:R-:W3:Y:S04]  /*de10*/  LDL.LU R0, [R1+0x738] ;  /* 0x0007380001007983 */ /* 0x001ee80000300800 */
[----:B------:R-:W3:Y:S04]  /*de20*/  LDL.LU R165, [R1+0x548] ;  /* 0x0005480001a57983 */ /* 0x000ee80000300800 */
        /* <DEDUP_REMOVED lines=17> */
[----:B------:R-:W3:Y:S01]  /*df40*/  LDL.LU R107, [R1+0x56c] ;  /* 0x00056c00016b7983 */ /* 0x000ee20000300800 */
[----:B------:R-:W-:-:S02]  /*df50*/  ISETP.GT.AND P6, PT, R82, 0x25, PT ;  /* 0x000000255200780c */ /* 0x000fc40003fc4270 */
[C---:B------:R-:W-:Y:S02]  /*df60*/  ISETP.GT.AND P5, PT, R82.reuse, 0x26, PT ;  /* 0x000000265200780c */ /* 0x040fe40003fa4270 */
[C---:B------:R-:W-:Y:S01]  /*df70*/  ISETP.GT.AND P1, PT, R82.reuse, 0x27, PT ;  /* 0x000000275200780c */ /* 0x040fe20003f24270 */
[----:B----4-:R-:W4:Y:S04]  /*df80*/  @P2 LDG.E.U16 R53, desc[UR20][R92.64] ;  /* 0x000000145c352981 */ /* 0x010f28000c1e1500 */
[----:B--2---:R-:W2:Y:S04]  /*df90*/  @P2 LDG.E.U16 R71, desc[UR20][R90.64] ;  /* 0x000000145a472981 */ /* 0x004ea8000c1e1500 */
[----:B------:R0:W-:Y:S04]  /*dfa0*/  @P3 STL [R1+0x344], R83 ;  /* 0x0003445301003387 */ /* 0x0001e80000100800 */
[----:B------:R-:W3:Y:S04]  /*dfb0*/  @P6 LDG.E.U16 R106, desc[UR20][R110.64] ;  /* 0x000000146e6a6981 */ /* 0x000ee8000c1e1500 */
[----:B------:R-:W3:Y:S04]  /*dfc0*/  @P5 LDG.E.U16 R152, desc[UR20][R128.64] ;  /* 0x0000001480985981 */ /* 0x000ee8000c1e1500 */
[----:B0-----:R-:W3:Y:S04]  /*dfd0*/  LDL.LU R83, [R1+0x594] ;  /* 0x0005940001537983 */ /* 0x001ee80000300800 */
[----:B------:R0:W-:Y:S04]  /*dfe0*/  STL [R1+0x694], R72 ;  /* 0x0006944801007387 */ /* 0x0001e80000100800 */
[----:B------:R-:W3:Y:S04]  /*dff0*/  @P5 LDG.E.U16 R153, desc[UR20][R132.64] ;  /* 0x0000001484995981 */ /* 0x000ee8000c1e1500 */
[----:B------:R-:W3:Y:S04]  /*e000*/  @P1 LDG.E.U16 R89, desc[UR20][R148.64] ;  /* 0x0000001494591981 */ /* 0x000ee8000c1e1500 */
[----:B0-----:R-:W3:Y:S04]  /*e010*/  LDL.LU R72, [R1+0x2f0] ;  /* 0x0002f00001487983 */ /* 0x001ee80000300800 */
[----:B------:R-:W-:Y:S04]  /*e020*/  STL [R1+0x690], R73 ;  /* 0x0006904901007387 */ /* 0x000fe80000100800 */
[----:B------:R-:W3:Y:S04]  /*e030*/  @P1 LDG.E.U16 R9, desc[UR20][R154.64] ;  /* 0x000000149a091981 */ /* 0x000ee8000c1e1500 */
[----:B--2---:R0:W-:Y:S04]  /*e040*/  STL [R1+0x6ac], R71 ;  /* 0x0006ac4701007387 */ /* 0x0041e80000100800 */
[----:B0-----:R-:W2:Y:S04]  /*e050*/  LDL.LU R71, [R1+0x2d4] ;  /* 0x0002d40001477983 */ /* 0x001ea80000300800 */
[----:B------:R0:W-:Y:S04]  /*e060*/  STL [R1+0x69c], R90 ;  /* 0x00069c5a01007387 */ /* 0x0001e80000100800 */
[----:B0-----:R-:W2:Y:S04]  /*e070*/  LDL.LU R90, [R1+0x330] ;  /* 0x00033000015a7983 */ /* 0x001ea80000300800 */
[----:B------:R0:W-:Y:S04]  /*e080*/  STL [R1+0x698], R91 ;  /* 0x0006985b01007387 */ /* 0x0001e80000100800 */
[----:B0-----:R-:W3:Y:S04]  /*e090*/  LDL.LU R91, [R1+0x2f4] ;  /* 0x0002f400015b7983 */ /* 0x001ee80000300800 */
[----:B--2---:R-:W2:Y:S04]  /*e0a0*/  @P6 LDG.E.U16 R90, desc[UR20][R112.64] ;  /* 0x00000014705a6981 */ /* 0x004ea8000c1e1500 */
[----:B----4-:R-:W-:Y:S04]  /*e0b0*/  STL [R1+0x6b0], R53 ;  /* 0x0006b03501007387 */ /* 0x010fe80000100800 */
[----:B------:R0:W-:Y:S04]  /*e0c0*/  STL [R1+0x6a8], R92 ;  /* 0x0006a85c01007387 */ /* 0x0001e80000100800 */
[----:B0-----:R-:W4:Y:S04]  /*e0d0*/  LDL.LU R92, [R1+0x2cc] ;  /* 0x0002cc00015c7983 */ /* 0x001f280000300800 */
[----:B------:R-:W-:Y:S04]  /*e0e0*/  STL [R1+0x6a4], R93 ;  /* 0x0006a45d01007387 */ /* 0x000fe80000100800 */
[----:B---3--:R0:W-:Y:S04]  /*e0f0*/  STL [R1+0x6bc], R106 ;  /* 0x0006bc6a01007387 */ /* 0x0081e80000100800 */
[----:B0-----:R-:W3:Y:S04]  /*e100*/  LDL.LU R106, [R1+0x310] ;  /* 0x00031000016a7983 */ /* 0x001ee80000300800 */
[----:B------:R-:W-:Y:S04]  /*e110*/  STL [R1+0x6b8], R110 ;  /* 0x0006b86e01007387 */ /* 0x000fe80000100800 */
[----:B------:R0:W-:Y:S04]  /*e120*/  STL [R1+0x6b4], R111 ;  /* 0x0006b46f01007387 */ /* 0x0001e80000100800 */
[----:B0-----:R-:W3:Y:S04]  /*e130*/  LDL.LU R111, [R1+0x2c8] ;  /* 0x0002c800016f7983 */ /* 0x001ee80000300800 */
[----:B--2---:R0:W-:Y:S04]  /*e140*/  STL [R1+0x6c8], R90 ;  /* 0x0006c85a01007387 */ /* 0x0041e80000100800 */
[----:B0-----:R-:W2:Y:S04]  /*e150*/  LDL.LU R90, [R1+0x318] ;  /* 0x00031800015a7983 */ /* 0x001ea80000300800 */
[----:B------:R0:W-:Y:S04]  /*e160*/  STL [R1+0x6c4], R112 ;  /* 0x0006c47001007387 */ /* 0x0001e80000100800 */
[----:B0-----:R-:W2:Y:S04]  /*e170*/  LDL.LU R112, [R1+0x308] ;  /* 0x0003080001707983 */ /* 0x001ea80000300800 */
[----:B------:R0:W-:Y:S04]  /*e180*/  STL [R1+0x6c0], R113 ;  /* 0x0006c07101007387 */ /* 0x0001e80000100800 */
[----:B0-----:R-:W2:Y:S04]  /*e190*/  LDL.LU R113, [R1+0x30c] ;  /* 0x00030c0001717983 */ /* 0x001ea80000300800 */
[----:B------:R0:W-:Y:S04]  /*e1a0*/  STL [R1+0x6d4], R152 ;  /* 0x0006d49801007387 */ /* 0x0001e80000100800 */
[----:B0-----:R-:W2:Y:S04]  /*e1b0*/  LDL.LU R152, [R1+0x31c] ;  /* 0x00031c0001987983 */ /* 0x001ea80000300800 */
[----:B------:R-:W-:Y:S04]  /*e1c0*/  STL [R1+0x6d0], R128 ;  /* 0x0006d08001007387 */ /* 0x000fe80000100800 */
[----:B------:R-:W-:Y:S04]  /*e1d0*/  STL [R1+0x6cc], R129 ;  /* 0x0006cc8101007387 */ /* 0x000fe80000100800 */
[----:B------:R-:W-:Y:S04]  /*e1e0*/  STL [R1+0x6e0], R153 ;  /* 0x0006e09901007387 */ /* 0x000fe80000100800 */
[----:B------:R0:W-:Y:S04]  /*e1f0*/  STL [R1+0x6dc], R132 ;  /* 0x0006dc8401007387 */ /* 0x0001e80000100800 */
[----:B0-----:R-:W2:Y:S04]  /*e200*/  LDL.LU R132, [R1+0x2dc] ;  /* 0x0002dc0001847983 */ /* 0x001ea80000300800 */
[----:B------:R-:W-:Y:S04]  /*e210*/  STL [R1+0x6d8], R133 ;  /* 0x0006d88501007387 */ /* 0x000fe80000100800 */
[----:B------:R-:W-:Y:S04]  /*e220*/  STL [R1+0x6f0], R89 ;  /* 0x0006f05901007387 */ /* 0x000fe80000100800 */
[----:B------:R0:W-:Y:S04]  /*e230*/  STL [R1+0x6e8], R148 ;  /* 0x0006e89401007387 */ /* 0x0001e80000100800 */
[----:B0-----:R-:W2:Y:S04]  /*e240*/  LDL.LU R148, [R1+0x2d0] ;  /* 0x0002d00001947983 */ /* 0x001ea80000300800 */
[----:B------:R0:W-:Y:S04]  /*e250*/  STL [R1+0x6e4], R149 ;  /* 0x0006e49501007387 */ /* 0x0001e80000100800 */
[----:B0-----:R-:W2:Y:S01]  /*e260*/  LDL.LU R149, [R1+0x314] ;  /* 0x0003140001957983 */ /* 0x001ea20000300800 */
[----:B------:R-:W-:-:S02]  /*e270*/  ISETP.GT.AND P3, PT, R82, 0x29, PT ;  /* 0x000000295200780c */ /* 0x000fc40003f64270 */
[----:B------:R-:W-:Y:S02]  /*e280*/  LOP3.LUT R15, R15, R14, RZ, 0x3c, !PT ;  /* 0x0000000e0f0f7212 */ /* 0x000fe400078e3cff */
[----:B------:R-:W-:Y:S02]  /*e290*/  LOP3.LUT R17, R17, R16, RZ, 0x3c, !PT ;  /* 0x0000001011117212 */ /* 0x000fe400078e3cff */
[----:B------:R-:W-:Y:S02]  /*e2a0*/  LOP3.LUT R14, R15, R14, RZ, 0x3c, !PT ;  /* 0x0000000e0f0e7212 */ /* 0x000fe400078e3cff */
[----:B------:R-:W-:Y:S01]  /*e2b0*/  LOP3.LUT R16, R17, R16, RZ, 0x3c, !PT ;  /* 0x0000001011107212 */ /* 0x000fe200078e3cff */
[----:B------:R-:W-:Y:S01]  /*e2c0*/  STL [R1+0x6fc], R9 ;  /* 0x0006fc0901007387 */ /* 0x000fe20000100800 */
[----:B------:R-:W-:-:S03]  /*e2d0*/  ISETP.GT.AND P4, PT, R82, 0x28, PT ;  /* 0x000000285200780c */ /* 0x000fc60003f84270 */
[----:B---3--:R-:W3:Y:S04]  /*e2e0*/  @P3 LDG.E.U16 R106, desc[UR20][R36.64] ;  /* 0x00000014246a3981 */ /* 0x008ee8000c1e1500 */
[----:B--2---:R-:W2:Y:S01]  /*e2f0*/  @P3 LDG.E.U16 R149, desc[UR20][R34.64] ;  /* 0x0000001422953981 */ /* 0x004ea2000c1e1500 */
[----:B------:R-:W-:Y:S02]  /*e300*/  LOP3.LUT R15, R15, R14, RZ, 0x3c, !PT ;  /* 0x0000000e0f0f7212 */ /* 0x000fe400078e3cff */
[----:B------:R-:W-:Y:S01]  /*e310*/  LOP3.LUT R17, R17, R16, RZ, 0x3c, !PT ;  /* 0x0000001011117212 */ /* 0x000fe200078e3cff */
[----:B------:R-:W-:Y:S04]  /*e320*/  STL [R1+0x6f8], R154 ;  /* 0x0006f89a01007387 */ /* 0x000fe80000100800 */
[----:B------:R-:W-:Y:S04]  /*e330*/  STL [R1+0x6f4], R155 ;  /* 0x0006f49b01007387 */ /* 0x000fe80000100800 */
[----:B------:R-:W-:Y:S04]  /*e340*/  STL [R1+0x704], R14 ;  /* 0x0007040e01007387 */ /* 0x000fe80000100800 */
[----:B------:R-:W-:Y:S04]  /*e350*/  STL [R1+0x700], R15 ;  /* 0x0007000f01007387 */ /* 0x000fe80000100800 */
[----:B------:R-:W-:Y:S04]  /*e360*/  STL [R1+0x70c], R16 ;  /* 0x00070c1001007387 */ /* 0x000fe80000100800 */
[----:B------:R-:W-:Y:S04]  /*e370*/  STL [R1+0x708], R17 ;  /* 0x0007081101007387 */ /* 0x000fe80000100800 */
[----:B------:R-:W3:Y:S04]  /*e380*/  @P4 LDG.E.U16 R152, desc[UR20][R14.64] ;  /* 0x000000140e984981 */ /* 0x000ee8000c1e1500 */
[----:B------:R-:W3:Y:S01]  /*e390*/  @P4 LDG.E.U16 R90, desc[UR20][R16.64] ;  /* 0x00000014105a4981 */ /* 0x000ee2000c1e1500 */
[----:B------:R-:W-:Y:S01]  /*e3a0*/  ISETP.GT.AND P4, PT, R82, 0x2e, PT ;  /* 0x0000002e5200780c */ /* 0x000fe20003f84270 */
[----:B------:R-:W0:-:S12]  /*e3b0*/  S2R R128, SR_TID.X ;  /* 0x0000000000807919 */ /* 0x000e180000002100 */
[----:B------:R-:W3:Y:S04]  /*e3c0*/  @P4 LDG.E.U16 R12, desc[UR20][R134.64] ;  /* 0x00000014860c4981 */ /* 0x000ee8000c1e1500 */
[----:B------:R-:W3:Y:S04]  /*e3d0*/  @P4 LDG.E.U16 R146, desc[UR20][R136.64] ;  /* 0x0000001488924981 */ /* 0x000ee8000c1e1500 */
[----:B--2---:R-:W-:Y:S04]  /*e3e0*/  STL [R1+0x718], R149 ;  /* 0x0007189501007387 */ /* 0x004fe80000100800 */
[----:B------:R-:W-:Y:S04]  /*e3f0*/  STL [R1+0x714], R34 ;  /* 0x0007142201007387 */ /* 0x000fe80000100800 */
[----:B------:R-:W-:Y:S04]  /*e400*/  STL [R1+0x710], R35 ;  /* 0x0007102301007387 */ /* 0x000fe80000100800 */
[----:B------:R1:W-:Y:S04]  /*e410*/  STL [R1+0x71c], R37 ;  /* 0x00071c2501007387 */ /* 0x0003e80000100800 */
[----:B-1----:R-:W2:Y:S04]  /*e420*/  LDL.LU R37, [R1+0x2d8] ;  /* 0x0002d80001257983 */ /* 0x002ea80000300800 */
[----:B------:R1:W-:Y:S04]  /*e430*/  STL.64 [R1+0x728], R54 ;  /* 0x0007283601007387 */ /* 0x0003e80000100a00 */
[----:B------:R-:W1:Y:S04]  /*e440*/  LDL R15, [R1+0x1a0] ;  /* 0x0001a000010f7983 */ /* 0x000e680000100800 */
[----:B------:R-:W2:Y:S01]  /*e450*/  LDL R14, [R1+0x1a4] ;  /* 0x0001a400010e7983 */ /* 0x000ea20000100800 */
[----:B------:R-:W-:-:S02]  /*e460*/  ISETP.GT.AND P4, PT, R82, 0x34, PT ;  /* 0x000000345200780c */ /* 0x000fc40003f84270 */
[----:B------:R-:W-:Y:S01]  /*e470*/  PRMT R110, RZ, 0x7610, R110 ;  /* 0x00007610ff6e7816 */ /* 0x000fe2000000006e */
[----:B------:R-:W3:Y:S01]  /*e480*/  LDL R16, [R1+0x1c0] ;  /* 0x0001c00001107983 */ /* 0x000ee20000100800 */
[----:B------:R-:W-:Y:S02]  /*e490*/  PRMT R53, RZ, 0x7610, R53 ;  /* 0x00007610ff357816 */ /* 0x000fe40000000035 */
[----:B0-----:R-:W-:Y:S01]  /*e4a0*/  LOP3.LUT R128, R128, 0x3f, RZ, 0xc0, !PT ;  /* 0x0000003f80807812 */ /* 0x001fe200078ec0ff */
[----:B------:R-:W3:Y:S01]  /*e4b0*/  LDL R9, [R1+0x1c4] ;  /* 0x0001c40001097983 */ /* 0x000ee20000100800 */
[----:B------:R-:W-:-:S03]  /*e4c0*/  ISETP.GT.AND P2, PT, R82, 0x2a, PT ;  /* 0x0000002a5200780c */ /* 0x000fc60003f44270 */
[----:B------:R-:W3:Y:S04]  /*e4d0*/  LDL R35, [R1+0x1e4] ;  /* 0x0001e40001237983 */ /* 0x000ee80000100800 */
[----:B------:R-:W3:Y:S04]  /*e4e0*/  @P4 LDG.E.U16 R33, desc[UR20][R98.64] ;  /* 0x0000001462214981 */ /* 0x000ee8000c1e1500 */
[----:B------:R-:W3:Y:S01]  /*e4f0*/  @P4 LDG.E.U16 R88, desc[UR20][R100.64] ;  /* 0x0000001464584981 */ /* 0x000ee2000c1e1500 */
[----:B------:R-:W-:-:S03]  /*e500*/  ISETP.GT.AND P4, PT, R82, 0x3a, PT ;  /* 0x0000003a5200780c */ /* 0x000fc60003f84270 */
[----:B------:R-:W3:Y:S04]  /*e510*/  LDL R17, [R1+0x1e8] ;  /* 0x0001e80001117983 */ /* 0x000ee80000100800 */
[----:B------:R1:W3:Y:S04]  /*e520*/  @P2 LDG.E.U16 R113, desc[UR20][R54.64] ;  /* 0x0000001436712981 */ /* 0x0002e8000c1e1500 */
[----:B------:R-:W3:Y:S04]  /*e530*/  LDL.LU R155, [R1+0x180] ;  /* 0x00018000019b7983 */ /* 0x000ee80000300800 */
[----:B------:R-:W3:Y:S04]  /*e540*/  @P4 LDG.E.U16 R110, desc[UR20][R62.64] ;  /* 0x000000143e6e4981 */ /* 0x000ee8000c1e1500 */
[----:B------:R-:W3:Y:S01]  /*e550*/  @P4 LDG.E.U16 R53, desc[UR20][R64.64] ;  /* 0x0000001440354981 */ /* 0x000ee2000c1e1500 */
[----:B------:R-:W-:-:S03]  /*e560*/  ISETP.GE.AND P4, PT, R128, R82, PT ;  /* 0x000000528000720c */ /* 0x000fc60003f86270 */
[----:B------:R-:W3:Y:S01]  /*e570*/  LDL.LU R89, [R1+0x184] ;  /* 0x0001840001597983 */ /* 0x000ee20000300800 */
[C---:B------:R-:W-:Y:S02]  /*e580*/  ISETP.GT.AND P6, PT, R82.reuse, 0x2b, PT ;  /* 0x0000002b5200780c */ /* 0x040fe40003fc4270 */
[C---:B------:R-:W-:Y:S01]  /*e590*/  ISETP.GT.AND P5, PT, R82.reuse, 0x2c, PT ;  /* 0x0000002c5200780c */ /* 0x040fe20003fa4270 */
[----:B------:R-:W3:Y:S01]  /*e5a0*/  @P2 LDG.E.U16 R112, desc[UR20][R56.64] ;  /* 0x0000001438702981 */ /* 0x000ee2000c1e1500 */
[C---:B------:R-:W-:Y:S02]  /*e5b0*/  ISETP.GT.AND P1, PT, R82.reuse, 0x2d, PT ;  /* 0x0000002d5200780c */ /* 0x040fe40003f24270 */
[C---:B------:R-:W-:Y:S02]  /*e5c0*/  ISETP.GT.AND P3, PT, R82.reuse, 0x2f, PT ;  /* 0x0000002f5200780c */ /* 0x040fe40003f64270 */
[----:B------:R-:W-:-:S05]  /*e5d0*/  ISETP.GT.AND P2, PT, R82, 0x30, PT ;  /* 0x000000305200780c */ /* 0x000fca0003f44270 */
[----:B------:R-:W3:Y:S04]  /*e5e0*/  @P6 LDG.E.U16 R31, desc[UR20][R74.64] ;  /* 0x000000144a1f6981 */ /* 0x000ee8000c1e1500 */
[----:B------:R-:W3:Y:S01]  /*e5f0*/  @P6 LDG.E.U16 R127, desc[UR20][R76.64] ;  /* 0x000000144c7f6981 */ /* 0x000ee2000c1e1500 */
[----:B------:R-:W-:-:S03]  /*e600*/  ISETP.GT.AND P6, PT, R82, 0x31, PT ;  /* 0x000000315200780c */ /* 0x000fc60003fc4270 */
        /* <DEDUP_REMOVED lines=8> */
[----:B-1----:R-:W-:-:S03]  /*e690*/  @!P4 IMAD.MOV.U32 R55, RZ, RZ, R15 ;  /* 0x000000ffff37c224 */ /* 0x002fc600078e000f */
[----:B------:R-:W3:Y:S01]  /*e6a0*/  @P2 LDG.E.U16 R132, desc[UR20][R18.64] ;  /* 0x0000001412842981 */ /* 0x000ee2000c1e1500 */
[----:B--2---:R-:W-:-:S03]  /*e6b0*/  @!P4 IMAD.MOV.U32 R54, RZ, RZ, R14 ;  /* 0x000000ffff36c224 */ /* 0x004fc600078e000e */
[----:B------:R-:W2:Y:S04]  /*e6c0*/  LDL R15, [R1+0x204] ;  /* 0x00020400010f7983 */ /* 0x000ea80000100800 */
[----:B------:R-:W2:Y:S01]  /*e6d0*/  LDL R14, [R1+0x208] ;  /* 0x00020800010e7983 */ /* 0x000ea20000100800 */
[----:B------:R-:W-:-:S03]  /*e6e0*/  ISETP.GT.AND P3, PT, R82, 0x35, PT ;  /* 0x000000355200780c */ /* 0x000fc60003f64270 */
[----:B------:R-:W2:Y:S01]  /*e6f0*/  @P2 LDG.E.U16 R37, desc[UR20][R20.64] ;  /* 0x0000001414252981 */ /* 0x000ea2000c1e1500 */
[----:B------:R-:W-:-:S03]  /*e700*/  ISETP.GT.AND P2, PT, R82, 0x36, PT ;  /* 0x000000365200780c */ /* 0x000fc60003f44270 */
[----:B------:R-:W2:Y:S04]  /*e710*/  @P6 LDG.E.U16 R71, desc[UR20][R38.64] ;  /* 0x0000001426476981 */ /* 0x000ea8000c1e1500 */
[----:B------:R-:W2:Y:S01]  /*e720*/  @P6 LDG.E.U16 R148, desc[UR20][R40.64] ;  /* 0x0000001428946981 */ /* 0x000ea2000c1e1500 */
[----:B------:R-:W-:-:S03]  /*e730*/  ISETP.GT.AND P6, PT, R82, 0x37, PT ;  /* 0x000000375200780c */ /* 0x000fc60003fc4270 */
[----:B----4-:R-:W4:Y:S04]  /*e740*/  @P5 LDG.E.U16 R92, desc[UR20][R58.64] ;  /* 0x000000143a5c5981 */ /* 0x010f28000c1e1500 */
[----:B------:R-:W4:Y:S01]  /*e750*/  @P5 LDG.E.U16 R111, desc[UR20][R60.64] ;  /* 0x000000143c6f5981 */ /* 0x000f22000c1e1500 */
[----:B------:R-:W-:-:S03]  /*e760*/  ISETP.GT.AND P5, PT, R82, 0x38, PT ;  /* 0x000000385200780c */ /* 0x000fc60003fa4270 */
[----:B------:R-:W4:Y:S04]  /*e770*/  @P1 LDG.E.U16 R109, desc[UR20][R78.64] ;  /* 0x000000144e6d1981 */ /* 0x000f28000c1e1500 */
[----:B------:R-:W4:Y:S01]  /*e780*/  @P1 LDG.E.U16 R108, desc[UR20][R80.64] ;  /* 0x00000014506c1981 */ /* 0x000f22000c1e1500 */
[----:B------:R-:W-:Y:S02]  /*e790*/  ISETP.GT.AND P1, PT, R82, 0x39, PT ;  /* 0x000000395200780c */ /* 0x000fe40003f24270 */
[----:B------:R-:W-:Y:S01]  /*e7a0*/  PRMT R73, RZ, 0x7610, R73 ;  /* 0x00007610ff497816 */ /* 0x000fe20000000049 */
[----:B------:R-:W4:Y:S01]  /*e7b0*/  @P3 LDG.E.U16 R131, desc[UR20][R118.64] ;  /* 0x0000001476833981 */ /* 0x000f22000c1e1500 */
[----:B------:R-:W-:Y:S02]  /*e7c0*/  PRMT R66, RZ, 0x7610, R66 ;  /* 0x00007610ff427816 */ /* 0x000fe40000000042 */
[----:B------:R-:W-:Y:S01]  /*e7d0*/  PRMT R147, RZ, 0x7610, R147 ;  /* 0x00007610ff937816 */ /* 0x000fe20000000093 */
[----:B------:R-:W4:Y:S01]  /*e7e0*/  LDL.LU R154, [R1+0x188] ;  /* 0x00018800019a7983 */ /* 0x000f220000300800 */
[----:B------:R-:W-:-:S02]  /*e7f0*/  PRMT R2, RZ, 0x7610, R2 ;  /* 0x00007610ff027816 */ /* 0x000fc40000000002 */
[----:B------:R-:W-:Y:S01]  /*e800*/  PRMT R68, RZ, 0x7610, R68 ;  /* 0x00007610ff447816 */ /* 0x000fe20000000044 */
[----:B------:R-:W4:Y:S01]  /*e810*/  @P3 LDG.E.U16 R73, desc[UR20][R120.64] ;  /* 0x0000001478493981 */ /* 0x000f22000c1e1500 */
[----:B------:R-:W-:Y:S02]  /*e820*/  PRMT R149, RZ, 0x7610, R149 ;  /* 0x00007610ff957816 */ /* 0x000fe40000000095 */
[----:B------:R-:W-:Y:S01]  /*e830*/  PRMT R34, RZ, 0x7610, R34 ;  /* 0x00007610ff227816 */ /* 0x000fe20000000022 */
[----:B------:R-:W4:Y:S01]  /*e840*/  @P2 LDG.E.U16 R66, desc[UR20][R138.64] ;  /* 0x000000148a422981 */ /* 0x000f22000c1e1500 */
[----:B------:R-:W-:Y:S02]  /*e850*/  PRMT R133, RZ, 0x7610, R133 ;  /* 0x00007610ff857816 */ /* 0x000fe40000000085 */
[----:B------:R-:W-:Y:S01]  /*e860*/  PRMT R153, RZ, 0x7610, R153 ;  /* 0x00007610ff997816 */ /* 0x000fe20000000099 */
[----:B------:R-:W4:Y:S01]  /*e870*/  @P2 LDG.E.U16 R147, desc[UR20][R140.64] ;  /* 0x000000148c932981 */ /* 0x000f22000c1e1500 */
[----:B------:R-:W-:-:S02]  /*e880*/  ISETP.GT.AND P3, PT, R82, 0x3b, PT ;  /* 0x0000003b5200780c */ /* 0x000fc40003f64270 */
[C---:B------:R-:W-:Y:S01]  /*e890*/  ISETP.GT.AND P2, PT, R82.reuse, 0x3c, PT ;  /* 0x0000003c5200780c */ /* 0x040fe20003f44270 */
[----:B------:R-:W4:Y:S04]  /*e8a0*/  @P6 LDG.E.U16 R2, desc[UR20][R158.64] ;  /* 0x000000149e026981 */ /* 0x000f28000c1e1500 */
[----:B------:R-:W4:Y:S01]  /*e8b0*/  @P6 LDG.E.U16 R68, desc[UR20][R160.64] ;  /* 0x00000014a0446981 */ /* 0x000f22000c1e1500 */
[----:B------:R-:W-:-:S03]  /*e8c0*/  ISETP.GT.AND P6, PT, R82, 0x3d, PT ;  /* 0x0000003d5200780c */ /* 0x000fc60003fc4270 */
[----:B------:R-:W4:Y:S04]  /*e8d0*/  @P5 LDG.E.U16 R149, desc[UR20][R22.64] ;  /* 0x0000001416955981 */ /* 0x000f28000c1e1500 */
[----:B------:R-:W4:Y:S01]  /*e8e0*/  @P5 LDG.E.U16 R34, desc[UR20][R24.64] ;  /* 0x0000001418225981 */ /* 0x000f22000c1e1500 */
[----:B------:R-:W-:-:S03]  /*e8f0*/  ISETP.GT.AND P5, PT, R82, 0x3e, PT ;  /* 0x0000003e5200780c */ /* 0x000fc60003fa4270 */
[----:B------:R-:W4:Y:S04]  /*e900*/  @P1 LDG.E.U16 R133, desc[UR20][R42.64] ;  /* 0x000000142a851981 */ /* 0x000f28000c1e1500 */
[----:B------:R-:W4:Y:S01]  /*e910*/  @P1 LDG.E.U16 R153, desc[UR20][R44.64] ;  /* 0x000000142c991981 */ /* 0x000f22000c1e1500 */
[----:B------:R-:W-:Y:S01]  /*e920*/  ISETP.GT.AND P1, PT, R82, 0x3f, PT ;  /* 0x0000003f5200780c */ /* 0x000fe20003f24270 */
[----:B------:R-:W-:Y:S01]  /*e930*/  IMAD.MOV.U32 R82, RZ, RZ, R83 ;  /* 0x000000ffff527224 */ /* 0x000fe200078e0053 */
[----:B------:R-:W-:Y:S01]  /*e940*/  PRMT R93, RZ, 0x7610, R93 ;  /* 0x00007610ff5d7816 */ /* 0x000fe2000000005d */
[----:B------:R-:W-:Y:S01]  /*e950*/  IMAD.MOV.U32 R83, RZ, RZ, R107 ;  /* 0x000000ffff537224 */ /* 0x000fe200078e006b */
[----:B------:R-:W-:Y:S02]  /*e960*/  PRMT R47, RZ, 0x7610, R47 ;  /* 0x00007610ff2f7816 */ /* 0x000fe4000000002f */
        /* <DEDUP_REMOVED lines=9> */
[----:B------:R-:W-:-:S02]  /*ea00*/  PRMT R69, RZ, 0x7610, R69 ;  /* 0x00007610ff457816 */ /* 0x000fc40000000045 */
[----:B------:R-:W-:Y:S01]  /*ea10*/  PRMT R67, RZ, 0x7610, R67 ;  /* 0x00007610ff437816 */ /* 0x000fe20000000043 */
[----:B------:R-:W4:Y:S04]  /*ea20*/  @P2 LDG.E.U16 R30, desc[UR20][R104.64] ;  /* 0x00000014681e2981 */ /* 0x000f28000c1e1500 */
[----:B------:R-:W4:Y:S04]  /*ea30*/  @P6 LDG.E.U16 R70, desc[UR20][R122.64] ;  /* 0x000000147a466981 */ /* 0x000f28000c1e1500 */
[----:B------:R-:W4:Y:S04]  /*ea40*/  @P6 LDG.E.U16 R52, desc[UR20][R124.64] ;  /* 0x000000147c346981 */ /* 0x000f28000c1e1500 */
[----:B------:R-:W4:Y:S04]  /*ea50*/  @P5 LDG.E.U16 R130, desc[UR20][R142.64] ;  /* 0x000000148e825981 */ /* 0x000f28000c1e1500 */
[----:B------:R-:W4:Y:S04]  /*ea60*/  @P5 LDG.E.U16 R126, desc[UR20][R144.64] ;  /* 0x00000014907e5981 */ /* 0x000f28000c1e1500 */
[----:B------:R-:W4:Y:S04]  /*ea70*/  @P1 LDG.E.U16 R69, desc[UR20][R162.64] ;  /* 0x00000014a2451981 */ /* 0x000f28000c1e1500 */
[----:B------:R-:W4:Y:S01]  /*ea80*/  @P1 LDG.E.U16 R67, desc[UR20][R164.64] ;  /* 0x00000014a4431981 */ /* 0x000f22000c1e1500 */
[----:B------:R-:W-:Y:S01]  /*ea90*/  BAR.SYNC.DEFER_BLOCKING 0x0 ;  /* 0x0000000000007b1d */ /* 0x000fe20000010000 */
[----:B------:R-:W-:-:S02]  /*eaa0*/  PRMT R48, RZ, 0x7610, R48 ;  /* 0x00007610ff307816 */ /* 0x000fc40000000030 */
[----:B------:R-:W-:Y:S01]  /*eab0*/  PRMT R49, RZ, 0x7610, R49 ;  /* 0x00007610ff317816 */ /* 0x000fe20000000031 */
[----:B---3--:R-:W-:Y:S01]  /*eac0*/  @!P4 IMAD.MOV.U32 R128, RZ, RZ, R17 ;  /* 0x000000ffff80c224 */ /* 0x008fe200078e0011 */
[----:B------:R-:W-:Y:S01]  /*ead0*/  PRMT R46, RZ, 0x7610, R46 ;  /* 0x00007610ff2e7816 */ /* 0x000fe2000000002e */
[----:B------:R-:W-:Y:S01]  /*eae0*/  @!P4 IMAD.MOV.U32 R129, RZ, RZ, R35 ;  /* 0x000000ffff81c224 */ /* 0x000fe200078e0023 */
[----:B------:R-:W-:Y:S01]  /*eaf0*/  PRMT R28, RZ, 0x7610, R28 ;  /* 0x00007610ff1c7816 */ /* 0x000fe2000000001c */
[----:B------:R-:W3:Y:S04]  /*eb00*/  LDL R35, [R1+0x1ec] ;  /* 0x0001ec0001237983 */ /* 0x000ee80000100800 */
[----:B------:R-:W3:Y:S04]  /*eb10*/  LDL R17, [R1+0x1f0] ;  /* 0x0001f00001117983 */ /* 0x000ee80000100800 */
[----:B------:R0:W3:Y:S04]  /*eb20*/  @!P4 LDG.E.U16 R48, desc[UR20][R54.64] ;  /* 0x000000143630c981 */ /* 0x0000e8000c1e1500 */
[----:B------:R-:W3:Y:S01]  /*eb30*/  @!P4 LDG.E.U16 R46, desc[UR20][R128.64] ;  /* 0x00000014802ec981 */ /* 0x000ee2000c1e1500 */
[----:B0-----:R-:W-:-:S02]  /*eb40*/  @!P4 IMAD.MOV.U32 R54, RZ, RZ, R9 ;  /* 0x000000ffff36c224 */ /* 0x001fc400078e0009 */
[----:B------:R-:W-:Y:S01]  /*eb50*/  @!P4 IMAD.MOV.U32 R55, RZ, RZ, R16 ;  /* 0x000000ffff37c224 */ /* 0x000fe200078e0010 */
[----:B------:R-:W3:Y:S04]  /*eb60*/  LDL R9, [R1+0x1d0] ;  /* 0x0001d00001097983 */ /* 0x000ee80000100800 */
[----:B------:R-:W3:Y:S04]  /*eb70*/  @!P4 LDG.E.U16 R49, desc[UR20][R54.64] ;  /* 0x000000143631c981 */ /* 0x000ee8000c1e1500 */
[----:B------:R-:W3:Y:S04]  /*eb80*/  LDL R16, [R1+0x1c8] ;  /* 0x0001c80001107983 */ /* 0x000ee80000100800 */
[----:B------:R-:W3:Y:S04]  /*eb90*/  LDL R55, [R1+0x1a8] ;  /* 0x0001a80001377983 */ /* 0x000ee80000100800 */
[----:B------:R-:W3:Y:S04]  /*eba0*/  LDL R54, [R1+0x1ac] ;  /* 0x0001ac0001367983 */ /* 0x000ee80000100800 */
[----:B------:R-:W4:Y:S04]  /*ebb0*/  LDL.LU R129, [R1+0x18c] ;  /* 0x00018c0001817983 */ /* 0x000f280000300800 */
[----:B--2---:R-:W2:Y:S04]  /*ebc0*/  @!P4 LDG.E.U16 R28, desc[UR20][R14.64] ;  /* 0x000000140e1cc981 */ /* 0x004ea8000c1e1500 */
[----:B------:R-:W2:Y:S04]  /*ebd0*/  LDL R15, [R1+0x20c] ;  /* 0x00020c00010f7983 */ /* 0x000ea80000100800 */
[----:B------:R-:W2:Y:S01]  /*ebe0*/  LDL R14, [R1+0x210] ;  /* 0x00021000010e7983 */ /* 0x000ea20000100800 */
[----:B------:R-:W-:-:S02]  /*ebf0*/  PRMT R29, RZ, 0x7610, R29 ;  /* 0x00007610ff1d7816 */ /* 0x000fc4000000001d */
[----:B------:R-:W-:Y:S01]  /*ec00*/  PRMT R26, RZ, 0x7610, R26 ;  /* 0x00007610ff1a7816 */ /* 0x000fe2000000001a */
[----:B------:R-:W4:Y:S04]  /*ec10*/  LDL.LU R128, [R1+0x190] ;  /* 0x0001900001807983 */ /* 0x000f280000300800 */
[----:B------:R-:W4:Y:S01]  /*ec20*/  LDL.LU R107, [R1+0x22c] ;  /* 0x00022c00016b7983 */ /* 0x000f220000300800 */
[----:B------:R-:W-:-:S03]  /*ec30*/  PRMT R13, RZ, 0x7610, R13 ;  /* 0x00007610ff0d7816 */ /* 0x000fc6000000000d */
[----:B---3--:R0:W3:Y:S02]  /*ec40*/  @!P4 LDG.E.U16 R29, desc[UR20][R54.64] ;  /* 0x00000014361dc981 */ /* 0x0080e4000c1e1500 */
[----:B0-----:R-:W-:Y:S02]  /*ec50*/  @!P4 IMAD.MOV.U32 R54, RZ, RZ, R9 ;  /* 0x000000ffff36c224 */ /* 0x001fe400078e0009 */
[----:B------:R-:W-:Y:S01]  /*ec60*/  @!P4 IMAD.MOV.U32 R55, RZ, RZ, R16 ;  /* 0x000000ffff37c224 */ /* 0x000fe200078e0010 */
[----:B------:R-:W3:Y:S04]  /*ec70*/  LDL R9, [R1+0x1b4] ;  /* 0x0001b40001097983 */ /* 0x000ee80000100800 */
[----:B------:R-:W3:Y:S04]  /*ec80*/  LDL R16, [R1+0x1b0] ;  /* 0x0001b00001107983 */ /* 0x000ee80000100800 */
[----:B------:R0:W3:Y:S02]  /*ec90*/  @!P4 LDG.E.U16 R26, desc[UR20][R54.64] ;  /* 0x00000014361ac981 */ /* 0x0000e4000c1e1500 */
[----:B0-----:R-:W-:-:S02]  /*eca0*/  @!P4 IMAD.MOV.U32 R54, RZ, RZ, R17 ;  /* 0x000000ffff36c224 */ /* 0x001fc400078e0011 */
[----:B------:R-:W-:Y:S01]  /*ecb0*/  @!P4 IMAD.MOV.U32 R55, RZ, RZ, R35 ;  /* 0x000000ffff37c224 */ /* 0x000fe200078e0023 */
[----:B------:R-:W3:Y:S04]  /*ecc0*/  LDL R17, [R1+0x1f8] ;  /* 0x0001f80001117983 */ /* 0x000ee80000100800 */
[----:B------:R-:W3:Y:S04]  /*ecd0*/  LDL R35, [R1+0x1f4] ;  /* 0x0001f40001237983 */ /* 0x000ee80000100800 */
[----:B--2---:R-:W2:Y:S04]  /*ece0*/  @!P4 LDG.E.U16 R13, desc[UR20][R14.64] ;  /* 0x000000140e0dc981 */ /* 0x004ea8000c1e1500 */
[----:B------:R-:W2:Y:S04]  /*ecf0*/  LDL R15, [R1+0x214] ;  /* 0x00021400010f7983 */ /* 0x000ea80000100800 */
[----:B------:R-:W2:Y:S01]  /*ed00*/  LDL R14, [R1+0x218] ;  /* 0x00021800010e7983 */ /* 0x000ea20000100800 */
[----:B------:R-:W-:-:S03]  /*ed10*/  PRMT R27, RZ, 0x7610, R27 ;  /* 0x00007610ff1b7816 */ /* 0x000fc6000000001b */
[----:B------:R-:W-:Y:S04]  /*ed20*/  STS.U16 [R0+UR7+0x8000], R155 ;  /* 0x0080009b00007988 */ /* 0x000fe80008000407 */
[----:B------:R-:W2:Y:S04]  /*ed30*/  @!P4 LDG.E.U16 R27, desc[UR20][R54.64] ;  /* 0x00000014361bc981 */ /* 0x000ea8000c1e1500 */
[----:B------:R0:W-:Y:S04]  /*ed40*/  STS.U16 [R0+UR7+0xc000], R89 ;  /* 0x00c0005900007988 */ /* 0x0001e80008000407 */
[----:B----4-:R3:W-:Y:S04]  /*ed50*/  STS.U16 [R0+UR7+0x8400], R154 ;  /* 0x0084009a00007988 */ /* 0x0107e80008000407 */
[----:B------:R-:W4:Y:S04]  /*ed60*/  LDL R55, [R1+0x1d8] ;  /* 0x0001d80001377983 */ /* 0x000f280000100800 */
[----:B0-----:R-:W4:Y:S01]  /*ed70*/  LDL R89, [R1+0x1d4] ;  /* 0x0001d40001597983 */ /* 0x001f220000100800 */
[----:B------:R-:W-:-:S03]  /*ed80*/  PRMT R6, RZ, 0x7610, R6 ;  /* 0x00007610ff067816 */ /* 0x000fc60000000006 */
[----:B------:R-:W-:Y:S04]  /*ed90*/  STS.U16 [R0+UR7+0xc400], R129 ;  /* 0x00c4008100007988 */ /* 0x000fe80008000407 */
[----:B------:R0:W-:Y:S04]  /*eda0*/  STS.U16 [R0+UR7+0x8800], R128 ;  /* 0x0088008000007988 */ /* 0x0001e80008000407 */
[----:B------:R1:W-:Y:S04]  /*edb0*/  STS.U16 [R0+UR7+0x8c00], R4 ;  /* 0x008c000400007988 */ /* 0x0003e80008000407 */
[----:B------:R0:W-:Y:S01]  /*edc0*/  STS.U16 [R0+UR7+0xcc00], R5 ;  /* 0x00cc000500007988 */ /* 0x0001e20008000407 */
[----:B---3--:R-:W-:-:S02]  /*edd0*/  @!P4 IMAD.MOV.U32 R154, RZ, RZ, R9 ;  /* 0x000000ffff9ac224 */ /* 0x008fc400078e0009 */
[----:B------:R-:W-:Y:S02]  /*ede0*/  @!P4 IMAD.MOV.U32 R155, RZ, RZ, R16 ;  /* 0x000000ffff9bc224 */ /* 0x000fe400078e0010 */
[----:B------:R-:W3:Y:S04]  /*edf0*/  LDL.LU R16, [R1+0x248] ;  /* 0x0002480001107983 */ /* 0x000ee80000300800 */
[----:B------:R-:W3:Y:S04]  /*ee00*/  LDL R54, [R1+0x1b8] ;  /* 0x0001b80001367983 */ /* 0x000ee80000100800 */
[----:B------:R-:W3:Y:S01]  /*ee10*/  LDL R9, [R1+0x1bc] ;  /* 0x0001bc0001097983 */ /* 0x000ee20000100800 */
[----:B0-----:R-:W-:-:S03]  /*ee20*/  @!P4 IMAD.MOV.U32 R128, RZ, RZ, R17 ;  /* 0x000000ffff80c224 */ /* 0x001fc600078e0011 */
[----:B------:R-:W3:Y:S01]  /*ee30*/  LDL R17, [R1+0x1e0] ;  /* 0x0001e00001117983 */ /* 0x000ee20000100800 */
[----:B------:R-:W-:-:S03]  /*ee40*/  @!P4 IMAD.MOV.U32 R129, RZ, RZ, R35 ;  /* 0x000000ffff81c224 */ /* 0x000fc600078e0023 */
[----:B------:R-:W3:Y:S04]  /*ee50*/  LDL R35, [R1+0x1dc] ;  /* 0x0001dc0001237983 */ /* 0x000ee80000100800 */
[----:B-1----:R-:W3:Y:S04]  /*ee60*/  LDL.LU R4, [R1+0x734] ;  /* 0x0007340001047983 */ /* 0x002ee80000300800 */
[----:B--2---:R-:W2:Y:S04]  /*ee70*/  @!P4 LDG.E.U16 R6, desc[UR20][R14.64] ;  /* 0x000000140e06c981 */ /* 0x004ea8000c1e1500 */
[----:B------:R-:W2:Y:S04]  /*ee80*/  LDL R15, [R1+0x1fc] ;  /* 0x0001fc00010f7983 */ /* 0x000ea80000100800 */
[----:B------:R-:W2:Y:S04]  /*ee90*/  LDL R14, [R1+0x200] ;  /* 0x00020000010e7983 */ /* 0x000ea80000100800 */
[----:B------:R-:W2:Y:S01]  /*eea0*/  LDL.LU R5, [R1+0x730] ;  /* 0x0007300001057983 */ /* 0x000ea20000300800 */
[----:B------:R-:W-:-:S02]  /*eeb0*/  PRMT R10, RZ, 0x7610, R10 ;  /* 0x00007610ff0a7816 */ /* 0x000fc4000000000a */
[----:B------:R-:W-:-:S04]  /*eec0*/  PRMT R7, RZ, 0x7610, R7 ;  /* 0x00007610ff077816 */ /* 0x000fc80000000007 */
[----:B------:R4:W2:Y:S01]  /*eed0*/  @!P4 LDG.E.U16 R10, desc[UR20][R154.64] ;  /* 0x000000149a0ac981 */ /* 0x0008a2000c1e1500 */
[----:B------:R-:W-:Y:S02]  /*eee0*/  PRMT R8, RZ, 0x7610, R8 ;  /* 0x00007610ff087816 */ /* 0x000fe40000000008 */
[----:B------:R-:W-:-:S04]  /*eef0*/  PRMT R11, RZ, 0x7610, R11 ;  /* 0x00007610ff0b7816 */ /* 0x000fc8000000000b */
[----:B------:R-:W2:Y:S01]  /*ef00*/  @!P4 LDG.E.U16 R8, desc[UR20][R128.64] ;  /* 0x000000148008c981 */ /* 0x000ea2000c1e1500 */
[----:B----4-:R-:W-:Y:S02]  /*ef10*/  @!P4 IMAD.MOV.U32 R154, RZ, RZ, R55 ;  /* 0x000000ffff9ac224 */ /* 0x010fe400078e0037 */
[----:B------:R-:W-:Y:S01]  /*ef20*/  @!P4 IMAD.MOV.U32 R155, RZ, RZ, R89 ;  /* 0x000000ffff9bc224 */ /* 0x000fe200078e0059 */
[----:B------:R0:W-:Y:S04]  /*ef30*/  STS.U16 [R0+UR7+0xc800], R107 ;  /* 0x00c8006b00007988 */ /* 0x0001e80008000407 */
[----:B------:R-:W4:Y:S04]  /*ef40*/  @!P4 LDG.E.U16 R11, desc[UR20][R154.64] ;  /* 0x000000149a0bc981 */ /* 0x000f28000c1e1500 */
[----:B------:R-:W4:Y:S04]  /*ef50*/  LDL R129, [R1+0x21c] ;  /* 0x00021c0001817983 */ /* 0x000f280000100800 */
[----:B------:R-:W4:Y:S04]  /*ef60*/  LDL R128, [R1+0x220] ;  /* 0x0002200001807983 */ /* 0x000f280000100800 */
[----:B------:R-:W4:Y:S04]  /*ef70*/  LDL.LU R155, [R1+0x434] ;  /* 0x00043400019b7983 */ /* 0x000f280000300800 */
[----:B------:R-:W4:Y:S04]  /*ef80*/  LDL.LU R154, [R1+0x430] ;  /* 0x00043000019a7983 */ /* 0x000f280000300800 */
[----:B------:R-:W-:Y:S01]  /*ef90*/  STS.U16 [R0+UR7+0xd000], R3 ;  /* 0x00d0000300007988 */ /* 0x000fe20008000407 */
[----:B---3--:R-:W-:-:S02]  /*efa0*/  @!P4 IMAD.MOV.U32 R55, RZ, RZ, R54 ;  /* 0x000000ffff37c224 */ /* 0x008fc400078e0036 */
[----:B------:R-:W-:Y:S02]  /*efb0*/  @!P4 IMAD.MOV.U32 R54, RZ, RZ, R9 ;  /* 0x000000ffff36c224 */ /* 0x000fe400078e0009 */
[----:B------:R-:W3:Y:S04]  /*efc0*/  LDL.LU R9, [R1+0x3fc] ;  /* 0x0003fc0001097983 */ /* 0x000ee80000300800 */
[----:B------:R1:W3:Y:S04]  /*efd0*/  @!P4 LDG.E.U16 R7, desc[UR20][R54.64] ;  /* 0x000000143607c981 */ /* 0x0002e8000c1e1500 */
[----:B------:R-:W3:Y:S04]  /*efe0*/  LDL.LU R89, [R1+0x3f8] ;  /* 0x0003f80001597983 */ /* 0x000ee80000300800 */
[----:B0-----:R-:W3:Y:S01]  /*eff0*/  LDL.LU R107, [R1+0x3c4] ;  /* 0x0003c400016b7983 */ /* 0x001ee20000300800 */
[----:B-1----:R-:W-:Y:S01]  /*f000*/  @!P4 IMAD.MOV.U32 R54, RZ, RZ, R17 ;  /* 0x000000ffff36c224 */ /* 0x002fe200078e0011 */
[----:B------:R-:W-:Y:S01]  /*f010*/  PRMT R4, RZ, 0x7610, R4 ;  /* 0x00007610ff047816 */ /* 0x000fe20000000004 */
[----:B------:R-:W-:Y:S01]  /*f020*/  @!P4 IMAD.MOV.U32 R55, RZ, RZ, R35 ;  /* 0x000000ffff37c224 */ /* 0x000fe200078e0023 */
[----:B------:R0:W-:Y:S04]  /*f030*/  STS.U16 [R0+UR7+0x9000], R16 ;  /* 0x0090001000007988 */ /* 0x0001e80008000407 */
[----:B------:R2:W3:Y:S04]  /*f040*/  @!P4 LDG.E.U16 R4, desc[UR20][R54.64] ;  /* 0x000000143604c981 */ /* 0x0004e8000c1e1500 */
[----:B------:R-:W3:Y:S04]  /*f050*/  LDL.LU R35, [R1+0x3c0] ;  /* 0x0003c00001237983 */ /* 0x000ee80000300800 */
[----:B0-----:R-:W3:Y:S04]  /*f060*/  LDL.LU R16, [R1+0x38c] ;  /* 0x00038c0001107983 */ /* 0x001ee80000300800 */
[----:B------:R-:W3:Y:S01]  /*f070*/  LDL.LU R17, [R1+0x388] ;  /* 0x0003880001117983 */ /* 0x000ee20000300800 */
[----:B--2---:R-:W-:-:S02]  /*f080*/  @!P4 IMAD.MOV.U32 R55, RZ, RZ, R15 ;  /* 0x000000ffff37c224 */ /* 0x004fc400078e000f */
[----:B------:R-:W-:Y:S02]  /*f090*/  @!P4 IMAD.MOV.U32 R54, RZ, RZ, R14 ;  /* 0x000000ffff36c224 */ /* 0x000fe400078e000e */
[----:B------:R-:W2:Y:S01]  /*f0a0*/  LDL.LU R14, [R1+0x354] ;  /* 0x00035400010e7983 */ /* 0x000ea20000300800 */
[----:B------:R-:W-:-:S03]  /*f0b0*/  PRMT R5, RZ, 0x7610, R5 ;  /* 0x00007610ff057816 */ /* 0x000fc60000000005 */
[----:B------:R-:W2:Y:S04]  /*f0c0*/  LDL.LU R15, [R1+0x350] ;  /* 0x00035000010f7983 */ /* 0x000ea80000300800 */
[----:B------:R-:W2:Y:S04]  /*f0d0*/  @!P4 LDG.E.U16 R5, desc[UR20][R54.64] ;  /* 0x000000143605c981 */ /* 0x000ea8000c1e1500 */
[----:B------:R0:W5:Y:S04]  /*f0e0*/  LDL.LU.64 R54, [R1+0x728] ;  /* 0x0007280001367983 */ /* 0x0001680000300a00 */
[----:B------:R-:W2:Y:S04]  /*f0f0*/  LDL.LU R3, [R1+0x720] ;  /* 0x0007200001037983 */ /* 0x000ea80000300800 */
[----:B------:R-:W-:Y:S04]  /*f100*/  STS.U16 [R0+UR7+0x9400], R152 ;  /* 0x0094009800007988 */ /* 0x000fe80008000407 */
[----:B------:R-:W-:Y:S04]  /*f110*/  STS.U16 [R0+UR7+0xd400], R90 ;  /* 0x00d4005a00007988 */ /* 0x000fe80008000407 */
[----:B------:R-:W-:Y:S04]  /*f120*/  STS.U16 [R0+UR7+0xd800], R37 ;  /* 0x00d8002500007988 */ /* 0x000fe80008000407 */
[----:B------:R-:W-:Y:S04]  /*f130*/  STS.U16 [R0+UR7+0x9c00], R149 ;  /* 0x009c009500007988 */ /* 0x000fe80008000407 */
[----:B------:R1:W-:Y:S04]  /*f140*/  STS.U16 [R0+UR7+0x9800], R132 ;  /* 0x0098008400007988 */ /* 0x0003e80008000407 */
[----:B------:R0:W-:Y:S01]  /*f150*/  STS.U16 [R0+UR7+0xdc00], R34 ;  /* 0x00dc002200007988 */ /* 0x0001e20008000407 */
[----:B-1----:R-:W-:-:S05]  /*f160*/  LOP3.LUT R132, R0, 0x10, RZ, 0x3c, !PT ;  /* 0x0000001000847812 */ /* 0x002fca00078e3cff */
[----:B----4-:R-:W-:Y:S04]  /*f170*/  STS.U16 [R132+UR7+0x8080], R155 ;  /* 0x0080809b84007988 */ /* 0x010fe80008000407 */
[----:B------:R-:W-:Y:S04]  /*f180*/  STS.U16 [R132+UR7+0xc080], R154 ;  /* 0x00c0809a84007988 */ /* 0x000fe80008000407 */
[----:B---3--:R1:W-:Y:S04]  /*f190*/  STS.U16 [R132+UR7+0x8480], R9 ;  /* 0x0084800984007988 */ /* 0x0083e80008000407 */
[----:B------:R3:W-:Y:S04]  /*f1a0*/  STS.U16 [R132+UR7+0xc480], R89 ;  /* 0x00c4805984007988 */ /* 0x0007e80008000407 */
[----:B------:R4:W-:Y:S01]  /*f1b0*/  STS.U16 [R132+UR7+0x8880], R107 ;  /* 0x0088806b84007988 */ /* 0x0009e20008000407 */
[----:B--2---:R-:W-:-:S06]  /*f1c0*/  PRMT R3, RZ, 0x7610, R3 ;  /* 0x00007610ff037816 */ /* 0x004fcc0000000003 */
[----:B------:R-:W2:Y:S04]  /*f1d0*/  @!P4 LDG.E.U16 R3, desc[UR20][R128.64] ;  /* 0x000000148003c981 */ /* 0x000ea8000c1e1500 */
[----:B------:R-:W2:Y:S04]  /*f1e0*/  LDL.LU R129, [R1+0x42c] ;  /* 0x00042c0001817983 */ /* 0x000ea80000300800 */
[----:B------:R-:W2:Y:S04]  /*f1f0*/  LDL.LU R128, [R1+0x428] ;  /* 0x0004280001807983 */ /* 0x000ea80000300800 */
[----:B------:R-:W2:Y:S04]  /*f200*/  LDL.LU R152, [R1+0x3f4] ;  /* 0x0003f40001987983 */ /* 0x000ea80000300800 */
[----:B------:R-:W2:Y:S04]  /*f210*/  LDL.LU R90, [R1+0x3f0] ;  /* 0x0003f000015a7983 */ /* 0x000ea80000300800 */
[----:B------:R0:W5:Y:S04]  /*f220*/  LDL.LU R37, [R1+0x71c] ;  /* 0x00071c0001257983 */ /* 0x0001680000300800 */
[----:B------:R-:W2:Y:S04]  /*f230*/  LDL.LU R149, [R1+0x718] ;  /* 0x0007180001957983 */ /* 0x000ea80000300800 */
[----:B0-----:R0:W5:Y:S04]  /*f240*/  LDL.LU R34, [R1+0x714] ;  /* 0x0007140001227983 */ /* 0x0011680000300800 */
[----:B-1----:R-:W2:Y:S04]  /*f250*/  LDL.LU R9, [R1+0x3bc] ;  /* 0x0003bc0001097983 */ /* 0x002ea80000300800 */
[----:B------:R-:W2:Y:S04]  /*f260*/  LDL.LU R154, [R1+0x3b8] ;  /* 0x0003b800019a7983 */ /* 0x000ea80000300800 */
[----:B------:R-:W2:Y:S04]  /*f270*/  LDL.LU R155, [R1+0x384] ;  /* 0x00038400019b7983 */ /* 0x000ea80000300800 */
[----:B---3--:R-:W3:Y:S04]  /*f280*/  LDL.LU R89, [R1+0x380] ;  /* 0x0003800001597983 */ /* 0x008ee80000300800 */
[----:B----4-:R-:W4:Y:S04]  /*f290*/  LDL.LU R107, [R1+0x34c] ;  /* 0x00034c00016b7983 */ /* 0x010f280000300800 */
[----:B------:R1:W-:Y:S04]  /*f2a0*/  STS.U16 [R132+UR7+0xc880], R35 ;  /* 0x00c8802384007988 */ /* 0x0003e80008000407 */
[----:B------:R0:W-:Y:S04]  /*f2b0*/  STS.U16 [R132+UR7+0x8c80], R16 ;  /* 0x008c801084007988 */ /* 0x0001e80008000407 */
[----:B------:R0:W-:Y:S04]  /*f2c0*/  STS.U16 [R132+UR7+0xcc80], R17 ;  /* 0x00cc801184007988 */ /* 0x0001e80008000407 */
[----:B------:R0:W-:Y:S04]  /*f2d0*/  STS.U16 [R132+UR7+0x9080], R14 ;  /* 0x0090800e84007988 */ /* 0x0001e80008000407 */
[----:B-1----:R1:W5:Y:S04]  /*f2e0*/  LDL.LU R35, [R1+0x710] ;  /* 0x0007100001237983 */ /* 0x0023680000300800 */
[----:B------:R1:W-:Y:S04]  /*f2f0*/  STS.U16 [R132+UR7+0xd080], R15 ;  /* 0x00d0800f84007988 */ /* 0x0003e80008000407 */
[----:B0-----:R0:W5:Y:S04]  /*f300*/  LDL.LU R16, [R1+0x70c] ;  /* 0x00070c0001107983 */ /* 0x0011680000300800 */
[----:B------:R0:W5:Y:S04]  /*f310*/  LDL.LU R17, [R1+0x708] ;  /* 0x0007080001117983 */ /* 0x0001680000300800 */
[----:B------:R0:W5:Y:S04]  /*f320*/  LDL.LU R14, [R1+0x704] ;  /* 0x00070400010e7983 */ /* 0x0001680000300800 */
[----:B-1----:R0:W5:Y:S04]  /*f330*/  LDL.LU R15, [R1+0x700] ;  /* 0x00070000010f7983 */ /* 0x0021680000300800 */
[----:B--2---:R-:W-:Y:S04]  /*f340*/  STS.U16 [R132+UR7+0x9480], R149 ;  /* 0x0094809584007988 */ /* 0x004fe80008000407 */
[----:B------:R1:W-:Y:S04]  /*f350*/  STS.U16 [R132+UR7+0xd480], R106 ;  /* 0x00d4806a84007988 */ /* 0x0003e80008000407 */
[----:B------:R2:W-:Y:S04]  /*f360*/  STS.U16 [R132+UR7+0x9880], R71 ;  /* 0x0098804784007988 */ /* 0x0005e80008000407 */
[----:B------:R0:W-:Y:S01]  /*f370*/  STS.U16 [R132+UR7+0xd880], R148 ;  /* 0x00d8809484007988 */ /* 0x0001e20008000407 */
[----:B-1----:R-:W-:-:S03]  /*f380*/  LOP3.LUT R106, R0, 0x20, RZ, 0x3c, !PT ;  /* 0x00000020006a7812 */ /* 0x002fc600078e3cff */
[----:B------:R-:W-:Y:S04]  /*f390*/  STS.U16 [R132+UR7+0x9c80], R133 ;  /* 0x009c808584007988 */ /* 0x000fe80008000407 */
[----:B--2---:R-:W2:Y:S04]  /*f3a0*/  LDL.LU R71, [R1+0x424] ;  /* 0x0004240001477983 */ /* 0x004ea80000300800 */
[----:B0-----:R-:W2:Y:S04]  /*f3b0*/  LDL.LU R148, [R1+0x420] ;  /* 0x0004200001947983 */ /* 0x001ea80000300800 */
[----:B------:R0:W-:Y:S04]  /*f3c0*/  STS.U16 [R132+UR7+0xdc80], R153 ;  /* 0x00dc809984007988 */ /* 0x0001e80008000407 */
[----:B------:R-:W2:Y:S04]  /*f3d0*/  LDL.LU R149, [R1+0x3ec] ;  /* 0x0003ec0001957983 */ /* 0x000ea80000300800 */
[----:B------:R-:W-:Y:S04]  /*f3e0*/  STS.U16 [R106+UR7+0x8100], R129 ;  /* 0x008100816a007988 */ /* 0x000fe80008000407 */
[----:B0-----:R-:W2:Y:S04]  /*f3f0*/  LDL.LU R153, [R1+0x3e8] ;  /* 0x0003e80001997983 */ /* 0x001ea80000300800 */
[----:B------:R-:W-:Y:S04]  /*f400*/  STS.U16 [R106+UR7+0xc100], R128 ;  /* 0x00c100806a007988 */ /* 0x000fe80008000407 */
[----:B------:R-:W2:Y:S04]  /*f410*/  LDL.LU R132, [R1+0x3b4] ;  /* 0x0003b40001847983 */ /* 0x000ea80000300800 */
[----:B------:R0:W-:Y:S04]  /*f420*/  STS.U16 [R106+UR7+0x8500], R152 ;  /* 0x008500986a007988 */ /* 0x0001e80008000407 */
[----:B------:R-:W2:Y:S04]  /*f430*/  LDL.LU R133, [R1+0x3b0] ;  /* 0x0003b00001857983 */ /* 0x000ea80000300800 */
[----:B------:R1:W-:Y:S04]  /*f440*/  STS.U16 [R106+UR7+0xc500], R90 ;  /* 0x00c5005a6a007988 */ /* 0x0003e80008000407 */
[----:B0-----:R-:W2:Y:S04]  /*f450*/  LDL.LU R152, [R1+0x37c] ;  /* 0x00037c0001987983 */ /* 0x001ea80000300800 */
[----:B------:R-:W2:Y:S04]  /*f460*/  LDL.LU R128, [R1+0x378] ;  /* 0x0003780001807983 */ /* 0x000ea80000300800 */
[----:B------:R-:W2:Y:S04]  /*f470*/  LDL.LU R129, [R1+0x344] ;  /* 0x0003440001817983 */ /* 0x000ea80000300800 */
[----:B-1----:R-:W2:Y:S04]  /*f480*/  LDL.LU R90, [R1+0x340] ;  /* 0x00034000015a7983 */ /* 0x002ea80000300800 */
[----:B------:R0:W-:Y:S04]  /*f490*/  STS.U16 [R106+UR7+0x8900], R9 ;  /* 0x008900096a007988 */ /* 0x0001e80008000407 */
[----:B------:R1:W-:Y:S04]  /*f4a0*/  STS.U16 [R106+UR7+0xc900], R154 ;  /* 0x00c9009a6a007988 */ /* 0x0003e80008000407 */
[----:B------:R3:W-:Y:S04]  /*f4b0*/  STS.U16 [R106+UR7+0x8d00], R155 ;  /* 0x008d009b6a007988 */ /* 0x0007e80008000407 */
[----:B0-----:R-:W2:Y:S04]  /*f4c0*/  LDL.LU R9, [R1+0x6fc] ;  /* 0x0006fc0001097983 */ /* 0x001ea80000300800 */
[----:B-1----:R0:W5:Y:S04]  /*f4d0*/  LDL.LU R154, [R1+0x6f8] ;  /* 0x0006f800019a7983 */ /* 0x0021680000300800 */
[----:B---3--:R0:W5:Y:S04]  /*f4e0*/  LDL.LU R155, [R1+0x6f4] ;  /* 0x0006f400019b7983 */ /* 0x0081680000300800 */
[----:B------:R1:W-:Y:S04]  /*f4f0*/  STS.U16 [R106+UR7+0xcd00], R89 ;  /* 0x00cd00596a007988 */ /* 0x0003e80008000407 */
[----:B----4-:R3:W-:Y:S04]  /*f500*/  STS.U16 [R106+UR7+0x9100], R107 ;  /* 0x0091006b6a007988 */ /* 0x0107e80008000407 */
[----:B-1----:R-:W4:Y:S04]  /*f510*/  LDL.LU R89, [R1+0x6f0] ;  /* 0x0006f00001597983 */ /* 0x002f280000300800 */
[----:B---3--:R-:W3:Y:S04]  /*f520*/  LDL.LU R107, [R1+0x6ec] ;  /* 0x0006ec00016b7983 */ /* 0x008ee80000300800 */
[----:B---3--:R1:W-:Y:S04]  /*f530*/  STS.U16 [R106+UR7+0xd100], R107 ;  /* 0x00d1006b6a007988 */ /* 0x0083e80008000407 */
[----:B------:R-:W-:Y:S04]  /*f540*/  STS.U16 [R106+UR7+0x9500], R113 ;  /* 0x009500716a007988 */ /* 0x000fe80008000407 */
[----:B------:R-:W-:Y:S04]  /*f550*/  STS.U16 [R106+UR7+0xd500], R112 ;  /* 0x00d500706a007988 */ /* 0x000fe80008000407 */
[----:B------:R3:W-:Y:S04]  /*f560*/  STS.U16 [R106+UR7+0x9900], R92 ;  /* 0x0099005c6a007988 */ /* 0x0007e80008000407 */
[----:B-1----:R-:W4:Y:S04]  /*f570*/  LDL.LU R107, [R1+0x41c] ;  /* 0x00041c00016b7983 */ /* 0x002f280000300800 */
[----:B------:R-:W-:Y:S01]  /*f580*/  STS.U16 [R106+UR7+0xd900], R111 ;  /* 0x00d9006f6a007988 */ /* 0x000fe20008000407 */
[----:B---3--:R-:W-:-:S03]  /*f590*/  LOP3.LUT R92, R0, 0x30, RZ, 0x3c, !PT ;  /* 0x00000030005c7812 */ /* 0x008fc600078e3cff */
[----:B------:R-:W-:Y:S04]  /*f5a0*/  STS.U16 [R106+UR7+0x9d00], R110 ;  /* 0x009d006e6a007988 */ /* 0x000fe80008000407 */
[----:B------:R-:W3:Y:S04]  /*f5b0*/  LDL.LU R112, [R1+0x418] ;  /* 0x0004180001707983 */ /* 0x000ee80000300800 */
[----:B------:R1:W-:Y:S04]  /*f5c0*/  STS.U16 [R106+UR7+0xdd00], R53 ;  /* 0x00dd00356a007988 */ /* 0x0003e80008000407 */
[----:B------:R-:W3:Y:S04]  /*f5d0*/  LDL.LU R113, [R1+0x3e4] ;  /* 0x0003e40001717983 */ /* 0x000ee80000300800 */
[----:B-1----:R-:W3:Y:S04]  /*f5e0*/  LDL.LU R106, [R1+0x3e0] ;  /* 0x0003e000016a7983 */ /* 0x002ee80000300800 */
[----:B------:R-:W3:Y:S04]  /*f5f0*/  LDL.LU R110, [R1+0x3ac] ;  /* 0x0003ac00016e7983 */ /* 0x000ee80000300800 */
[----:B------:R-:W3:Y:S04]  /*f600*/  LDL.LU R111, [R1+0x3a8] ;  /* 0x0003a800016f7983 */ /* 0x000ee80000300800 */
[----:B--2---:R1:W-:Y:S04]  /*f610*/  STS.U16 [R92+UR7+0x8180], R71 ;  /* 0x008180475c007988 */ /* 0x0043e80008000407 */
[----:B------:R-:W2:Y:S04]  /*f620*/  LDL.LU R53, [R1+0x374] ;  /* 0x0003740001357983 */ /* 0x000ea80000300800 */
[----:B-1----:R-:W2:Y:S04]  /*f630*/  LDL.LU R71, [R1+0x370] ;  /* 0x0003700001477983 */ /* 0x002ea80000300800 */
[----:B------:R1:W-:Y:S04]  /*f640*/  STS.U16 [R92+UR7+0xc180], R148 ;  /* 0x00c180945c007988 */ /* 0x0003e80008000407 */
[----:B------:R0:W-:Y:S04]  /*f650*/  STS.U16 [R92+UR7+0x8580], R149 ;  /* 0x008580955c007988 */ /* 0x0001e80008000407 */
[----:B------:R0:W-:Y:S04]  /*f660*/  STS.U16 [R92+UR7+0xc580], R153 ;  /* 0x00c580995c007988 */ /* 0x0001e80008000407 */
[----:B------:R0:W-:Y:S04]  /*f670*/  STS.U16 [R92+UR7+0x8980], R132 ;  /* 0x008980845c007988 */ /* 0x0001e80008000407 */
[----:B------:R0:W-:Y:S04]  /*f680*/  STS.U16 [R92+UR7+0xc980], R133 ;  /* 0x00c980855c007988 */ /* 0x0001e80008000407 */
[----:B------:R0:W-:Y:S04]  /*f690*/  STS.U16 [R92+UR7+0x8d80], R152 ;  /* 0x008d80985c007988 */ /* 0x0001e80008000407 */
[----:B-1----:R1:W5:Y:S04]  /*f6a0*/  LDL.LU R148, [R1+0x6e8] ;  /* 0x0006e80001947983 */ /* 0x0023680000300800 */
[----:B------:R-:W-:Y:S04]  /*f6b0*/  STS.U16 [R92+UR7+0xcd80], R128 ;  /* 0x00cd80805c007988 */ /* 0x000fe80008000407 */
[----:B0-----:R1:W5:Y:S04]  /*f6c0*/  LDL.LU R149, [R1+0x6e4] ;  /* 0x0006e40001957983 */ /* 0x0013680000300800 */
[----:B------:R-:W-:Y:S04]  /*f6d0*/  STS.U16 [R92+UR7+0x9180], R129 ;  /* 0x009180815c007988 */ /* 0x000fe80008000407 */
[----:B------:R-:W2:Y:S04]  /*f6e0*/  LDL.LU R153, [R1+0x6e0] ;  /* 0x0006e00001997983 */ /* 0x000ea80000300800 */
[----:B------:R-:W-:Y:S04]  /*f6f0*/  STS.U16 [R92+UR7+0xd180], R90 ;  /* 0x00d1805a5c007988 */ /* 0x000fe80008000407 */
[----:B------:R1:W5:Y:S04]  /*f700*/  LDL.LU R132, [R1+0x6dc] ;  /* 0x0006dc0001847983 */ /* 0x0003680000300800 */
[----:B------:R0:W-:Y:S04]  /*f710*/  STS.U16 [R92+UR7+0x9580], R31 ;  /* 0x0095801f5c007988 */ /* 0x0001e80008000407 */
[----:B------:R1:W5:Y:S04]  /*f720*/  LDL.LU R133, [R1+0x6d8] ;  /* 0x0006d80001857983 */ /* 0x0003680000300800 */
[----:B------:R-:W-:Y:S04]  /*f730*/  STS.U16 [R92+UR7+0xd580], R127 ;  /* 0x00d5807f5c007988 */ /* 0x000fe80008000407 */
[----:B------:R-:W2:Y:S04]  /*f740*/  LDL.LU R152, [R1+0x6d4] ;  /* 0x0006d40001987983 */ /* 0x000ea80000300800 */
[----:B------:R-:W-:Y:S01]  /*f750*/  STS.U16 [R92+UR7+0x9980], R109 ;  /* 0x0099806d5c007988 */ /* 0x000fe20008000407 */
[----:B0-----:R-:W-:-:S03]  /*f760*/  LOP3.LUT R31, R0, 0x40, RZ, 0x3c, !PT ;  /* 0x00000040001f7812 */ /* 0x001fc600078e3cff */
[----:B------:R1:W5:Y:S04]  /*f770*/  LDL.LU R128, [R1+0x6d0] ;  /* 0x0006d00001807983 */ /* 0x0003680000300800 */
[----:B------:R-:W-:Y:S04]  /*f780*/  STS.U16 [R92+UR7+0xd980], R108 ;  /* 0x00d9806c5c007988 */ /* 0x000fe80008000407 */
[----:B------:R1:W5:Y:S04]  /*f790*/  LDL.LU R129, [R1+0x6cc] ;  /* 0x0006cc0001817983 */ /* 0x0003680000300800 */
[----:B------:R-:W-:Y:S04]  /*f7a0*/  STS.U16 [R92+UR7+0x9d80], R93 ;  /* 0x009d805d5c007988 */ /* 0x000fe80008000407 */
[----:B------:R-:W2:Y:S04]  /*f7b0*/  LDL.LU R90, [R1+0x6c8] ;  /* 0x0006c800015a7983 */ /* 0x000ea80000300800 */
[----:B------:R0:W-:Y:S04]  /*f7c0*/  STS.U16 [R92+UR7+0xdd80], R47 ;  /* 0x00dd802f5c007988 */ /* 0x0001e80008000407 */
[----:B0-----:R-:W2:Y:S04]  /*f7d0*/  LDL.LU R92, [R1+0x414] ;  /* 0x00041400015c7983 */ /* 0x001ea80000300800 */
[----:B------:R-:W2:Y:S04]  /*f7e0*/  LDL.LU R93, [R1+0x410] ;  /* 0x00041000015d7983 */ /* 0x000ea80000300800 */
[----:B------:R-:W2:Y:S04]  /*f7f0*/  LDL.LU R47, [R1+0x3dc] ;  /* 0x0003dc00012f7983 */ /* 0x000ea80000300800 */
[----:B------:R-:W2:Y:S04]  /*f800*/  LDL.LU R127, [R1+0x3d8] ;  /* 0x0003d800017f7983 */ /* 0x000ea80000300800 */
[----:B------:R-:W2:Y:S04]  /*f810*/  LDL.LU R109, [R1+0x3a4] ;  /* 0x0003a400016d7983 */ /* 0x000ea80000300800 */
[----:B------:R-:W2:Y:S04]  /*f820*/  LDL.LU R108, [R1+0x3a0] ;  /* 0x0003a000016c7983 */ /* 0x000ea80000300800 */
[----:B----4-:R0:W-:Y:S04]  /*f830*/  STS.U16 [R31+UR7+0x8200], R107 ;  /* 0x0082006b1f007988 */ /* 0x0101e80008000407 */
[----:B0-----:R-:W4:Y:S04]  /*f840*/  LDL.LU R107, [R1+0x36c] ;  /* 0x00036c00016b7983 */ /* 0x001f280000300800 */
[----:B---3--:R0:W-:Y:S04]  /*f850*/  STS.U16 [R31+UR7+0xc200], R112 ;  /* 0x00c200701f007988 */ /* 0x0081e80008000407 */
[----:B------:R3:W-:Y:S04]  /*f860*/  STS.U16 [R31+UR7+0x8600], R113 ;  /* 0x008600711f007988 */ /* 0x0007e80008000407 */
[----:B0-----:R1:W5:Y:S04]  /*f870*/  LDL.LU R112, [R1+0x6c4] ;  /* 0x0006c40001707983 */ /* 0x0013680000300800 */
[----:B------:R0:W-:Y:S04]  /*f880*/  STS.U16 [R31+UR7+0xc600], R106 ;  /* 0x00c6006a1f007988 */ /* 0x0001e80008000407 */
[----:B---3--:R1:W5:Y:S04]  /*f890*/  LDL.LU R113, [R1+0x6c0] ;  /* 0x0006c00001717983 */ /* 0x0083680000300800 */
[----:B------:R3:W-:Y:S04]  /*f8a0*/  STS.U16 [R31+UR7+0x8a00], R110 ;  /* 0x008a006e1f007988 */ /* 0x0007e80008000407 */
[----:B0-----:R-:W4:Y:S04]  /*f8b0*/  LDL.LU R106, [R1+0x6bc] ;  /* 0x0006bc00016a7983 */ /* 0x001f280000300800 */
[----:B------:R0:W-:Y:S04]  /*f8c0*/  STS.U16 [R31+UR7+0xca00], R111 ;  /* 0x00ca006f1f007988 */ /* 0x0001e80008000407 */
[----:B---3--:R1:W5:Y:S04]  /*f8d0*/  LDL.LU R110, [R1+0x6b8] ;  /* 0x0006b800016e7983 */ /* 0x0083680000300800 */
[----:B--2---:R2:W-:Y:S04]  /*f8e0*/  STS.U16 [R31+UR7+0x8e00], R53 ;  /* 0x008e00351f007988 */ /* 0x0045e80008000407 */
[----:B0-----:R1:W5:Y:S04]  /*f8f0*/  LDL.LU R111, [R1+0x6b4] ;  /* 0x0006b400016f7983 */ /* 0x0013680000300800 */
[----:B------:R0:W-:Y:S04]  /*f900*/  STS.U16 [R31+UR7+0xce00], R71 ;  /* 0x00ce00471f007988 */ /* 0x0001e80008000407 */
[----:B--2---:R-:W2:Y:S04]  /*f910*/  LDL.LU R53, [R1+0x6b0] ;  /* 0x0006b00001357983 */ /* 0x004ea80000300800 */
[----:B0-----:R-:W3:Y:S04]  /*f920*/  LDL.LU R71, [R1+0x6ac] ;  /* 0x0006ac0001477983 */ /* 0x001ee80000300800 */
[----:B---3--:R0:W-:Y:S04]  /*f930*/  STS.U16 [R31+UR7+0x9200], R71 ;  /* 0x009200471f007988 */ /* 0x0081e80008000407 */
[----:B--2---:R2:W-:Y:S04]  /*f940*/  STS.U16 [R31+UR7+0xd200], R53 ;  /* 0x00d200351f007988 */ /* 0x0045e80008000407 */
[----:B------:R-:W-:Y:S04]  /*f950*/  STS.U16 [R31+UR7+0x9600], R51 ;  /* 0x009600331f007988 */ /* 0x000fe80008000407 */
[----:B------:R3:W-:Y:S01]  /*f960*/  STS.U16 [R31+UR7+0xd600], R50 ;  /* 0x00d600321f007988 */ /* 0x0007e20008000407 */
[----:B0-----:R-:W-:-:S03]  /*f970*/  LOP3.LUT R71, R0, 0x50, RZ, 0x3c, !PT ;  /* 0x0000005000477812 */ /* 0x001fc600078e3cff */
[----:B------:R-:W-:Y:S04]  /*f980*/  STS.U16 [R31+UR7+0x9a00], R33 ;  /* 0x009a00211f007988 */ /* 0x000fe80008000407 */
[----:B--2---:R-:W2:Y:S04]  /*f990*/  LDL.LU R53, [R1+0x40c] ;  /* 0x00040c0001357983 */ /* 0x004ea80000300800 */
[----:B------:R-:W-:Y:S04]  /*f9a0*/  STS.U16 [R31+UR7+0xda00], R88 ;  /* 0x00da00581f007988 */ /* 0x000fe80008000407 */
[----:B---3--:R-:W3:Y:S04]  /*f9b0*/  LDL.LU R50, [R1+0x408] ;  /* 0x0004080001327983 */ /* 0x008ee80000300800 */
[----:B------:R0:W-:Y:S04]  /*f9c0*/  STS.U16 [R31+UR7+0x9e00], R32 ;  /* 0x009e00201f007988 */ /* 0x0001e80008000407 */
[----:B------:R-:W2:Y:S04]  /*f9d0*/  LDL.LU R51, [R1+0x3d4] ;  /* 0x0003d40001337983 */ /* 0x000ea80000300800 */
[----:B------:R1:W-:Y:S04]  /*f9e0*/  STS.U16 [R31+UR7+0xde00], R30 ;  /* 0x00de001e1f007988 */ /* 0x0003e80008000407 */
[----:B0-----:R-:W2:Y:S04]  /*f9f0*/  LDL.LU R32, [R1+0x3d0] ;  /* 0x0003d00001207983 */ /* 0x001ea80000300800 */
[----:B------:R-:W2:Y:S04]  /*fa00*/  LDL.LU R33, [R1+0x39c] ;  /* 0x00039c0001217983 */ /* 0x000ea80000300800 */
[----:B-1----:R-:W2:Y:S04]  /*fa10*/  LDL.LU R30, [R1+0x398] ;  /* 0x00039800011e7983 */ /* 0x002ea80000300800 */
[----:B------:R-:W2:Y:S04]  /*fa20*/  LDL.LU R31, [R1+0x364] ;  /* 0x00036400011f7983 */ /* 0x000ea80000300800 */
[----:B------:R-:W2:Y:S04]  /*fa30*/  LDL.LU R88, [R1+0x360] ;  /* 0x0003600001587983 */ /* 0x000ea80000300800 */
[----:B------:R0:W-:Y:S04]  /*fa40*/  STS.U16 [R71+UR7+0x8280], R92 ;  /* 0x0082805c47007988 */ /* 0x0001e80008000407 */
[----:B------:R1:W-:Y:S04]  /*fa50*/  STS.U16 [R71+UR7+0xc280], R93 ;  /* 0x00c2805d47007988 */ /* 0x0003e80008000407 */
[----:B------:R4:W-:Y:S04]  /*fa60*/  STS.U16 [R71+UR7+0x8680], R47 ;  /* 0x0086802f47007988 */ /* 0x0009e80008000407 */
[----:B0-----:R0:W5:Y:S04]  /*fa70*/  LDL.LU R92, [R1+0x6a8] ;  /* 0x0006a800015c7983 */ /* 0x0011680000300800 */
[----:B-1----:R0:W5:Y:S04]  /*fa80*/  LDL.LU R93, [R1+0x6a4] ;  /* 0x0006a400015d7983 */ /* 0x0021680000300800 */
[----:B----4-:R-:W4:Y:S04]  /*fa90*/  LDL.LU R47, [R1+0x6a0] ;  /* 0x0006a000012f7983 */ /* 0x010f280000300800 */
[----:B------:R1:W-:Y:S04]  /*faa0*/  STS.U16 [R71+UR7+0xc680], R127 ;  /* 0x00c6807f47007988 */ /* 0x0003e80008000407 */
[----:B------:R-:W-:Y:S04]  /*fab0*/  STS.U16 [R71+UR7+0x8a80], R109 ;  /* 0x008a806d47007988 */ /* 0x000fe80008000407 */
[----:B------:R0:W-:Y:S04]  /*fac0*/  STS.U16 [R71+UR7+0xca80], R108 ;  /* 0x00ca806c47007988 */ /* 0x0001e80008000407 */
[----:B------:R-:W-:Y:S04]  /*fad0*/  STS.U16 [R71+UR7+0x8e80], R107 ;  /* 0x008e806b47007988 */ /* 0x000fe80008000407 */
[----:B-1----:R-:W2:Y:S04]  /*fae0*/  LDL.LU R127, [R1+0x404] ;  /* 0x00040400017f7983 */ /* 0x002ea80000300800 */
[----:B0-----:R-:W2:Y:S04]  /*faf0*/  LDL.LU R108, [R1+0x400] ;  /* 0x00040000016c7983 */ /* 0x001ea80000300800 */
[----:B------:R-:W2:Y:S04]  /*fb00*/  LDL.LU R109, [R1+0x3cc] ;  /* 0x0003cc00016d7983 */ /* 0x000ea80000300800 */
[----:B----4-:R0:W-:Y:S04]  /*fb10*/  STS.U16 [R71+UR7+0xce80], R47 ;  /* 0x00ce802f47007988 */ /* 0x0101e80008000407 */
[----:B------:R1:W-:Y:S04]  /*fb20*/  STS.U16 [R71+UR7+0x9280], R106 ;  /* 0x0092806a47007988 */ /* 0x0003e80008000407 */
[----:B------:R4:W-:Y:S04]  /*fb30*/  STS.U16 [R71+UR7+0xd280], R90 ;  /* 0x00d2805a47007988 */ /* 0x0009e80008000407 */
[----:B0-----:R-:W3:Y:S04]  /*fb40*/  LDL.LU R47, [R1+0x3c8] ;  /* 0x0003c800012f7983 */ /* 0x001ee80000300800 */
[----:B-1----:R-:W3:Y:S04]  /*fb50*/  LDL.LU R106, [R1+0x394] ;  /* 0x00039400016a7983 */ /* 0x002ee80000300800 */
[----:B------:R0:W-:Y:S04]  /*fb60*/  STS.U16 [R71+UR7+0x9680], R91 ;  /* 0x0096805b47007988 */ /* 0x0001e80008000407 */
[----:B------:R-:W3:Y:S04]  /*fb70*/  LDL.LU R107, [R1+0x390] ;  /* 0x00039000016b7983 */ /* 0x000ee80000300800 */
[----:B------:R1:W-:Y:S04]  /*fb80*/  STS.U16 [R71+UR7+0xd680], R72 ;  /* 0x00d6804847007988 */ /* 0x0003e80008000407 */
[----:B----4-:R4:W5:Y:S04]  /*fb90*/  LDL.LU R90, [R1+0x69c] ;  /* 0x00069c00015a7983 */ /* 0x0109680000300800 */
[----:B------:R2:W-:Y:S04]  /*fba0*/  STS.U16 [R71+UR7+0x9a80], R131 ;  /* 0x009a808347007988 */ /* 0x0005e80008000407 */
[----:B0-----:R4:W5:Y:S04]  /*fbb0*/  LDL.LU R91, [R1+0x698] ;  /* 0x00069800015b7983 */ /* 0x0019680000300800 */
[----:B-1----:R4:W5:Y:S01]  /*fbc0*/  LDL.LU R72, [R1+0x694] ;  /* 0x0006940001487983 */ /* 0x0029620000300800 */
[----:B--2---:R-:W-:-:S03]  /*fbd0*/  LOP3.LUT R131, R0, 0x60, RZ, 0x3c, !PT ;  /* 0x0000006000837812 */ /* 0x004fc600078e3cff */
[----:B------:R0:W-:Y:S04]  /*fbe0*/  STS.U16 [R71+UR7+0xda80], R73 ;  /* 0x00da804947007988 */ /* 0x0001e80008000407 */
[----:B------:R1:W-:Y:S04]  /*fbf0*/  STS.U16 [R71+UR7+0x9e80], R70 ;  /* 0x009e804647007988 */ /* 0x0003e80008000407 */
[----:B------:R2:W-:Y:S04]  /*fc00*/  STS.U16 [R71+UR7+0xde80], R52 ;  /* 0x00de803447007988 */ /* 0x0005e80008000407 */
[----:B0-----:R4:W5:Y:S04]  /*fc10*/  LDL.LU R73, [R1+0x690] ;  /* 0x0006900001497983 */ /* 0x0019680000300800 */
[----:B-1----:R4:W5:Y:S04]  /*fc20*/  LDL.LU R70, [R1+0x68c] ;  /* 0x00068c0001467983 */ /* 0x0029680000300800 */
[----:B--2---:R4:W5:Y:S04]  /*fc30*/  LDL.LU R71, [R1+0x688] ;  /* 0x0006880001477983 */ /* 0x0049680000300800 */
[----:B------:R4:W5:Y:S04]  /*fc40*/  LDL.LU R52, [R1+0x684] ;  /* 0x0006840001347983 */ /* 0x0009680000300800 */
[----:B------:R0:W-:Y:S04]  /*fc50*/  STS.U16 [R131+UR7+0x8300], R53 ;  /* 0x0083003583007988 */ /* 0x0001e80008000407 */
[----:B---3--:R1:W-:Y:S04]  /*fc60*/  STS.U16 [R131+UR7+0xc300], R50 ;  /* 0x00c3003283007988 */ /* 0x0083e80008000407 */
[----:B------:R2:W-:Y:S04]  /*fc70*/  STS.U16 [R131+UR7+0x8700], R51 ;  /* 0x0087003383007988 */ /* 0x0005e80008000407 */
[----:B0-----:R4:W5:Y:S04]  /*fc80*/  LDL.LU R53, [R1+0x680] ;  /* 0x0006800001357983 */ /* 0x0019680000300800 */
[----:B-1----:R4:W5:Y:S04]  /*fc90*/  LDL.LU R50, [R1+0x67c] ;  /* 0x00067c0001327983 */ /* 0x0029680000300800 */
[----:B--2---:R4:W5:Y:S04]  /*fca0*/  LDL.LU R51, [R1+0x678] ;  /* 0x0006780001337983 */ /* 0x0049680000300800 */
[----:B------:R0:W-:Y:S04]  /*fcb0*/  STS.U16 [R131+UR7+0xc700], R32 ;  /* 0x00c7002083007988 */ /* 0x0001e80008000407 */
[----:B------:R1:W-:Y:S04]  /*fcc0*/  STS.U16 [R131+UR7+0x8b00], R33 ;  /* 0x008b002183007988 */ /* 0x0003e80008000407 */
        /* <DEDUP_REMOVED lines=8> */
[----:B-1----:R-:W3:Y:S04]  /*fd50*/  LDL.LU R88, [R1+0x664] ;  /* 0x0006640001587983 */ /* 0x002ee80000300800 */
[----:B--2---:R4:W5:Y:S04]  /*fd60*/  LDL.LU R152, [R1+0x660] ;  /* 0x0006600001987983 */ /* 0x0049680000300800 */
[----:B------:R0:W-:Y:S04]  /*fd70*/  STS.U16 [R131+UR7+0xd300], R153 ;  /* 0x00d3009983007988 */ /* 0x0001e80008000407 */
[----:B------:R1:W-:Y:S04]  /*fd80*/  STS.U16 [R131+UR7+0x9700], R12 ;  /* 0x0097000c83007988 */ /* 0x0003e80008000407 */
[----:B0-----:R4:W5:Y:S04]  /*fd90*/  LDL.LU R153, [R1+0x65c] ;  /* 0x00065c0001997983 */ /* 0x0019680000300800 */
[----:B-1----:R-:W2:Y:S04]  /*fda0*/  LDL.LU R12, [R1+0x658] ;  /* 0x00065800010c7983 */ /* 0x002ea80000300800 */
[----:B------:R0:W-:Y:S04]  /*fdb0*/  STS.U16 [R131+UR7+0xd700], R146 ;  /* 0x00d7009283007988 */ /* 0x0001e80008000407 */
[----:B------:R1:W-:Y:S04]  /*fdc0*/  STS.U16 [R131+UR7+0x9b00], R66 ;  /* 0x009b004283007988 */ /* 0x0003e80008000407 */
[----:B------:R4:W-:Y:S04]  /*fdd0*/  STS.U16 [R131+UR7+0xdb00], R147 ;  /* 0x00db009383007988 */ /* 0x0009e80008000407 */
[----:B0-----:R0:W5:Y:S01]  /*fde0*/  LDL.LU R146, [R1+0x654] ;  /* 0x0006540001927983 */ /* 0x0011620000300800 */
[----:B-1----:R-:W-:-:S03]  /*fdf0*/  LOP3.LUT R66, R0, 0x70, RZ, 0x3c, !PT ;  /* 0x0000007000427812 */ /* 0x002fc600078e3cff */
[----:B------:R1:W-:Y:S04]  /*fe00*/  STS.U16 [R131+UR7+0x9f00], R130 ;  /* 0x009f008283007988 */ /* 0x0003e80008000407 */
[----:B----4-:R0:W5:Y:S04]  /*fe10*/  LDL.LU R147, [R1+0x650] ;  /* 0x0006500001937983 */ /* 0x0101680000300800 */
[----:B------:R4:W-:Y:S04]  /*fe20*/  STS.U16 [R131+UR7+0xdf00], R126 ;  /* 0x00df007e83007988 */ /* 0x0009e80008000407 */
[----:B-1----:R0:W5:Y:S04]  /*fe30*/  LDL.LU R130, [R1+0x64c] ;  /* 0x00064c0001827983 */ /* 0x0021680000300800 */
[----:B------:R1:W-:Y:S04]  /*fe40*/  STS.U16 [R66+UR7+0x8380], R127 ;  /* 0x0083807f42007988 */ /* 0x0003e80008000407 */
[----:B----4-:R0:W5:Y:S04]  /*fe50*/  LDL.LU R131, [R1+0x648] ;  /* 0x0006480001837983 */ /* 0x0101680000300800 */
[----:B------:R0:W5:Y:S04]  /*fe60*/  LDL.LU R126, [R1+0x644] ;  /* 0x00064400017e7983 */ /* 0x0001680000300800 */
[----:B-1----:R0:W5:Y:S04]  /*fe70*/  LDL.LU R127, [R1+0x640] ;  /* 0x00064000017f7983 */ /* 0x0021680000300800 */
[----:B------:R1:W-:Y:S04]  /*fe80*/  STS.U16 [R66+UR7+0xc380], R108 ;  /* 0x00c3806c42007988 */ /* 0x0003e80008000407 */
[----:B------:R4:W-:Y:S04]  /*fe90*/  STS.U16 [R66+UR7+0x8780], R109 ;  /* 0x0087806d42007988 */ /* 0x0009e80008000407 */
[----:B-1----:R0:W5:Y:S04]  /*fea0*/  LDL.LU R108, [R1+0x63c] ;  /* 0x00063c00016c7983 */ /* 0x0021680000300800 */
[----:B----4-:R0:W5:Y:S04]  /*feb0*/  LDL.LU R109, [R1+0x638] ;  /* 0x00063800016d7983 */ /* 0x0101680000300800 */
[----:B------:R1:W-:Y:S04]  /*fec0*/  STS.U16 [R66+UR7+0xc780], R47 ;  /* 0x00c7802f42007988 */ /* 0x0003e80008000407 */
[----:B------:R4:W-:Y:S04]  /*fed0*/  STS.U16 [R66+UR7+0x8b80], R106 ;  /* 0x008b806a42007988 */ /* 0x0009e80008000407 */
[----:B-1----:R-:W3:Y:S04]  /*fee0*/  LDL R47, [R1+0x170] ;  /* 0x00017000012f7983 */ /* 0x002ee80000100800 */
[----:B----4-:R0:W5:Y:S04]  /*fef0*/  LDL.LU R106, [R1+0x634] ;  /* 0x00063400016a7983 */ /* 0x0101680000300800 */
[----:B------:R1:W-:Y:S04]  /*ff00*/  STS.U16 [R66+UR7+0xcb80], R107 ;  /* 0x00cb806b42007988 */ /* 0x0003e80008000407 */
[----:B-1----:R0:W5:Y:S04]  /*ff10*/  LDL.LU R107, [R1+0x630] ;  /* 0x00063000016b7983 */ /* 0x0021680000300800 */
[----:B--2---:R1:W-:Y:S04]  /*ff20*/  STS.U16 [R66+UR7+0x8f80], R12 ;  /* 0x008f800c42007988 */ /* 0x0043e80008000407 */
[----:B---3--:R2:W-:Y:S04]  /*ff30*/  STS.U16 [R66+UR7+0xcf80], R88 ;  /* 0x00cf805842007988 */ /* 0x0085e80008000407 */
[----:B-1----:R-:W3:Y:S04]  /*ff40*/  LDL R12, [R1+0x5bc] ;  /* 0x0005bc00010c7983 */ /* 0x002ee80000100800 */
[----:B--2---:R0:W5:Y:S04]  /*ff50*/  LDL.LU R88, [R1+0x62c] ;  /* 0x00062c0001587983 */ /* 0x0041680000300800 */
[----:B------:R1:W-:Y:S04]  /*ff60*/  STS.U16 [R66+UR7+0x9380], R89 ;  /* 0x0093805942007988 */ /* 0x0003e80008000407 */
[----:B------:R2:W-:Y:S04]  /*ff70*/  STS.U16 [R66+UR7+0xd380], R9 ;  /* 0x00d3800942007988 */ /* 0x0005e80008000407 */
[----:B-1----:R0:W5:Y:S04]  /*ff80*/  LDL.LU R89, [R1+0x628] ;  /* 0x0006280001597983 */ /* 0x0021680000300800 */
[----:B--2---:R-:W2:Y:S04]  /*ff90*/  LDL R9, [R1+0x5b8] ;  /* 0x0005b80001097983 */ /* 0x004ea80000100800 */
[----:B------:R1:W-:Y:S04]  /*ffa0*/  STS.U16 [R66+UR7+0x9780], R86 ;  /* 0x0097805642007988 */ /* 0x0003e80008000407 */
[----:B------:R4:W-:Y:S04]  /*ffb0*/  STS.U16 [R66+UR7+0xd780], R87 ;  /* 0x00d7805742007988 */ /* 0x0009e80008000407 */
[----:B------:R0:W-:Y:S04]  /*ffc0*/  STS.U16 [R66+UR7+0x9b80], R2 ;  /* 0x009b800242007988 */ /* 0x0001e80008000407 */
[----:B-1----:R1:W5:Y:S04]  /*ffd0*/  LDL.LU R86, [R1+0x624] ;  /* 0x0006240001567983 */ /* 0x0023680000300800 */
[----:B----4-:R1:W5:Y:S04]  /*ffe0*/  LDL.LU R87, [R1+0x620] ;  /* 0x0006200001577983 */ /* 0x0103680000300800 */
[----:B0-----:R-:W4:Y:S04]  /*fff0*/  LDL R2, [R1+0x5b4] ;  /* 0x0005b40001027983 */ /* 0x001f280000100800 */
[----:B------:R0:W-:Y:S04]  /*10000*/  STS.U16 [R66+UR7+0xdb80], R68 ;  /* 0x00db804442007988 */ /* 0x0001e80008000407 */
[----:B------:R1:W-:Y:S04]  /*10010*/  STS.U16 [R66+UR7+0x9f80], R69 ;  /* 0x009f804542007988 */ /* 0x0003e80008000407 */
[----:B------:R1:W-:Y:S04]  /*10020*/  STS.U16 [R66+UR7+0xdf80], R67 ;  /* 0x00df804342007988 */ /* 0x0003e80008000407 */
[----:B0-----:R0:W5:Y:S04]  /*10030*/  LDL.LU R68, [R1+0x61c] ;  /* 0x00061c0001447983 */ /* 0x0011680000300800 */
[----:B-1----:R0:W5:Y:S04]  /*10040*/  LDL.LU R69, [R1+0x618] ;  /* 0x0006180001457983 */ /* 0x0021680000300800 */
[----:B------:R0:W5:Y:S04]  /*10050*/  LDL.LU R66, [R1+0x614] ;  /* 0x0006140001427983 */ /* 0x0001680000300800 */
[----:B------:R0:W5:Y:S04]  /*10060*/  LDL.LU R67, [R1+0x610] ;  /* 0x0006100001437983 */ /* 0x0001680000300800 */
[----:B------:R1:W-:Y:S04]  /*10070*/  STS.U16 [R47+UR7+0x11000], R48 ;  /* 0x011000302f007988 */ /* 0x0003e80008000407 */
[----:B------:R0:W-:Y:S04]  /*10080*/  STS.U16 [R47+UR7+0x11400], R49 ;  /* 0x011400312f007988 */ /* 0x0001e80008000407 */
[----:B------:R0:W-:Y:S04]  /*10090*/  STS.U16 [R47+UR7+0x11800], R46 ;  /* 0x0118002e2f007988 */ /* 0x0001e80008000407 */
[----:B-1----:R1:W5:Y:S04]  /*100a0*/  LDL.LU R48, [R1+0x60c] ;  /* 0x00060c0001307983 */ /* 0x0023680000300800 */
[----:B0-----:R1:W5:Y:S04]  /*100b0*/  LDL.LU R49, [R1+0x608] ;  /* 0x0006080001317983 */ /* 0x0013680000300800 */
[----:B------:R1:W5:Y:S04]  /*100c0*/  LDL.LU R46, [R1+0x604] ;  /* 0x00060400012e7983 */ /* 0x0003680000300800 */
[----:B------:R0:W-:Y:S04]  /*100d0*/  STS.U16 [R47+UR7+0x11c00], R28 ;  /* 0x011c001c2f007988 */ /* 0x0001e80008000407 */
[----:B0-----:R1:W5:Y:S04]  /*100e0*/  LDL.LU R47, [R1+0x600] ;  /* 0x00060000012f7983 */ /* 0x0013680000300800 */
[----:B------:R1:W5:Y:S04]  /*100f0*/  LDL.LU R28, [R1+0x5fc] ;  /* 0x0005fc00011c7983 */ /* 0x0003680000300800 */
[----:B---3--:R0:W-:Y:S04]  /*10100*/  STS.U16 [R12+UR7+0x11100], R29 ;  /* 0x0111001d0c007988 */ /* 0x0081e80008000407 */
[----:B------:R3:W-:Y:S04]  /*10110*/  STS.U16 [R12+UR7+0x11500], R26 ;  /* 0x0115001a0c007988 */ /* 0x0007e80008000407 */
[----:B------:R1:W-:Y:S04]  /*10120*/  STS.U16 [R12+UR7+0x11900], R27 ;  /* 0x0119001b0c007988 */ /* 0x0003e80008000407 */
[----:B0-----:R0:W5:Y:S04]  /*10130*/  LDL.LU R29, [R1+0x5f8] ;  /* 0x0005f800011d7983 */ /* 0x0011680000300800 */
[----:B---3--:R0:W5:Y:S04]  /*10140*/  LDL.LU R26, [R1+0x5f4] ;  /* 0x0005f400011a7983 */ /* 0x0081680000300800 */
[----:B-1----:R0:W5:Y:S04]  /*10150*/  LDL.LU R27, [R1+0x5f0] ;  /* 0x0005f000011b7983 */ /* 0x0021680000300800 */
[----:B------:R1:W-:Y:S04]  /*10160*/  STS.U16 [R12+UR7+0x11d00], R13 ;  /* 0x011d000d0c007988 */ /* 0x0003e80008000407 */
[----:B--2---:R2:W-:Y:S04]  /*10170*/  STS.U16 [R9+UR7+0x11200], R10 ;  /* 0x0112000a09007988 */ /* 0x0045e80008000407 */
[----:B------:R3:W-:Y:S04]  /*10180*/  STS.U16 [R9+UR7+0x11600], R11 ;  /* 0x0116000b09007988 */ /* 0x0007e80008000407 */
[----:B-1----:R0:W5:Y:S04]  /*10190*/  LDL.LU R12, [R1+0x5ec] ;  /* 0x0005ec00010c7983 */ /* 0x0021680000300800 */
[----:B------:R0:W5:Y:S04]  /*101a0*/  LDL.LU R13, [R1+0x5e8] ;  /* 0x0005e800010d7983 */ /* 0x0001680000300800 */
[----:B--2---:R0:W5:Y:S04]  /*101b0*/  LDL.LU R10, [R1+0x5e4] ;  /* 0x0005e400010a7983 */ /* 0x0041680000300800 */
[----:B---3--:R0:W5:Y:S04]  /*101c0*/  LDL.LU R11, [R1+0x5e0] ;  /* 0x0005e000010b7983 */ /* 0x0081680000300800 */
[----:B------:R1:W-:Y:S04]  /*101d0*/  STS.U16 [R9+UR7+0x11a00], R8 ;  /* 0x011a000809007988 */ /* 0x0003e80008000407 */
[----:B------:R2:W-:Y:S04]  /*101e0*/  STS.U16 [R9+UR7+0x11e00], R6 ;  /* 0x011e000609007988 */ /* 0x0005e80008000407 */
[----:B----4-:R3:W-:Y:S04]  /*101f0*/  STS.U16 [R2+UR7+0x11300], R7 ;  /* 0x0113000702007988 */ /* 0x0107e80008000407 */
[----:B-1----:R0:W5:Y:S04]  /*10200*/  LDL.LU R8, [R1+0x5dc] ;  /* 0x0005dc0001087983 */ /* 0x0021680000300800 */
[----:B--2---:R0:W5:Y:S04]  /*10210*/  LDL.LU R9, [R1+0x5d8] ;  /* 0x0005d80001097983 */ /* 0x0041680000300800 */
[----:B------:R0:W5:Y:S04]  /*10220*/  LDL.LU R6, [R1+0x5d4] ;  /* 0x0005d40001067983 */ /* 0x0001680000300800 */
[----:B---3--:R0:W5:Y:S04]  /*10230*/  LDL.LU R7, [R1+0x5d0] ;  /* 0x0005d00001077983 */ /* 0x0081680000300800 */
[----:B------:R1:W-:Y:S04]  /*10240*/  STS.U16 [R2+UR7+0x11700], R4 ;  /* 0x0117000402007988 */ /* 0x0003e80008000407 */
[----:B------:R2:W-:Y:S04]  /*10250*/  STS.U16 [R2+UR7+0x11b00], R5 ;  /* 0x011b000502007988 */ /* 0x0005e80008000407 */
[----:B------:R3:W-:Y:S04]  /*10260*/  STS.U16 [R2+UR7+0x11f00], R3 ;  /* 0x011f000302007988 */ /* 0x0007e80008000407 */
[----:B-1----:R0:W5:Y:S04]  /*10270*/  LDL.LU R4, [R1+0x5cc] ;  /* 0x0005cc0001047983 */ /* 0x0021680000300800 */
[----:B--2---:R0:W5:Y:S04]  /*10280*/  LDL.LU R5, [R1+0x5c8] ;  /* 0x0005c80001057983 */ /* 0x0041680000300800 */
[----:B---3--:R0:W5:Y:S04]  /*10290*/  LDL.LU R2, [R1+0x5c4] ;  /* 0x0005c40001027983 */ /* 0x0081680000300800 */
[----:B------:R0:W5:Y:S01]  /*102a0*/  LDL.LU R3, [R1+0x5c0] ;  /* 0x0005c00001037983 */ /* 0x0001620000300800 */
[----:B------:R1:W-:Y:S06]  /*102b0*/  MEMBAR.ALL.CTA ;  /* 0x0000000000007992 */ /* 0x0003ec0000008000 */
[----:B-1----:R-:W1:Y:S02]  /*102c0*/  FENCE.VIEW.ASYNC.S ;  /* 0x00000000000073c6 */ /* 0x002e640000000000 */
[----:B-1----:R-:W-:Y:S01]  /*102d0*/  BAR.SYNC.DEFER_BLOCKING 0x0 ;  /* 0x0000000000007b1d */ /* 0x002fe20000010000 */
[----:B------:R-:W-:-:S04]  /*102e0*/  ULEA UR9, UR6, UR7, 0x3 ;  /* 0x0000000706097291 */ /* 0x000fc8000f8e18ff */
[----:B------:R-:W-:Y:S01]  /*102f0*/  UIADD3 UR9, UPT, UPT, UR9, 0x12000, URZ ;  /* 0x0001200009097890 */ /* 0x000fe2000fffe0ff */
[----:B------:R-:W-:-:S00]  /*10300*/  MEMBAR.ALL.CTA ;  /* 0x0000000000007992 */ /* 0x000fc00000008000 */
[----:B------:R-:W-:Y:S06]  /*10310*/  MEMBAR.ALL.GPU ;  /* 0x0000000000007992 */ /* 0x000fec000000a000 */
[----:B------:R-:W-:-:S00]  /*10320*/  ERRBAR ;  /* 0x00000000000079ab */ /* 0x000fc00000000000 */
[----:B------:R-:W-:Y:S08]  /*10330*/  CGAERRBAR ;  /* 0x00000000000075ab */ /* 0x000ff00000000000 */
[----:B------:R-:W-:Y:S06]  /*10340*/  UCGABAR_ARV ;  /* 0x00000000000079c7 */ /* 0x000fec0008000000 */
[----:B------:R-:W-:Y:S01]  /*10350*/  UCGABAR_WAIT ;  /* 0x0000000000007dc7 */ /* 0x000fe20008000000 */
[----:B------:R-:W-:Y:S01]  /*10360*/  CCTL.IVALL ;  /* 0x00000000ff00798f */ /* 0x000fe20002000000 */
[----:B0-----:R-:W-:Y:S05]  /*10370*/  BRA.U UP1, `(.L_x_15) ;  /* 0x0000000101847547 */ /* 0x001fea000b800000 */
[----:B------:R-:W-:Y:S02]  /*10380*/  UIADD3 UR4, UPT, UPT, UR26, 0x40, URZ ;  /* 0x000000401a047890 */ /* 0x000fe4000fffe0ff */
[----:B------:R-:W-:Y:S02]  /*10390*/  UIADD3 UR11, UPT, UPT, UR26, 0x40, URZ ;  /* 0x000000401a0b7890 */ /* 0x000fe4000fffe0ff */
[----:B------:R-:W-:Y:S01]  /*103a0*/  UIADD3 UR60, UPT, UPT, UR26, 0x40, URZ ;  /* 0x000000401a3c7890 */ /* 0x000fe2000fffe0ff */
[----:B------:R-:W-:Y:S01]  /*103b0*/  UMOV UR58, 0x0 ;  /* 0x00000000003a7882 */ /* 0x000fe20000000000 */
[----:B------:R-:W-:Y:S01]  /*103c0*/  UMOV UR59, 0x10108010 ;  /* 0x10108010003b7882 */ /* 0x000fe20000000000 */
[----:B------:R-:W-:Y:S01]  /*103d0*/  UMOV UR12, UR24 ;  /* 0x00000018000c7c82 */ /* 0x000fe20008000000 */
[----:B------:R-:W-:Y:S01]  /*103e0*/  UMOV UR13, 0x40004040 ;  /* 0x40004040000d7882 */ /* 0x000fe20000000000 */
[----:B------:R-:W-:Y:S02]  /*103f0*/  UIADD3 UR61, UPT, UPT, UR26, 0x40, URZ ;  /* 0x000000401a3d7890 */ /* 0x000fe4000fffe0ff */
[----:B------:R0:W-:Y:S01]  /*10400*/  UTCHMMA.2CTA gdesc[UR12], gdesc[UR14], tmem[UR26], tmem[UR58], idesc[UR59], UPT ;  /* 0x00ff3a0e0c0075ea */ /* 0x0001e2000ba0001a */
[----:B------:R-:W-:Y:S01]  /*10410*/  UMOV UR56, 0x0 ;  /* 0x0000000000387882 */ /* 0x000fe20000000000 */
[----:B------:R-:W-:Y:S01]  /*10420*/  UMOV UR57, 0x10108010 ;  /* 0x1010801000397882 */ /* 0x000fe20000000000 */
[----:B------:R-:W-:Y:S01]  /*10430*/  UMOV UR54, 0x0 ;  /* 0x0000000000367882 */ /* 0x000fe20000000000 */
[----:B------:R-:W-:Y:S01]  /*10440*/  UMOV UR55, 0x10108010 ;  /* 0x1010801000377882 */ /* 0x000fe20000000000 */
        /* <DEDUP_REMOVED lines=20> */
.L_x_15:
[----:B------:R1:W-:Y:S04]  /*10590*/  STL [R1+0x5c0], R0 ;  /* 0x0005c00001007387 */ /* 0x0003e80000100800 */
[----:B-1----:R-:W2:Y:S01]  /*105a0*/  LDL R0, [R1+0x174] ;  /* 0x0001740001007983 */ /* 0x002ea20000100800 */
[----:B------:R-:W-:-:S04]  /*105b0*/  UIADD3 UR6, UPT, UPT, UR6, 0x1, URZ ;  /* 0x0000000106067890 */ /* 0x000fc8000fffe0ff */
[----:B------:R-:W-:-:S04]  /*105c0*/  UISETP.GT.AND UP2, UPT, UR6, 0x1, UPT ;  /* 0x000000010600788c */ /* 0x000fc8000bf44270 */
[----:B0-----:R-:W-:Y:S02]  /*105d0*/  USEL UR4, URZ, 0x1, !UP2 ;  /* 0x00000001ff047887 */ /* 0x001fe4000d000000 */
[----:B------:R-:W-:Y:S02]  /*105e0*/  USEL UR6, UR6, URZ, !UP2 ;  /* 0x000000ff06067287 */ /* 0x000fe4000d000000 */
[----:B------:R-:W-:Y:S01]  /*105f0*/  ULOP3.LUT UR11, UR5, UR4, URZ, 0x3c, !UPT ;  /* 0x00000004050b7292 */ /* 0x000fe2000f8e3cff */
[----:B--2---:R-:W-:Y:S02]  /*10600*/  ISETP.NE.U32.AND P1, PT, R0, UR10, PT ;  /* 0x0000000a00007c0c */ /* 0x004fe4000bf25070 */
[----:B------:R0:W5:Y:S01]  /*10610*/  LDL.LU R0, [R1+0x5c0] ;  /* 0x0005c00001007983 */ /* 0x0001620000300800 */
[----:B------:R-:W-:-:S03]  /*10620*/  UMOV UR4, UR5 ;  /* 0x0000000500047c82 */ /* 0x000fc60008000000 */
[----:B------:R-:W-:-:S07]  /*10630*/  UMOV UR5, UR11 ;  /* 0x0000000b00057c82 */ /* 0x000fce0008000000 */
[----:B0-----:R-:W-:Y:S05]  /*10640*/  @P1 BRA `(.L_x_16) ;  /* 0xffffff7000241947 */ /* 0x001fea000383ffff */
.L_x_13:
[----:B------:R-:W0:Y:S01]  /*10650*/  LDCU UR5, c[0x0][0x3a0] ;  /* 0x00007400ff0577ac */ /* 0x000e220008000800 */
[----:B-----5:R-:W2:Y:S01]  /*10660*/  LDC R3, c[0x0][0x3b4] ;  /* 0x0000ed00ff037b82 */ /* 0x020ea20000000800 */
[----:B0-----:R-:W-:-:S04]  /*10670*/  UIADD3 UR5, UPT, UPT, UR5, 0x3f, URZ ;  /* 0x0000003f05057890 */ /* 0x001fc8000fffe0ff */
[----:B------:R-:W-:-:S09]  /*10680*/  UISETP.GE.AND UP1, UPT, UR5, 0x40, UPT ;  /* 0x000000400500788c */ /* 0x000fd2000bf26270 */
[----:B------:R-:W-:Y:S05]  /*10690*/  BRA.U !UP1, `(.L_x_17) ;  /* 0x0000000109107547 */ /* 0x000fea000b800000 */
[----:B------:R-:W-:-:S06]  /*106a0*/  USHF.L.U32 UR4, UR4, 0x1f, URZ ;  /* 0x0000001f04047899 */ /* 0x000fcc00080006ff */
[----:B------:R-:W-:-:S04]  /*106b0*/  IMAD.U32 R0, RZ, RZ, UR4 ;  /* 0x00000004ff007e24 */ /* 0x000fc8000f8e00ff */
[----:B------:R-:W0:Y:S02]  /*106c0*/  SYNCS.PHASECHK.TRANS64.TRYWAIT P1, [UR9], R0 ;  /* 0x00000000ff0075a7 */ /* 0x000e240008021109 */
[----:B0-----:R-:W-:Y:S05]  /*106d0*/  @!P1 BRA `(.L_x_18) ;  /* 0x0000003000389947 */ /* 0x001fea0003800000 */
.L_x_17:
[----:B------:R-:W3:Y:S01]  /*106e0*/  LDL.LU R146, [R1+0x1cc] ;  /* 0x0001cc0001927983 */ /* 0x000ee20000300800 */
[----:B------:R-:W0:Y:S03]  /*106f0*/  LDCU UR4, c[0x0][0x3b8] ;  /* 0x00007700ff0477ac */ /* 0x000e260008000800 */
[----:B------:R-:W4:Y:S04]  /*10700*/  LDL.LU R145, [R1+0x228] ;  /* 0x0002280001917983 */ /* 0x000f280000300800 */
[----:B------:R-:W5:Y:S01]  /*10710*/  LDL.LU R144, [R1+0x24c] ;  /* 0x00024c0001907983 */ /* 0x000f620000300800 */
[----:B------:R-:W-:Y:S06]  /*10720*/  BAR.SYNC.DEFER_BLOCKING 0x0 ;  /* 0x0000000000007b1d */ /* 0x000fec0000010000 */
[----:B------:R-:W1:Y:S02]  /*10730*/  @!P0 SYNCS.CCTL.IV [UR7+0x12000] ;  /* 0x01200000ff0089b1 */ /* 0x000e640008000007 */
[----:B-1----:R-:W-:Y:S06]  /*10740*/  BAR.SYNC.DEFER_BLOCKING 0x0 ;  /* 0x0000000000007b1d */ /* 0x002fec0000010000 */
[----:B------:R-:W1:Y:S01]  /*10750*/  LDTM.x128 R4, tmem[UR8] ;  /* 0x00000008000479ee */ /* 0x000e6200083c0000 */
[----:B------:R-:W2:Y:S01]  /*10760*/  LDCU.128 UR8, c[0x0][0x390] ;  /* 0x00007200ff0877ac */ /* 0x000ea20008000c00 */
[----:B------:R-:W0:Y:S01]  /*10770*/  @!P0 SYNCS.CCTL.IV [UR7+0x12008] ;  /* 0x01200800ff0089b1 */ /* 0x000e220008000007 */
[----:B------:R-:W-:Y:S01]  /*10780*/  NOP ;  /* 0x0000000000007918 */ /* 0x000fe20000000000 */
[----:B-1----:R-:W-:-:S02]  /*10790*/  F2FP.F16.F32.PACK_AB R138, R5, R4 ;  /* 0x00000004058a723e */ /* 0x002fc400000000ff */
[----:B------:R-:W-:Y:S02]  /*107a0*/  F2FP.F16.F32.PACK_AB R140, R69, R68 ;  /* 0x00000044458c723e */ /* 0x000fe400000000ff */
[----:B------:R-:W-:Y:S02]  /*107b0*/  PRMT R142, R138, 0x7632, R142 ;  /* 0x000076328a8e7816 */ /* 0x000fe4000000008e */
[----:B------:R-:W-:Y:S02]  /*107c0*/  PRMT R143, R140, 0x7632, R143 ;  /* 0x000076328c8f7816 */ /* 0x000fe4000000008f */
[----:B------:R-:W-:Y:S02]  /*107d0*/  F2FP.F16.F32.PACK_AB R72, R73, R72 ;  /* 0x000000484948723e */ /* 0x000fe400000000ff */
[----:B------:R-:W-:Y:S02]  /*107e0*/  F2FP.F16.F32.PACK_AB R74, R75, R74 ;  /* 0x0000004a4b4a723e */ /* 0x000fe400000000ff */
[----:B------:R-:W-:-:S02]  /*107f0*/  F2FP.F16.F32.PACK_AB R12, R13, R12 ;  /* 0x0000000c0d0c723e */ /* 0x000fc400000000ff */
[----:B------:R-:W-:Y:S02]  /*10800*/  F2FP.F16.F32.PACK_AB R76, R77, R76 ;  /* 0x0000004c4d4c723e */ /* 0x000fe400000000ff */
[----:B------:R-:W-:Y:S02]  /*10810*/  F2FP.F16.F32.PACK_AB R14, R15, R14 ;  /* 0x0000000e0f0e723e */ /* 0x000fe400000000ff */
[----:B------:R-:W-:Y:S02]  /*10820*/  F2FP.F16.F32.PACK_AB R78, R79, R78 ;  /* 0x0000004e4f4e723e */ /* 0x000fe400000000ff */
        /* <DEDUP_REMOVED lines=51> */
[----:B------:R-:W-:Y:S01]  /*10b60*/  F2FP.F16.F32.PACK_AB R67, R131, R67 ;  /* 0x000000438343723e */ /* 0x000fe200000000ff */
[C---:B---3--:R-:W-:Y:S02]  /*10b70*/  VIADD R0, R146.reuse, 0x4 ;  /* 0x0000000492007836 */ /* 0x048fe40000000000 */
[C---:B------:R-:W-:Y:S02]  /*10b80*/  VIADD R2, R146.reuse, 0x3 ;  /* 0x0000000392027836 */ /* 0x040fe40000000000 */
[----:B------:R-:W-:Y:S01]  /*10b90*/  VIADD R133, R146, 0x1 ;  /* 0x0000000192857836 */ /* 0x000fe20000000000 */
[----:B--2---:R-:W-:Y:S01]  /*10ba0*/  ISETP.GE.AND P3, PT, R0, UR11, PT ;  /* 0x0000000b00007c0c */ /* 0x004fe2000bf66270 */
[C---:B----4-:R-:W-:Y:S01]  /*10bb0*/  IMAD R0, R145.reuse, R3, RZ ;  /* 0x0000000391007224 */ /* 0x050fe200078e02ff */
[----:B------:R-:W-:Y:S01]  /*10bc0*/  ISETP.GE.AND P2, PT, R2, UR11, PT ;  /* 0x0000000b02007c0c */ /* 0x000fe2000bf46270 */
[----:B------:R-:W-:Y:S01]  /*10bd0*/  VIADD R132, R146, 0x2 ;  /* 0x0000000292847836 */ /* 0x000fe20000000000 */
[----:B------:R-:W-:Y:S01]  /*10be0*/  ISETP.GE.AND P1, PT, R145, UR10, PT ;  /* 0x0000000a91007c0c */ /* 0x000fe2000bf26270 */
[----:B------:R-:W-:Y:S01]  /*10bf0*/  IMAD R3, R3, 0x80, R0 ;  /* 0x0000008003037824 */ /* 0x000fe200078e0200 */
[----:B------:R-:W-:Y:S01]  /*10c00*/  LEA R4, P6, R0, UR8, 0x1 ;  /* 0x0000000800047c11 */ /* 0x000fe2000f8c08ff */
[----:B------:R-:W-:Y:S01]  /*10c10*/  VIADD R141, R146, 0x5 ;  /* 0x00000005928d7836 */ /* 0x000fe20000000000 */
[----:B-----5:R-:W-:Y:S01]  /*10c20*/  ISETP.GE.AND P0, PT, R144, UR10, PT ;  /* 0x0000000a90007c0c */ /* 0x020fe2000bf06270 */
[----:B------:R-:W-:Y:S01]  /*10c30*/  VIADD R75, R146, 0xa ;  /* 0x0000000a924b7836 */ /* 0x000fe20000000000 */
[----:B------:R-:W-:-:S02]  /*10c40*/  LEA.HI.X.SX32 R5, R0, UR9, 0x1, P6 ;  /* 0x0000000900057c11 */ /* 0x000fc4000b0f0eff */
[----:B------:R-:W-:Y:S02]  /*10c50*/  LEA R2, P6, R3, UR8, 0x1 ;  /* 0x0000000803027c11 */ /* 0x000fe4000f8c08ff */
[----:B------:R-:W-:Y:S01]  /*10c60*/  ISETP.GE.AND P5, PT, R133, UR11, PT ;  /* 0x0000000b85007c0c */ /* 0x000fe2000bfa6270 */
[C---:B0-----:R-:W-:Y:S01]  /*10c70*/  IMAD R133, R146.reuse, UR4, RZ ;  /* 0x0000000492857c24 */ /* 0x041fe2000f8e02ff */
[C---:B------:R-:W-:Y:S02]  /*10c80*/  ISETP.LT.AND P1, PT, R146.reuse, UR11, !P1 ;  /* 0x0000000b92007c0c */ /* 0x040fe4000cf21270 */
[----:B------:R-:W-:Y:S01]  /*10c90*/  ISETP.LT.AND P0, PT, R146, UR11, !P0 ;  /* 0x0000000b92007c0c */ /* 0x000fe2000c701270 */
[----:B------:R-:W-:Y:S01]  /*10ca0*/  VIADD R139, R133, UR4 ;  /* 0x00000004858b7c36 */ /* 0x000fe20008000000 */
[----:B------:R-:W-:Y:S01]  /*10cb0*/  LEA.HI.X.SX32 R3, R3, UR9, 0x1, P6 ;  /* 0x0000000903037c11 */ /* 0x000fe2000b0f0eff */
[----:B------:R-:W-:Y:S01]  /*10cc0*/  IMAD.WIDE R68, R133, 0x2, R4 ;  /* 0x0000000285447825 */ /* 0x000fe200078e0204 */
[----:B------:R-:W-:-:S02]  /*10cd0*/  ISETP.LT.AND P6, PT, R145, UR10, !P5 ;  /* 0x0000000a91007c0c */ /* 0x000fc4000efc1270 */
[----:B------:R-:W-:Y:S01]  /*10ce0*/  ISETP.LT.AND P5, PT, R144, UR10, !P5 ;  /* 0x0000000a90007c0c */ /* 0x000fe2000efa1270 */
[----:B------:R-:W-:Y:S01]  /*10cf0*/  IMAD.WIDE R134, R139, 0x2, R4 ;  /* 0x000000028b867825 */ /* 0x000fe200078e0204 */
[----:B------:R-:W-:Y:S02]  /*10d00*/  ISETP.GE.AND P4, PT, R132, UR11, PT ;  /* 0x0000000b84007c0c */ /* 0x000fe4000bf86270 */
[----:B------:R-:W-:Y:S01]  /*10d10*/  F2FP.F16.F32.PACK_AB R0, R7, R6 ;  /* 0x000000060700723e */ /* 0x000fe200000000ff */
[--C-:B------:R-:W-:Y:S01]  /*10d20*/  IMAD.WIDE R132, R133, 0x2, R2.reuse ;  /* 0x0000000285847825 */ /* 0x100fe200078e0202 */
[----:B------:R0:W-:Y:S01]  /*10d30*/  @P1 STG.E.U16 desc[UR20][R68.64], R138 ;  /* 0x0000008a44001986 */ /* 0x0001e2000c101514 */
[----:B------:R-:W-:Y:S02]  /*10d40*/  ISETP.GE.AND P1, PT, R141, UR11, PT ;  /* 0x0000000b8d007c0c */ /* 0x000fe4000bf26270 */
[C---:B------:R-:W-:Y:S01]  /*10d50*/  IMAD.WIDE R136, R139.reuse, 0x2, R2 ;  /* 0x000000028b887825 */ /* 0x040fe200078e0202 */
[----:B------:R1:W-:Y:S03]  /*10d60*/  @P0 STG.E.U16 desc[UR20][R132.64], R140 ;  /* 0x0000008c84000986 */ /* 0x0003e6000c101514 */
[----:B------:R-:W-:Y:S01]  /*10d70*/  VIADD R139, R139, UR4 ;  /* 0x000000048b8b7c36 */ /* 0x000fe20008000000 */
[----:B------:R2:W-:Y:S01]  /*10d80*/  @P6 STG.E.U16 desc[UR20][R134.64], R142 ;  /* 0x0000008e86006986 */ /* 0x0005e2000c101514 */
[----:B------:R-:W-:-:S02]  /*10d90*/  ISETP.LT.AND P6, PT, R145, UR10, !P2 ;  /* 0x0000000a91007c0c */ /* 0x000fc4000d7c1270 */
[----:B------:R-:W-:Y:S01]  /*10da0*/  IMAD.WIDE R6, R139, 0x2, R4 ;  /* 0x000000028b067825 */ /* 0x000fe200078e0204 */
[----:B------:R3:W-:Y:S01]  /*10db0*/  @P5 STG.E.U16 desc[UR20][R136.64], R143 ;  /* 0x0000008f88005986 */ /* 0x0007e2000c101514 */
[----:B------:R-:W-:Y:S02]  /*10dc0*/  ISETP.LT.AND P5, PT, R145, UR10, !P4 ;  /* 0x0000000a91007c0c */ /* 0x000fe4000e7a1270 */
[C---:B------:R-:W-:Y:S01]  /*10dd0*/  ISETP.LT.AND P4, PT, R144.reuse, UR10, !P4 ;  /* 0x0000000a90007c0c */ /* 0x040fe2000e781270 */
[----:B0-----:R-:W-:Y:S01]  /*10de0*/  IMAD.WIDE R68, R139, 0x2, R2 ;  /* 0x000000028b447825 */ /* 0x001fe200078e0202 */
[----:B-1----:R-:W-:Y:S02]  /*10df0*/  F2FP.F16.F32.PACK_AB R133, R71, R70 ;  /* 0x000000464785723e */ /* 0x002fe400000000ff */
[----:B------:R-:W-:Y:S01]  /*10e00*/  ISETP.LT.AND P2, PT, R144, UR10, !P2 ;  /* 0x0000000a90007c0c */ /* 0x000fe2000d741270 */
[----:B------:R-:W-:Y:S01]  /*10e10*/  VIADD R141, R139, UR4 ;  /* 0x000000048b8d7c36 */ /* 0x000fe20008000000 */
[----:B--2---:R-:W-:Y:S01]  /*10e20*/  PRMT R135, R0, 0x7610, R135 ;  /* 0x0000761000877816 */ /* 0x004fe20000000087 */
[----:B------:R-:W-:-:S02]  /*10e30*/  VIADD R138, R146, 0x6 ;  /* 0x00000006928a7836 */ /* 0x000fc40000000000 */
[----:B------:R-:W-:Y:S01]  /*10e40*/  IMAD.WIDE R70, R141, 0x2, R4 ;  /* 0x000000028d467825 */ /* 0x000fe200078e0204 */
[----:B---3--:R-:W-:Y:S01]  /*10e50*/  PRMT R136, R0, 0x7632, R136 ;  /* 0x0000763200887816 */ /* 0x008fe20000000088 */
[----:B------:R0:W-:Y:S01]  /*10e60*/  @P5 STG.E.U16 desc[UR20][R6.64], R135 ;  /* 0x0000008706005986 */ /* 0x0001e2000c101514 */
[----:B------:R-:W-:Y:S01]  /*10e70*/  F2FP.F16.F32.PACK_AB R0, R9, R8 ;  /* 0x000000080900723e */ /* 0x000fe200000000ff */
[----:B------:R-:W-:Y:S01]  /*10e80*/  VIADD R73, R141, UR4 ;  /* 0x000000048d497c36 */ /* 0x000fe20008000000 */
[----:B------:R-:W-:Y:S01]  /*10e90*/  ISETP.GE.AND P0, PT, R138, UR11, PT ;  /* 0x0000000b8a007c0c */ /* 0x000fe2000bf06270 */
[----:B------:R1:W-:Y:S01]  /*10ea0*/  @P4 STG.E.U16 desc[UR20][R68.64], R133 ;  /* 0x0000008544004986 */ /* 0x0003e2000c101514 */
[----:B------:R-:W-:Y:S01]  /*10eb0*/  ISETP.LT.AND P4, PT, R145, UR10, !P3 ;  /* 0x0000000a91007c0c */ /* 0x000fe2000df81270 */
[----:B------:R-:W-:Y:S02]  /*10ec0*/  IMAD.WIDE R8, R73, 0x2, R4 ;  /* 0x0000000249087825 */ /* 0x000fe400078e0204 */
[----:B------:R2:W-:Y:S01]  /*10ed0*/  @P6 STG.E.U16 desc[UR20][R70.64], R136 ;  /* 0x0000008846006986 */ /* 0x0005e2000c101514 */
[----:B------:R-:W-:Y:S01]  /*10ee0*/  ISETP.LT.AND P6, PT, R144, UR10, !P3 ;  /* 0x0000000a90007c0c */ /* 0x000fe2000dfc1270 */
[----:B------:R-:W-:-:S02]  /*10ef0*/  VIADD R132, R146, 0x7 ;  /* 0x0000000792847836 */ /* 0x000fc40000000000 */
[----:B0-----:R-:W-:-:S03]  /*10f00*/  IMAD.WIDE R6, R141, 0x2, R2 ;  /* 0x000000028d067825 */ /* 0x001fc600078e0202 */
[----:B------:R-:W-:Y:S01]  /*10f10*/  ISETP.GE.AND P5, PT, R132, UR11, PT ;  /* 0x0000000b84007c0c */ /* 0x000fe2000bfa6270 */
[----:B-1----:R-:W-:Y:S01]  /*10f20*/  IMAD.WIDE R68, R73, 0x2, R2 ;  /* 0x0000000249447825 */ /* 0x002fe200078e0202 */
[----:B------:R-:W-:-:S03]  /*10f30*/  PRMT R133, R133, 0x7632, R133 ;  /* 0x0000763285857816 */ /* 0x000fc60000000085 */
[----:B------:R-:W-:Y:S01]  /*10f40*/  VIADD R73, R73, UR4 ;  /* 0x0000000449497c36 */ /* 0x000fe20008000000 */
[----:B--2---:R-:W-:Y:S01]  /*10f50*/  F2FP.F16.F32.PACK_AB R70, R11, R10 ;  /* 0x0000000a0b46723e */ /* 0x004fe200000000ff */
[----:B------:R0:W-:Y:S01]  /*10f60*/  @P2 STG.E.U16 desc[UR20][R6.64], R133 ;  /* 0x0000008506002986 */ /* 0x0001e2000c101514 */
[C---:B------:R-:W-:Y:S02]  /*10f70*/  VIADD R134, R146.reuse, 0x8 ;  /* 0x0000000892867836 */ /* 0x040fe40000000000 */
[----:B------:R-:W-:Y:S01]  /*10f80*/  VIADD R71, R73, UR4 ;  /* 0x0000000449477c36 */ /* 0x000fe20008000000 */
[----:B------:R1:W-:Y:S01]  /*10f90*/  @P4 STG.E.U16 desc[UR20][R8.64], R0 ;  /* 0x0000000008004986 */ /* 0x0003e2000c101514 */
[C---:B------:R-:W-:Y:S01]  /*10fa0*/  ISETP.LT.AND P4, PT, R145.reuse, UR10, !P1 ;  /* 0x0000000a91007c0c */ /* 0x040fe2000cf81270 */
[----:B------:R-:W-:Y:S01]  /*10fb0*/  VIADD R132, R146, 0x9 ;  /* 0x0000000992847836 */ /* 0x000fe20000000000 */
[C---:B------:R-:W-:Y:S01]  /*10fc0*/  ISETP.LT.AND P1, PT, R144.reuse, UR10, !P1 ;  /* 0x0000000a90007c0c */ /* 0x040fe2000cf21270 */
[----:B------:R2:W-:Y:S01]  /*10fd0*/  @P6 STG.E.U16 desc[UR20][R68.64], R72 ;  /* 0x0000004844006986 */ /* 0x0005e2000c101514 */
[----:B------:R-:W-:Y:S01]  /*10fe0*/  ISETP.LT.AND P6, PT, R145, UR10, !P0 ;  /* 0x0000000a91007c0c */ /* 0x000fe2000c7c1270 */
[----:B------:R-:W-:Y:S01]  /*10ff0*/  IMAD.WIDE R10, R71, 0x2, R4 ;  /* 0x00000002470a7825 */ /* 0x000fe200078e0204 */
[----:B------:R-:W-:-:S02]  /*11000*/  ISETP.LT.AND P0, PT, R144, UR10, !P0 ;  /* 0x0000000a90007c0c */ /* 0x000fc4000c701270 */
[----:B------:R-:W-:Y:S01]  /*11010*/  ISETP.GE.AND P3, PT, R134, UR11, PT ;  /* 0x0000000b86007c0c */ /* 0x000fe2000bf66270 */
[C---:B0-----:R-:W-:Y:S01]  /*11020*/  IMAD.WIDE R6, R73.reuse, 0x2, R4 ;  /* 0x0000000249067825 */ /* 0x041fe200078e0204 */
[----:B------:R-:W-:Y:S02]  /*11030*/  ISETP.GE.AND P2, PT, R132, UR11, PT ;  /* 0x0000000b84007c0c */ /* 0x000fe4000bf46270 */
[----:B-1----:R-:W-:Y:S01]  /*11040*/  PRMT R0, R0, 0x7632, R0 ;  /* 0x0000763200007816 */ /* 0x002fe20000000000 */
[----:B------:R-:W-:Y:S01]  /*11050*/  IMAD.WIDE R8, R73, 0x2, R2 ;  /* 0x0000000249087825 */ /* 0x000fe200078e0202 */
[----:B------:R-:W-:-:S03]  /*11060*/  PRMT R73, R72, 0x7632, R73 ;  /* 0x0000763248497816 */ /* 0x000fc60000000049 */
[----:B------:R0:W-:Y:S01]  /*11070*/  @P4 STG.E.U16 desc[UR20][R6.64], R0 ;  /* 0x0000000006004986 */ /* 0x0001e2000c101514 */
[----:B--2---:R-:W-:Y:S01]  /*11080*/  IMAD.WIDE R68, R71, 0x2, R2 ;  /* 0x0000000247447825 */ /* 0x004fe200078e0202 */
[----:B------:R-:W-:Y:S02]  /*11090*/  ISETP.GE.AND P4, PT, R75, UR11, PT ;  /* 0x0000000b4b007c0c */ /* 0x000fe4000bf86270 */
[----:B------:R1:W-:Y:S01]  /*110a0*/  @P1 STG.E.U16 desc[UR20][R8.64], R73 ;  /* 0x0000004908001986 */ /* 0x0003e2000c101514 */
[----:B------:R-:W-:Y:S01]  /*110b0*/  ISETP.LT.AND P1, PT, R145, UR10, !P5 ;  /* 0x0000000a91007c0c */ /* 0x000fe2000ef21270 */
[----:B------:R-:W-:Y:S01]  /*110c0*/  VIADD R71, R71, UR4 ;  /* 0x0000000447477c36 */ /* 0x000fe20008000000 */
[C---:B------:R-:W-:Y:S01]  /*110d0*/  ISETP.LT.AND P5, PT, R144.reuse, UR10, !P5 ;  /* 0x0000000a90007c0c */ /* 0x040fe2000efa1270 */
[----:B------:R2:W-:Y:S01]  /*110e0*/  @P6 STG.E.U16 desc[UR20][R10.64], R70 ;  /* 0x000000460a006986 */ /* 0x0005e2000c101514 */
[----:B------:R-:W-:Y:S01]  /*110f0*/  ISETP.LT.AND P6, PT, R145, UR10, !P3 ;  /* 0x0000000a91007c0c */ /* 0x000fe2000dfc1270 */
[C---:B------:R-:W-:Y:S01]  /*11100*/  VIADD R13, R71.reuse, UR4 ;  /* 0x00000004470d7c36 */ /* 0x040fe20008000000 */
[----:B------:R-:W-:Y:S01]  /*11110*/  ISETP.LT.AND P3, PT, R144, UR10, !P3 ;  /* 0x0000000a90007c0c */ /* 0x000fe2000df61270 */
[C---:B0-----:R-:W-:Y:S01]  /*11120*/  IMAD.WIDE R6, R71.reuse, 0x2, R4 ;  /* 0x0000000247067825 */ /* 0x041fe200078e0204 */
[----:B------:R0:W-:Y:S03]  /*11130*/  @P0 STG.E.U16 desc[UR20][R68.64], R74 ;  /* 0x0000004a44000986 */ /* 0x0001e6000c101514 */
[----:B-1----:R-:W-:Y:S01]  /*11140*/  IMAD.WIDE R8, R71, 0x2, R2 ;  /* 0x0000000247087825 */ /* 0x002fe200078e0202 */
[----:B------:R-:W-:-:S02]  /*11150*/  PRMT R71, R74, 0x7632, R71 ;  /* 0x000076324a477816 */ /* 0x000fc40000000047 */
[----:B--2---:R-:W-:Y:S01]  /*11160*/  PRMT R70, R70, 0x7632, R70 ;  /* 0x0000763246467816 */ /* 0x004fe20000000046 */
[----:B------:R-:W-:-:S04]  /*11170*/  IMAD.WIDE R10, R13, 0x2, R4 ;  /* 0x000000020d0a7825 */ /* 0x000fc800078e0204 */
[----:B------:R1:W-:Y:S01]  /*11180*/  @P1 STG.E.U16 desc[UR20][R6.64], R70 ;  /* 0x0000004606001986 */ /* 0x0003e2000c101514 */
[----:B0-----:R-:W-:Y:S02]  /*11190*/  VIADD R69, R13, UR4 ;  /* 0x000000040d457c36 */ /* 0x001fe40008000000 */
[C---:B------:R-:W-:Y:S01]  /*111a0*/  VIADD R72, R146.reuse, 0xb ;  /* 0x0000000b92487836 */ /* 0x040fe20000000000 */
[----:B------:R0:W-:Y:S01]  /*111b0*/  @P5 STG.E.U16 desc[UR20][R8.64], R71 ;  /* 0x0000004708005986 */ /* 0x0001e2000c101514 */
[----:B------:R-:W-:Y:S01]  /*111c0*/  ISETP.LT.AND P5, PT, R145, UR10, !P2 ;  /* 0x0000000a91007c0c */ /* 0x000fe2000d7a1270 */
[----:B------:R-:W-:Y:S02]  /*111d0*/  VIADD R68, R146, 0xd ;  /* 0x0000000d92447836 */ /* 0x000fe40000000000 */
[----:B------:R2:W-:Y:S01]  /*111e0*/  @P6 STG.E.U16 desc[UR20][R10.64], R12 ;  /* 0x0000000c0a006986 */ /* 0x0005e2000c101514 */
[----:B------:R-:W-:Y:S01]  /*111f0*/  ISETP.LT.AND P6, PT, R144, UR10, !P2 ;  /* 0x0000000a90007c0c */ /* 0x000fe2000d7c1270 */
[----:B------:R-:W-:Y:S01]  /*11200*/  VIADD R0, R146, 0xc ;  /* 0x0000000c92007836 */ /* 0x000fe20000000000 */
[----:B------:R-:W-:Y:S01]  /*11210*/  ISETP.GE.AND P0, PT, R72, UR11, PT ;  /* 0x0000000b48007c0c */ /* 0x000fe2000bf06270 */
[----:B-1----:R-:W-:Y:S01]  /*11220*/  IMAD.WIDE R6, R13, 0x2, R2 ;  /* 0x000000020d067825 */ /* 0x002fe200078e0202 */
[----:B------:R-:W-:-:S02]  /*11230*/  PRMT R13, R12, 0x7632, R13 ;  /* 0x000076320c0d7816 */ /* 0x000fc4000000000d */
[----:B------:R-:W-:Y:S01]  /*11240*/  ISETP.GE.AND P2, PT, R68, UR11, PT ;  /* 0x0000000b44007c0c */ /* 0x000fe2000bf46270 */
[C---:B0-----:R-:W-:Y:S01]  /*11250*/  IMAD.WIDE R8, R69.reuse, 0x2, R4 ;  /* 0x0000000245087825 */ /* 0x041fe200078e0204 */
[----:B------:R0:W-:Y:S01]  /*11260*/  @P3 STG.E.U16 desc[UR20][R6.64], R76 ;  /* 0x0000004c06003986 */ /* 0x0001e2000c101514 */
[----:B------:R-:W-:Y:S02]  /*11270*/  PRMT R68, R14, 0x7610, R68 ;  /* 0x000076100e447816 */ /* 0x000fe40000000044 */
[----:B--2---:R-:W-:Y:S01]  /*11280*/  PRMT R12, R76, 0x7632, R12 ;  /* 0x000076324c0c7816 */ /* 0x004fe2000000000c */
[----:B------:R-:W-:Y:S01]  /*11290*/  IMAD.WIDE R10, R69, 0x2, R2 ;  /* 0x00000002450a7825 */ /* 0x000fe200078e0202 */
[----:B------:R1:W-:Y:S01]  /*112a0*/  @P5 STG.E.U16 desc[UR20][R8.64], R13 ;  /* 0x0000000d08005986 */ /* 0x0003e2000c101514 */
[C---:B------:R-:W-:Y:S02]  /*112b0*/  ISETP.LT.AND P5, PT, R145.reuse, UR10, !P4 ;  /* 0x0000000a91007c0c */ /* 0x040fe4000e7a1270 */
[----:B------:R-:W-:Y:S01]  /*112c0*/  ISETP.LT.AND P4, PT, R144, UR10, !P4 ;  /* 0x0000000a90007c0c */ /* 0x000fe2000e781270 */
[----:B------:R2:W-:Y:S01]  /*112d0*/  @P6 STG.E.U16 desc[UR20][R10.64], R12 ;  /* 0x0000000c0a006986 */ /* 0x0005e2000c101514 */
[----:B------:R-:W-:Y:S01]  /*112e0*/  ISETP.LT.AND P6, PT, R145, UR10, !P0 ;  /* 0x0000000a91007c0c */ /* 0x000fe2000c7c1270 */
[----:B------:R-:W-:Y:S01]  /*112f0*/  VIADD R69, R69, UR4 ;  /* 0x0000000445457c36 */ /* 0x000fe20008000000 */
[----:B------:R-:W-:Y:S01]  /*11300*/  ISETP.GE.AND P1, PT, R0, UR11, PT ;  /* 0x0000000b00007c0c */ /* 0x000fe2000bf26270 */
[----:B------:R-:W-:Y:S01]  /*11310*/  VIADD R0, R146, 0xe ;  /* 0x0000000e92007836 */ /* 0x000fe20000000000 */
[----:B------:R-:W-:Y:S01]  /*11320*/  PRMT R70, R14, 0x7632, R70 ;  /* 0x000076320e467816 */ /* 0x000fe20000000046 */
[C---:B------:R-:W-:Y:S01]  /*11330*/  VIADD R15, R69.reuse, UR4 ;  /* 0x00000004450f7c36 */ /* 0x040fe20008000000 */
[----:B------:R-:W-:Y:S01]  /*11340*/  ISETP.LT.AND P0, PT, R144, UR10, !P0 ;  /* 0x0000000a90007c0c */ /* 0x000fe2000c701270 */
[----:B0-----:R-:W-:Y:S01]  /*11350*/  IMAD.WIDE R6, R69, 0x2, R4 ;  /* 0x0000000245067825 */ /* 0x001fe200078e0204 */
[----:B------:R-:W-:-:S02]  /*11360*/  PRMT R71, R78, 0x7632, R71 ;  /* 0x000076324e477816 */ /* 0x000fc40000000047 */
[----:B------:R-:W-:Y:S01]  /*11370*/  ISETP.GE.AND P3, PT, R0, UR11, PT ;  /* 0x0000000b00007c0c */ /* 0x000fe2000bf66270 */
[----:B-1----:R-:W-:Y:S01]  /*11380*/  IMAD.WIDE R8, R69, 0x2, R2 ;  /* 0x0000000245087825 */ /* 0x002fe200078e0202 */
[----:B------:R0:W-:Y:S03]  /*11390*/  @P5 STG.E.U16 desc[UR20][R6.64], R68 ;  /* 0x0000004406005986 */ /* 0x0001e6000c101514 */
[----:B--2---:R-:W-:Y:S01]  /*113a0*/  IMAD.WIDE R10, R15, 0x2, R4 ;  /* 0x000000020f0a7825 */ /* 0x004fe200078e0204 */
[----:B------:R1:W-:Y:S01]  /*113b0*/  @P4 STG.E.U16 desc[UR20][R8.64], R78 ;  /* 0x0000004e08004986 */ /* 0x0003e2000c101514 */
[----:B------:R-:W-:Y:S02]  /*113c0*/  ISETP.LT.AND P4, PT, R145, UR10, !P1 ;  /* 0x0000000a91007c0c */ /* 0x000fe4000cf81270 */
[----:B------:R-:W-:Y:S01]  /*113d0*/  IMAD.WIDE R12, R15, 0x2, R2 ;  /* 0x000000020f0c7825 */ /* 0x000fe200078e0202 */
[----:B------:R2:W-:Y:S01]  /*113e0*/  @P6 STG.E.U16 desc[UR20][R10.64], R70 ;  /* 0x000000460a006986 */ /* 0x0005e2000c101514 */
[----:B------:R-:W-:-:S02]  /*113f0*/  ISETP.LT.AND P1, PT, R144, UR10, !P1 ;  /* 0x0000000a90007c0c */ /* 0x000fc4000cf21270 */
[----:B------:R-:W-:Y:S01]  /*11400*/  VIADD R15, R15, UR4 ;  /* 0x000000040f0f7c36 */ /* 0x000fe20008000000 */
[----:B------:R-:W-:Y:S01]  /*11410*/  ISETP.LT.AND P6, PT, R145, UR10, !P2 ;  /* 0x0000000a91007c0c */ /* 0x000fe2000d7c1270 */
[----:B------:R3:W-:Y:S01]  /*11420*/  @P0 STG.E.U16 desc[UR20][R12.64], R71 ;  /* 0x000000470c000986 */ /* 0x0007e2000c101514 */
[----:B0-----:R-:W-:Y:S01]  /*11430*/  PRMT R68, R16, 0x7632, R68 ;  /* 0x0000763210447816 */ /* 0x001fe20000000044 */
[C---:B------:R-:W-:Y:S01]  /*11440*/  VIADD R17, R15.reuse, UR4 ;  /* 0x000000040f117c36 */ /* 0x040fe20008000000 */
[----:B------:R-:W-:Y:S01]  /*11450*/  ISETP.LT.AND P2, PT, R144, UR10, !P2 ;  /* 0x0000000a90007c0c */ /* 0x000fe2000d741270 */
[----:B------:R-:W-:-:S04]  /*11460*/  IMAD.WIDE R6, R15, 0x2, R4 ;  /* 0x000000020f067825 */ /* 0x000fc800078e0204 */
[----:B-1----:R-:W-:Y:S01]  /*11470*/  IMAD.WIDE R8, R15, 0x2, R2 ;  /* 0x000000020f087825 */ /* 0x002fe200078e0202 */
[----:B------:R0:W-:Y:S03]  /*11480*/  @P4 STG.E.U16 desc[UR20][R6.64], R16 ;  /* 0x0000001006004986 */ /* 0x0001e6000c101514 */
[----:B--2---:R-:W-:Y:S01]  /*11490*/  IMAD.WIDE R10, R17, 0x2, R4 ;  /* 0x00000002110a7825 */ /* 0x004fe200078e0204 */
[----:B------:R1:W-:Y:S03]  /*114a0*/  @P1 STG.E.U16 desc[UR20][R8.64], R80 ;  /* 0x0000005008001986 */ /* 0x0003e6000c101514 */
[----:B------:R-:W-:Y:S01]  /*114b0*/  VIADD R14, R146, 0x10 ;  /* 0x00000010920e7836 */ /* 0x000fe20000000000 */
[----:B------:R2:W-:Y:S01]  /*114c0*/  @P6 STG.E.U16 desc[UR20][R10.64], R68 ;  /* 0x000000440a006986 */ /* 0x0005e2000c101514 */
[----:B------:R-:W-:Y:S01]  /*114d0*/  ISETP.LT.AND P6, PT, R145, UR10, !P3 ;  /* 0x0000000a91007c0c */ /* 0x000fe2000dfc1270 */
[C---:B---3--:R-:W-:Y:S01]  /*114e0*/  VIADD R13, R17.reuse, UR4 ;  /* 0x00000004110d7c36 */ /* 0x048fe20008000000 */
[----:B------:R-:W-:Y:S01]  /*114f0*/  ISETP.LT.AND P3, PT, R144, UR10, !P3 ;  /* 0x0000000a90007c0c */ /* 0x000fe2000df61270 */
[----:B------:R-:W-:Y:S01]  /*11500*/  VIADD R0, R146, 0xf ;  /* 0x0000000f92007836 */ /* 0x000fe20000000000 */
[----:B------:R-:W-:Y:S01]  /*11510*/  ISETP.GE.AND P0, PT, R14, UR11, PT ;  /* 0x0000000b0e007c0c */ /* 0x000fe2000bf06270 */
[----:B0-----:R-:W-:Y:S01]  /*11520*/  IMAD.WIDE R6, R17, 0x2, R2 ;  /* 0x0000000211067825 */ /* 0x001fe200078e0202 */
[----:B------:R-:W-:-:S02]  /*11530*/  PRMT R14, R80, 0x7632, R14 ;  /* 0x00007632500e7816 */ /* 0x000fc4000000000e */
[----:B------:R-:W-:Y:S01]  /*11540*/  ISETP.GE.AND P5, PT, R0, UR11, PT ;  /* 0x0000000b00007c0c */ /* 0x000fe2000bfa6270 */
[C---:B-1----:R-:W-:Y:S01]  /*11550*/  IMAD.WIDE R8, R13.reuse, 0x2, R4 ;  /* 0x000000020d087825 */ /* 0x042fe200078e0204 */
[----:B------:R-:W-:Y:S01]  /*11560*/  PRMT R16, R18, 0x7632, R16 ;  /* 0x0000763212107816 */ /* 0x000fe20000000010 */
[----:B------:R0:W-:Y:S01]  /*11570*/  @P2 STG.E.U16 desc[UR20][R6.64], R14 ;  /* 0x0000000e06002986 */ /* 0x0001e2000c101514 */
[----:B------:R-:W-:Y:S01]  /*11580*/  PRMT R17, R82, 0x7632, R17 ;  /* 0x0000763252117816 */ /* 0x000fe20000000011 */
[----:B--2---:R-:W-:Y:S02]  /*11590*/  IMAD.WIDE R10, R13, 0x2, R2 ;  /* 0x000000020d0a7825 */ /* 0x004fe400078e0202 */
[----:B------:R1:W-:Y:S01]  /*115a0*/  @P6 STG.E.U16 desc[UR20][R8.64], R18 ;  /* 0x0000001208006986 */ /* 0x0003e2000c101514 */
[----:B------:R-:W-:Y:S01]  /*115b0*/  ISETP.LT.AND P6, PT, R145, UR10, !P0 ;  /* 0x0000000a91007c0c */ /* 0x000fe2000c7c1270 */
[----:B------:R-:W-:Y:S01]  /*115c0*/  VIADD R13, R13, UR4 ;  /* 0x000000040d0d7c36 */ /* 0x000fe20008000000 */
[----:B------:R-:W-:Y:S01]  /*115d0*/  ISETP.LT.AND P0, PT, R144, UR10, !P0 ;  /* 0x0000000a90007c0c */ /* 0x000fe2000c701270 */
[----:B------:R2:W-:Y:S01]  /*115e0*/  @P3 STG.E.U16 desc[UR20][R10.64], R82 ;  /* 0x000000520a003986 */ /* 0x0005e2000c101514 */
[----:B------:R-:W-:Y:S01]  /*115f0*/  ISETP.LT.AND P3, PT, R145, UR10, !P5 ;  /* 0x0000000a91007c0c */ /* 0x000fe2000ef61270 */
[----:B------:R-:W-:Y:S01]  /*11600*/  VIADD R0, R146, 0x11 ;  /* 0x0000001192007836 */ /* 0x000fe20000000000 */
[----:B------:R-:W-:Y:S01]  /*11610*/  ISETP.LT.AND P5, PT, R144, UR10, !P5 ;  /* 0x0000000a90007c0c */ /* 0x000fe2000efa1270 */
[----:B0-----:R-:W-:-:S03]  /*11620*/  IMAD.WIDE R6, R13, 0x2, R4 ;  /* 0x000000020d067825 */ /* 0x001fc600078e0204 */
[----:B------:R-:W-:Y:S01]  /*11630*/  ISETP.GE.AND P4, PT, R0, UR11, PT ;  /* 0x0000000b00007c0c */ /* 0x000fe2000bf86270 */
[----:B-1----:R-:W-:Y:S01]  /*11640*/  IMAD.WIDE R8, R13, 0x2, R2 ;  /* 0x000000020d087825 */ /* 0x002fe200078e0202 */
[----:B------:R-:W-:-:S03]  /*11650*/  PRMT R18, R84, 0x7632, R18 ;  /* 0x0000763254127816 */ /* 0x000fc60000000012 */
[----:B------:R-:W-:Y:S02]  /*11660*/  VIADD R12, R146, 0x12 ;  /* 0x00000012920c7836 */ /* 0x000fe40000000000 */
[----:B------:R0:W-:Y:S01]  /*11670*/  @P3 STG.E.U16 desc[UR20][R6.64], R16 ;  /* 0x0000001006003986 */ /* 0x0001e2000c101514 */
[----:B------:R-:W-:Y:S02]  /*11680*/  VIADD R15, R13, UR4 ;  /* 0x000000040d0f7c36 */ /* 0x000fe40008000000 */
[----:B------:R-:W-:Y:S01]  /*11690*/  ISETP.GE.AND P1, PT, R12, UR11, PT ;  /* 0x0000000b0c007c0c */ /* 0x000fe2000bf26270 */
[----:B------:R1:W-:Y:S01]  /*116a0*/  @P5 STG.E.U16 desc[UR20][R8.64], R17 ;  /* 0x0000001108005986 */ /* 0x0003e2000c101514 */
[----:B------:R-:W-:Y:S01]  /*116b0*/  ISETP.LT.AND P5, PT, R145, UR10, !P4 ;  /* 0x0000000a91007c0c */ /* 0x000fe2000e7a1270 */
[----:B--2---:R-:W-:Y:S01]  /*116c0*/  IMAD.WIDE R10, R15, 0x2, R4 ;  /* 0x000000020f0a7825 */ /* 0x004fe200078e0204 */
[----:B------:R-:W-:-:S03]  /*116d0*/  ISETP.LT.AND P4, PT, R144, UR10, !P4 ;  /* 0x0000000a90007c0c */ /* 0x000fc6000e781270 */
[C---:B------:R-:W-:Y:S01]  /*116e0*/  IMAD.WIDE R12, R15.reuse, 0x2, R2 ;  /* 0x000000020f0c7825 */ /* 0x040fe200078e0202 */
[----:B------:R-:W-:Y:S01]  /*116f0*/  @P6 STG.E.U16 desc[UR20][R10.64], R20 ;  /* 0x000000140a006986 */ /* 0x000fe2000c101514 */
[----:B0-----:R-:W-:Y:S02]  /*11700*/  PRMT R16, R20, 0x7632, R16 ;  /* 0x0000763214107816 */ /* 0x001fe40000000010 */
[----:B------:R-:W-:Y:S01]  /*11710*/  VIADD R15, R15, UR4 ;  /* 0x000000040f0f7c36 */ /* 0x000fe20008000000 */
[----:B------:R0:W-:Y:S01]  /*11720*/  @P0 STG.E.U16 desc[UR20][R12.64], R84 ;  /* 0x000000540c000986 */ /* 0x0001e2000c101514 */
[----:B------:R-:W-:Y:S01]  /*11730*/  VIADD R0, R146, 0x13 ;  /* 0x0000001392007836 */ /* 0x000fe20000000000 */
[----:B------:R-:W-:Y:S01]  /*11740*/  ISETP.LT.AND P6, PT, R145, UR10, !P1 ;  /* 0x0000000a91007c0c */ /* 0x000fe2000cfc1270 */
[C---:B------:R-:W-:Y:S01]  /*11750*/  IMAD.WIDE R6, R15.reuse, 0x2, R4 ;  /* 0x000000020f067825 */ /* 0x040fe200078e0204 */
[----:B------:R-:W-:Y:S02]  /*11760*/  ISETP.LT.AND P1, PT, R144, UR10, !P1 ;  /* 0x0000000a90007c0c */ /* 0x000fe4000cf21270 */
[----:B------:R-:W-:Y:S01]  /*11770*/  ISETP.GE.AND P2, PT, R0, UR11, PT ;  /* 0x0000000b00007c0c */ /* 0x000fe2000bf46270 */
[C---:B-1----:R-:W-:Y:S01]  /*11780*/  IMAD.WIDE R8, R15.reuse, 0x2, R2 ;  /* 0x000000020f087825 */ /* 0x042fe200078e0202 */
[----:B------:R1:W-:Y:S03]  /*11790*/  @P5 STG.E.U16 desc[UR20][R6.64], R16 ;  /* 0x0000001006005986 */ /* 0x0003e6000c101514 */
[----:B------:R-:W-:Y:S01]  /*117a0*/  VIADD R17, R15, UR4 ;  /* 0x000000040f117c36 */ /* 0x000fe20008000000 */
[----:B------:R2:W-:Y:S01]  /*117b0*/  @P4 STG.E.U16 desc[UR20][R8.64], R18 ;  /* 0x0000001208004986 */ /* 0x0005e2000c101514 */
[----:B------:R-:W-:Y:S01]  /*117c0*/  ISETP.LT.AND P4, PT, R145, UR10, !P2 ;  /* 0x0000000a91007c0c */ /* 0x000fe2000d781270 */
[----:B------:R-:W-:Y:S01]  /*117d0*/  VIADD R14, R146, 0x15 ;  /* 0x00000015920e7836 */ /* 0x000fe20000000000 */
[----:B------:R-:W-:Y:S01]  /*117e0*/  PRMT R15, R23, 0x7632, R15 ;  /* 0x00007632170f7816 */ /* 0x000fe2000000000f */
[----:B0-----:R-:W-:-:S02]  /*117f0*/  VIADD R13, R17, UR4 ;  /* 0x00000004110d7c36 */ /* 0x001fc40008000000 */
[----:B------:R-:W-:Y:S01]  /*11800*/  VIADD R0, R146, 0x14 ;  /* 0x0000001492007836 */ /* 0x000fe20000000000 */
[----:B------:R-:W-:Y:S01]  /*11810*/  ISETP.GE.AND P0, PT, R14, UR11, PT ;  /* 0x0000000b0e007c0c */ /* 0x000fe2000bf06270 */
[C---:B------:R-:W-:Y:S01]  /*11820*/  IMAD.WIDE R10, R17.reuse, 0x2, R4 ;  /* 0x00000002110a7825 */ /* 0x040fe200078e0204 */
[----:B------:R-:W-:Y:S02]  /*11830*/  PRMT R14, R22, 0x7632, R14 ;  /* 0x00007632160e7816 */ /* 0x000fe4000000000e */
[----:B------:R-:W-:Y:S01]  /*11840*/  ISETP.GE.AND P3, PT, R0, UR11, PT ;  /* 0x0000000b00007c0c */ /* 0x000fe2000bf66270 */
[----:B-1----:R-:W-:Y:S01]  /*11850*/  IMAD.WIDE R6, R17, 0x2, R2 ;  /* 0x0000000211067825 */ /* 0x002fe200078e0202 */
[----:B------:R0:W-:Y:S01]  /*11860*/  @P6 STG.E.U16 desc[UR20][R10.64], R22 ;  /* 0x000000160a006986 */ /* 0x0001e2000c101514 */
[----:B------:R-:W-:Y:S02]  /*11870*/  ISETP.LT.AND P6, PT, R144, UR10, !P2 ;  /* 0x0000000a90007c0c */ /* 0x000fe4000d7c1270 */
[----:B--2---:R-:W-:Y:S01]  /*11880*/  IMAD.WIDE R8, R13, 0x2, R4 ;  /* 0x000000020d087825 */ /* 0x004fe200078e0204 */
[----:B------:R1:W-:Y:S01]  /*11890*/  @P1 STG.E.U16 desc[UR20][R6.64], R14 ;  /* 0x0000000e06001986 */ /* 0x0003e2000c101514 */
[----:B------:R-:W-:-:S02]  /*118a0*/  PRMT R16, R24, 0x7632, R16 ;  /* 0x0000763218107816 */ /* 0x000fc40000000010 */
[C---:B------:R-:W-:Y:S01]  /*118b0*/  VIADD R0, R146.reuse, 0x16 ;  /* 0x0000001692007836 */ /* 0x040fe20000000000 */
[----:B------:R2:W-:Y:S01]  /*118c0*/  @P4 STG.E.U16 desc[UR20][R8.64], R23 ;  /* 0x0000001708004986 */ /* 0x0005e2000c101514 */
[----:B------:R-:W-:Y:S01]  /*118d0*/  ISETP.LT.AND P4, PT, R145, UR10, !P3 ;  /* 0x0000000a91007c0c */ /* 0x000fe2000df81270 */
[----:B------:R-:W-:Y:S01]  /*118e0*/  VIADD R12, R146, 0x17 ;  /* 0x00000017920c7836 */ /* 0x000fe20000000000 */
[----:B------:R-:W-:Y:S01]  /*118f0*/  ISETP.LT.AND P3, PT, R144, UR10, !P3 ;  /* 0x0000000a90007c0c */ /* 0x000fe2000df61270 */
[C---:B0-----:R-:W-:Y:S01]  /*11900*/  IMAD.WIDE R10, R13.reuse, 0x2, R2 ;  /* 0x000000020d0a7825 */ /* 0x041fe200078e0202 */
[----:B------:R-:W-:Y:S02]  /*11910*/  ISETP.GE.AND P5, PT, R0, UR11, PT ;  /* 0x0000000b00007c0c */ /* 0x000fe4000bfa6270 */
[----:B------:R-:W-:Y:S01]  /*11920*/  ISETP.GE.AND P2, PT, R12, UR11, PT ;  /* 0x0000000b0c007c0c */ /* 0x000fe2000bf46270 */
[----:B------:R-:W-:Y:S01]  /*11930*/  VIADD R13, R13, UR4 ;  /* 0x000000040d0d7c36 */ /* 0x000fe20008000000 */
[----:B------:R0:W-:Y:S01]  /*11940*/  @P6 STG.E.U16 desc[UR20][R10.64], R15 ;  /* 0x0000000f0a006986 */ /* 0x0001e2000c101514 */
[----:B------:R-:W-:Y:S01]  /*11950*/  ISETP.LT.AND P6, PT, R145, UR10, !P0 ;  /* 0x0000000a91007c0c */ /* 0x000fe2000c7c1270 */
[----:B------:R-:W-:Y:S01]  /*11960*/  VIADD R0, R146, 0x18 ;  /* 0x0000001892007836 */ /* 0x000fe20000000000 */
[----:B------:R-:W-:Y:S01]  /*11970*/  ISETP.LT.AND P0, PT, R144, UR10, !P0 ;  /* 0x0000000a90007c0c */ /* 0x000fe2000c701270 */
[----:B-1----:R-:W-:Y:S01]  /*11980*/  IMAD.WIDE R6, R13, 0x2, R4 ;  /* 0x000000020d067825 */ /* 0x002fe200078e0204 */
[----:B------:R-:W-:-:S02]  /*11990*/  PRMT R18, R25, 0x7632, R18 ;  /* 0x0000763219127816 */ /* 0x000fc40000000012 */
[----:B------:R-:W-:Y:S01]  /*119a0*/  ISETP.GE.AND P1, PT, R0, UR11, PT ;  /* 0x0000000b00007c0c */ /* 0x000fe2000bf26270 */
[C---:B--2---:R-:W-:Y:S01]  /*119b0*/  IMAD.WIDE R8, R13.reuse, 0x2, R2 ;  /* 0x000000020d087825 */ /* 0x044fe200078e0202 */
[----:B------:R-:W-:Y:S03]  /*119c0*/  @P4 STG.E.U16 desc[UR20][R6.64], R24 ;  /* 0x0000001806004986 */ /* 0x000fe6000c101514 */
[----:B0-----:R-:W-:Y:S01]  /*119d0*/  VIADD R15, R13, UR4 ;  /* 0x000000040d0f7c36 */ /* 0x001fe20008000000 */
[----:B------:R0:W-:Y:S01]  /*119e0*/  @P3 STG.E.U16 desc[UR20][R8.64], R16 ;  /* 0x0000001008003986 */ /* 0x0001e2000c101514 */
[----:B------:R-:W-:Y:S01]  /*119f0*/  ISETP.LT.AND P3, PT, R145, UR10, !P5 ;  /* 0x0000000a91007c0c */ /* 0x000fe2000ef61270 */
[----:B------:R-:W-:Y:S01]  /*11a00*/  VIADD R14, R146, 0x1a ;  /* 0x0000001a920e7836 */ /* 0x000fe20000000000 */
[----:B------:R-:W-:Y:S01]  /*11a10*/  ISETP.LT.AND P5, PT, R144, UR10, !P5 ;  /* 0x0000000a90007c0c */ /* 0x000fe2000efa1270 */
[----:B------:R-:W-:-:S04]  /*11a20*/  IMAD.WIDE R10, R15, 0x2, R4 ;  /* 0x000000020f0a7825 */ /* 0x000fc800078e0204 */
[----:B------:R-:W-:Y:S01]  /*11a30*/  IMAD.WIDE R12, R15, 0x2, R2 ;  /* 0x000000020f0c7825 */ /* 0x000fe200078e0202 */
[----:B------:R-:W-:Y:S01]  /*11a40*/  @P6 STG.E.U16 desc[UR20][R10.64], R25 ;  /* 0x000000190a006986 */ /* 0x000fe2000c101514 */
[----:B------:R-:W-:Y:S02]  /*11a50*/  ISETP.LT.AND P6, PT, R145, UR10, !P2 ;  /* 0x0000000a91007c0c */ /* 0x000fe4000d7c1270 */
[----:B------:R-:W-:Y:S01]  /*11a60*/  VIADD R15, R15, UR4 ;  /* 0x000000040f0f7c36 */ /* 0x000fe20008000000 */
[----:B0-----:R-:W-:Y:S01]  /*11a70*/  PRMT R16, R26, 0x7632, R16 ;  /* 0x000076321a107816 */ /* 0x001fe20000000010 */
[----:B------:R0:W-:Y:S01]  /*11a80*/  @P0 STG.E.U16 desc[UR20][R12.64], R18 ;  /* 0x000000120c000986 */ /* 0x0001e2000c101514 */
[----:B------:R-:W-:Y:S01]  /*11a90*/  ISETP.LT.AND P2, PT, R144, UR10, !P2 ;  /* 0x0000000a90007c0c */ /* 0x000fe2000d741270 */
[----:B------:R-:W-:Y:S01]  /*11aa0*/  IMAD.WIDE R6, R15, 0x2, R4 ;  /* 0x000000020f067825 */ /* 0x000fe200078e0204 */
[----:B------:R-:W-:Y:S02]  /*11ab0*/  ISETP.GE.AND P0, PT, R14, UR11, PT ;  /* 0x0000000b0e007c0c */ /* 0x000fe4000bf06270 */
[----:B------:R-:W-:Y:S01]  /*11ac0*/  PRMT R14, R27, 0x7632, R14 ;  /* 0x000076321b0e7816 */ /* 0x000fe2000000000e */
[C---:B------:R-:W-:Y:S01]  /*11ad0*/  IMAD.WIDE R8, R15.reuse, 0x2, R2 ;  /* 0x000000020f087825 */ /* 0x040fe200078e0202 */
[----:B------:R1:W-:Y:S03]  /*11ae0*/  @P3 STG.E.U16 desc[UR20][R6.64], R26 ;  /* 0x0000001a06003986 */ /* 0x0003e6000c101514 */
[----:B------:R-:W-:Y:S01]  /*11af0*/  VIADD R17, R15, UR4 ;  /* 0x000000040f117c36 */ /* 0x000fe20008000000 */
[----:B------:R2:W-:Y:S01]  /*11b00*/  @P5 STG.E.U16 desc[UR20][R8.64], R16 ;  /* 0x0000001008005986 */ /* 0x0005e2000c101514 */
[----:B------:R-:W-:Y:S01]  /*11b10*/  ISETP.LT.AND P5, PT, R145, UR10, !P1 ;  /* 0x0000000a91007c0c */ /* 0x000fe2000cfa1270 */
[----:B------:R-:W-:Y:S01]  /*11b20*/  VIADD R0, R146, 0x19 ;  /* 0x0000001992007836 */ /* 0x000fe20000000000 */
[----:B------:R-:W-:Y:S01]  /*11b30*/  PRMT R15, R28, 0x7632, R15 ;  /* 0x000076321c0f7816 */ /* 0x000fe2000000000f */
[C---:B0-----:R-:W-:Y:S01]  /*11b40*/  VIADD R13, R17.reuse, UR4 ;  /* 0x00000004110d7c36 */ /* 0x041fe20008000000 */
[----:B------:R-:W-:Y:S01]  /*11b50*/  PRMT R18, R30, 0x7632, R18 ;  /* 0x000076321e127816 */ /* 0x000fe20000000012 */
[----:B------:R-:W-:Y:S01]  /*11b60*/  IMAD.WIDE R10, R17, 0x2, R4 ;  /* 0x00000002110a7825 */ /* 0x000fe200078e0204 */
[----:B------:R-:W-:-:S03]  /*11b70*/  ISETP.GE.AND P4, PT, R0, UR11, PT ;  /* 0x0000000b00007c0c */ /* 0x000fc6000bf86270 */
[----:B-1----:R-:W-:Y:S01]  /*11b80*/  IMAD.WIDE R6, R17, 0x2, R2 ;  /* 0x0000000211067825 */ /* 0x002fe200078e0202 */
[----:B------:R0:W-:Y:S01]  /*11b90*/  @P6 STG.E.U16 desc[UR20][R10.64], R27 ;  /* 0x0000001b0a006986 */ /* 0x0001e2000c101514 */
[----:B------:R-:W-:Y:S02]  /*11ba0*/  ISETP.LT.AND P6, PT, R144, UR10, !P1 ;  /* 0x0000000a90007c0c */ /* 0x000fe4000cfc1270 */
[----:B--2---:R-:W-:Y:S01]  /*11bb0*/  IMAD.WIDE R8, R13, 0x2, R4 ;  /* 0x000000020d087825 */ /* 0x004fe200078e0204 */
[----:B------:R1:W-:Y:S01]  /*11bc0*/  @P2 STG.E.U16 desc[UR20][R6.64], R14 ;  /* 0x0000000e06002986 */ /* 0x0003e2000c101514 */
[----:B------:R-:W-:Y:S02]  /*11bd0*/  PRMT R16, R29, 0x7632, R16 ;  /* 0x000076321d107816 */ /* 0x000fe40000000010 */
[C---:B------:R-:W-:Y:S01]  /*11be0*/  VIADD R0, R146.reuse, 0x1b ;  /* 0x0000001b92007836 */ /* 0x040fe20000000000 */
[----:B------:R2:W-:Y:S01]  /*11bf0*/  @P5 STG.E.U16 desc[UR20][R8.64], R28 ;  /* 0x0000001c08005986 */ /* 0x0005e2000c101514 */
[----:B------:R-:W-:Y:S01]  /*11c00*/  ISETP.LT.AND P5, PT, R145, UR10, !P4 ;  /* 0x0000000a91007c0c */ /* 0x000fe2000e7a1270 */
[----:B------:R-:W-:Y:S01]  /*11c10*/  VIADD R12, R146, 0x1c ;  /* 0x0000001c920c7836 */ /* 0x000fe20000000000 */
[----:B------:R-:W-:Y:S01]  /*11c20*/  ISETP.LT.AND P4, PT, R144, UR10, !P4 ;  /* 0x0000000a90007c0c */ /* 0x000fe2000e781270 */
[----:B0-----:R-:W-:Y:S01]  /*11c30*/  IMAD.WIDE R10, R13, 0x2, R2 ;  /* 0x000000020d0a7825 */ /* 0x001fe200078e0202 */
[----:B------:R-:W-:-:S02]  /*11c40*/  ISETP.GE.AND P3, PT, R0, UR11, PT ;  /* 0x0000000b00007c0c */ /* 0x000fc4000bf66270 */
[----:B------:R-:W-:Y:S01]  /*11c50*/  ISETP.GE.AND P1, PT, R12, UR11, PT ;  /* 0x0000000b0c007c0c */ /* 0x000fe2000bf26270 */
[----:B------:R-:W-:Y:S01]  /*11c60*/  VIADD R13, R13, UR4 ;  /* 0x000000040d0d7c36 */ /* 0x000fe20008000000 */
[----:B------:R0:W-:Y:S01]  /*11c70*/  @P6 STG.E.U16 desc[UR20][R10.64], R15 ;  /* 0x0000000f0a006986 */ /* 0x0001e2000c101514 */
[----:B------:R-:W-:Y:S01]  /*11c80*/  ISETP.LT.AND P6, PT, R145, UR10, !P0 ;  /* 0x0000000a91007c0c */ /* 0x000fe2000c7c1270 */
[----:B------:R-:W-:Y:S01]  /*11c90*/  VIADD R0, R146, 0x1d ;  /* 0x0000001d92007836 */ /* 0x000fe20000000000 */
[----:B------:R-:W-:Y:S01]  /*11ca0*/  ISETP.LT.AND P0, PT, R144, UR10, !P0 ;  /* 0x0000000a90007c0c */ /* 0x000fe2000c701270 */
[----:B-1----:R-:W-:-:S03]  /*11cb0*/  IMAD.WIDE R6, R13, 0x2, R4 ;  /* 0x000000020d067825 */ /* 0x002fc600078e0204 */
        /* <DEDUP_REMOVED lines=16> */
[C---:B------:R-:W-:Y:S01]  /*11dc0*/  IMAD.WIDE R6, R15.reuse, 0x2, R4 ;  /* 0x000000020f067825 */ /* 0x040fe200078e0204 */
        /* <DEDUP_REMOVED lines=9> */
[----:B0-----:R-:W-:Y:S01]  /*11e60*/  VIADD R13, R17, UR4 ;  /* 0x00000004110d7c36 */ /* 0x001fe20008000000 */
        /* <DEDUP_REMOVED lines=83> */
[----:B------:R1:W-:Y:S01]  /*123a0*/  @P6 STG.E.U16 desc[UR20][R10.64], R40 ;  /* 0x000000280a006986 */ /* 0x0003e2000c101514 */
        /* <DEDUP_REMOVED lines=15> */
[----:B-1----:R-:W-:Y:S01]  /*124a0*/  IMAD.WIDE R10, R17, 0x2, R4 ;  /* 0x00000002110a7825 */ /* 0x002fe200078e0204 */
[----:B0-----:R-:W-:-:S02]  /*124b0*/  PRMT R18, R45, 0x7632, R18 ;  /* 0x000076322d127816 */ /* 0x001fc40000000012 */
[----:B------:R-:W-:Y:S01]  /*124c0*/  ISETP.GE.AND P4, PT, R0, UR11, PT ;  /* 0x0000000b00007c0c */ /* 0x000fe2000bf86270 */
[C---:B------:R-:W-:Y:S01]  /*124d0*/  VIADD R13, R17.reuse, UR4 ;  /* 0x00000004110d7c36 */ /* 0x040fe20008000000 */
[----:B------:R0:W-:Y:S01]  /*124e0*/  @P6 STG.E.U16 desc[UR20][R10.64], R42 ;  /* 0x0000002a0a006986 */ /* 0x0001e2000c101514 */
[----:B--2---:R-:W-:Y:S01]  /*124f0*/  IMAD.WIDE R6, R17, 0x2, R2 ;  /* 0x0000000211067825 */ /* 0x004fe200078e0202 */
[----:B------:R-:W-:Y:S02]  /*12500*/  ISETP.LT.AND P6, PT, R144, UR10, !P2 ;  /* 0x0000000a90007c0c */ /* 0x000fe4000d7c1270 */
[----:B---3--:R-:W-:Y:S01]  /*12510*/  PRMT R16, R44, 0x7632, R16 ;  /* 0x000076322c107816 */ /* 0x008fe20000000010 */
[----:B------:R-:W-:Y:S01]  /*12520*/  IMAD.WIDE R8, R13, 0x2, R4 ;  /* 0x000000020d087825 */ /* 0x000fe200078e0204 */
[----:B------:R1:W-:Y:S03]  /*12530*/  @P1 STG.E.U16 desc[UR20][R6.64], R14 ;  /* 0x0000000e06001986 */ /* 0x0003e6000c101514 */
[----:B------:R-:W-:Y:S01]  /*12540*/  VIADD R0, R146, 0x2a ;  /* 0x0000002a92007836 */ /* 0x000fe20000000000 */
[----:B------:R2:W-:Y:S01]  /*12550*/  @P5 STG.E.U16 desc[UR20][R8.64], R43 ;  /* 0x0000002b08005986 */ /* 0x0005e2000c101514 */
[----:B------:R-:W-:Y:S01]  /*12560*/  ISETP.LT.AND P5, PT, R145, UR10, !P4 ;  /* 0x0000000a91007c0c */ /* 0x000fe2000e7a1270 */
[----:B0-----:R-:W-:Y:S01]  /*12570*/  IMAD.WIDE R10, R13, 0x2, R2 ;  /* 0x000000020d0a7825 */ /* 0x001fe200078e0202 */
[----:B------:R-:W-:-:S02]  /*12580*/  ISETP.LT.AND P4, PT, R144, UR10, !P4 ;  /* 0x0000000a90007c0c */ /* 0x000fc4000e781270 */
        /* <DEDUP_REMOVED lines=15> */
[----:B------:R-:W-:-:S03]  /*12680*/  IMAD.WIDE R10, R15, 0x2, R4 ;  /* 0x000000020f0a7825 */ /* 0x000fc600078e0204 */
[----:B------:R-:W-:Y:S01]  /*12690*/  ISETP.GE.AND P1, PT, R0, UR11, PT ;  /* 0x0000000b00007c0c */ /* 0x000fe2000bf26270 */
[----:B------:R-:W-:Y:S01]  /*126a0*/  IMAD.WIDE R12, R15, 0x2, R2 ;  /* 0x000000020f0c7825 */ /* 0x000fe200078e0202 */
[----:B------:R1:W-:Y:S01]  /*126b0*/  @P6 STG.E.U16 desc[UR20][R10.64], R45 ;  /* 0x0000002d0a006986 */ /* 0x0003e2000c101514 */
[----:B------:R-:W-:Y:S02]  /*126c0*/  ISETP.LT.AND P6, PT, R145, UR10, !P2 ;  /* 0x0000000a91007c0c */ /* 0x000fe4000d7c1270 */
[----:B------:R-:W-:Y:S01]  /*126d0*/  VIADD R15, R15, UR4 ;  /* 0x000000040f0f7c36 */ /* 0x000fe20008000000 */
[----:B0-----:R-:W-:Y:S01]  /*126e0*/  PRMT R16, R46, 0x7632, R16 ;  /* 0x000076322e107816 */ /* 0x001fe20000000010 */
[----:B------:R0:W-:Y:S01]  /*126f0*/  @P0 STG.E.U16 desc[UR20][R12.64], R18 ;  /* 0x000000120c000986 */ /* 0x0001e2000c101514 */
[----:B------:R-:W-:Y:S01]  /*12700*/  ISETP.LT.AND P2, PT, R144, UR10, !P2 ;  /* 0x0000000a90007c0c */ /* 0x000fe2000d741270 */
[----:B------:R-:W-:-:S04]  /*12710*/  IMAD.WIDE R6, R15, 0x2, R4 ;  /* 0x000000020f067825 */ /* 0x000fc800078e0204 */
        /* <DEDUP_REMOVED lines=10> */
[----:B------:R-:W-:Y:S01]  /*127c0*/  VIADD R13, R17, UR4 ;  /* 0x00000004110d7c36 */ /* 0x000fe20008000000 */
[----:B------:R0:W-:Y:S01]  /*127d0*/  @P6 STG.E.U16 desc[UR20][R10.64], R47 ;  /* 0x0000002f0a006986 */ /* 0x0001e2000c101514 */
[----:B------:R-:W-:Y:S01]  /*127e0*/  VIADD R0, R146, 0x2d ;  /* 0x0000002d92007836 */ /* 0x000fe20000000000 */
[----:B------:R-:W-:Y:S01]  /*127f0*/  PRMT R14, R47, 0x7632, R14 ;  /* 0x000076322f0e7816 */ /* 0x000fe2000000000e */
[----:B--2---:R-:W-:Y:S01]  /*12800*/  IMAD.WIDE R6, R17, 0x2, R2 ;  /* 0x0000000211067825 */ /* 0x004fe200078e0202 */
[----:B------:R-:W-:Y:S02]  /*12810*/  ISETP.LT.AND P6, PT, R144, UR10, !P1 ;  /* 0x0000000a90007c0c */ /* 0x000fe4000cfc1270 */
[----:B------:R-:W-:Y:S01]  /*12820*/  ISETP.GE.AND P5, PT, R0, UR11, PT ;  /* 0x0000000b00007c0c */ /* 0x000fe2000bfa6270 */
[----:B---3--:R-:W-:Y:S01]  /*12830*/  IMAD.WIDE R8, R13, 0x2, R4 ;  /* 0x000000020d087825 */ /* 0x008fe200078e0204 */
[----:B------:R1:W-:Y:S01]  /*12840*/  @P2 STG.E.U16 desc[UR20][R6.64], R14 ;  /* 0x0000000e06002986 */ /* 0x0003e2000c101514 */
[----:B------:R-:W-:-:S02]  /*12850*/  PRMT R16, R49, 0x7632, R16 ;  /* 0x0000763231107816 */ /* 0x000fc40000000010 */
[----:B------:R-:W-:Y:S01]  /*12860*/  VIADD R0, R146, 0x2f ;  /* 0x0000002f92007836 */ /* 0x000fe20000000000 */
[----:B------:R2:W-:Y:S01]  /*12870*/  @P3 STG.E.U16 desc[UR20][R8.64], R48 ;  /* 0x0000003008003986 */ /* 0x0005e2000c101514 */
[----:B------:R-:W-:Y:S01]  /*12880*/  ISETP.LT.AND P3, PT, R145, UR10, !P5 ;  /* 0x0000000a91007c0c */ /* 0x000fe2000ef61270 */
[C---:B0-----:R-:W-:Y:S01]  /*12890*/  IMAD.WIDE R10, R13.reuse, 0x2, R2 ;  /* 0x000000020d0a7825 */ /* 0x041fe200078e0202 */
[----:B------:R-:W-:Y:S02]  /*128a0*/  ISETP.LT.AND P5, PT, R144, UR10, !P5 ;  /* 0x0000000a90007c0c */ /* 0x000fe4000efa1270 */
        /* <DEDUP_REMOVED lines=37> */
[----:B------:R-:W-:Y:S01]  /*12b00*/  VIADD R0, R146, 0x32 ;  /* 0x0000003292007836 */ /* 0x000fe20000000000 */
[----:B------:R-:W-:Y:S01]  /*12b10*/  ISETP.LT.AND P6, PT, R144, UR10, !P2 ;  /* 0x0000000a90007c0c */ /* 0x000fe2000d7c1270 */
[----:B--2---:R-:W-:Y:S01]  /*12b20*/  IMAD.WIDE R6, R17, 0x2, R2 ;  /* 0x0000000211067825 */ /* 0x004fe200078e0202 */
[----:B------:R-:W-:Y:S02]  /*12b30*/  PRMT R14, R52, 0x7632, R14 ;  /* 0x00007632340e7816 */ /* 0x000fe4000000000e */
[----:B------:R-:W-:Y:S01]  /*12b40*/  ISETP.GE.AND P3, PT, R0, UR11, PT ;  /* 0x0000000b00007c0c */ /* 0x000fe2000bf66270 */
[----:B---3--:R-:W-:Y:S01]  /*12b50*/  IMAD.WIDE R8, R13, 0x2, R4 ;  /* 0x000000020d087825 */ /* 0x008fe200078e0204 */
[----:B------:R-:W-:Y:S01]  /*12b60*/  PRMT R16, R54, 0x7632, R16 ;  /* 0x0000763236107816 */ /* 0x000fe20000000010 */
[----:B------:R1:W-:Y:S02]  /*12b70*/  @P1 STG.E.U16 desc[UR20][R6.64], R14 ;  /* 0x0000000e06001986 */ /* 0x0003e4000c101514 */
[----:B------:R-:W-:-:S02]  /*12b80*/  VIADD R0, R146, 0x34 ;  /* 0x0000003492007836 */ /* 0x000fc40000000000 */
[----:B------:R2:W-:Y:S01]  /*12b90*/  @P4 STG.E.U16 desc[UR20][R8.64], R53 ;  /* 0x0000003508004986 */ /* 0x0005e2000c101514 */
[----:B0-----:R-:W-:Y:S01]  /*12ba0*/  IMAD.WIDE R10, R13, 0x2, R2 ;  /* 0x000000020d0a7825 */ /* 0x001fe200078e0202 */
[----:B------:R-:W-:Y:S02]  /*12bb0*/  ISETP.LT.AND P4, PT, R145, UR10, !P3 ;  /* 0x0000000a91007c0c */ /* 0x000fe4000df81270 */
[----:B------:R-:W-:Y:S01]  /*12bc0*/  ISETP.LT.AND P3, PT, R144, UR10, !P3 ;  /* 0x0000000a90007c0c */ /* 0x000fe2000df61270 */
[----:B------:R-:W-:Y:S01]  /*12bd0*/  VIADD R13, R13, UR4 ;  /* 0x000000040d0d7c36 */ /* 0x000fe20008000000 */
[----:B------:R0:W-:Y:S01]  /*12be0*/  @P6 STG.E.U16 desc[UR20][R10.64], R15 ;  /* 0x0000000f0a006986 */ /* 0x0001e2000c101514 */
[----:B------:R-:W-:Y:S01]  /*12bf0*/  ISETP.LT.AND P6, PT, R145, UR10, !P0 ;  /* 0x0000000a91007c0c */ /* 0x000fe2000c7c1270 */
[----:B------:R-:W-:Y:S01]  /*12c00*/  VIADD R12, R146, 0x35 ;  /* 0x00000035920c7836 */ /* 0x000fe20000000000 */
[----:B------:R-:W-:Y:S01]  /*12c10*/  ISETP.GE.AND P5, PT, R0, UR11, PT ;  /* 0x0000000b00007c0c */ /* 0x000fe2000bfa6270 */
[----:B-1----:R-:W-:Y:S01]  /*12c20*/  IMAD.WIDE R6, R13, 0x2, R4 ;  /* 0x000000020d067825 */ /* 0x002fe200078e0204 */
[----:B------:R-:W-:-:S02]  /*12c30*/  ISETP.LT.AND P0, PT, R144, UR10, !P0 ;  /* 0x0000000a90007c0c */ /* 0x000fc4000c701270 */
        /* <DEDUP_REMOVED lines=18> */
[C---:B------:R-:W-:Y:S01]  /*12d60*/  VIADD R17, R15.reuse, UR4 ;  /* 0x000000040f117c36 */ /* 0x040fe20008000000 */
[----:B------:R2:W-:Y:S01]  /*12d70*/  @P3 STG.E.U16 desc[UR20][R6.64], R56 ;  /* 0x0000003806003986 */ /* 0x0005e2000c101514 */
[----:B------:R-:W-:Y:S01]  /*12d80*/  IMAD.WIDE R8, R15, 0x2, R2 ;  /* 0x000000020f087825 */ /* 0x000fe200078e0202 */
[----:B------:R-:W-:-:S03]  /*12d90*/  PRMT R15, R58, 0x7632, R15 ;  /* 0x000076323a0f7816 */ /* 0x000fc6000000000f */
[----:B-1----:R-:W-:Y:S01]  /*12da0*/  IMAD.WIDE R10, R17, 0x2, R4 ;  /* 0x00000002110a7825 */ /* 0x002fe200078e0204 */
[----:B------:R1:W-:Y:S01]  /*12db0*/  @P5 STG.E.U16 desc[UR20][R8.64], R16 ;  /* 0x0000001008005986 */ /* 0x0003e2000c101514 */
[----:B------:R-:W-:Y:S02]  /*12dc0*/  ISETP.LT.AND P5, PT, R145, UR10, !P1 ;  /* 0x0000000a91007c0c */ /* 0x000fe4000cfa1270 */
[----:B------:R-:W-:Y:S01]  /*12dd0*/  VIADD R14, R146, 0x38 ;  /* 0x00000038920e7836 */ /* 0x000fe20000000000 */
[----:B------:R3:W-:Y:S01]  /*12de0*/  @P6 STG.E.U16 desc[UR20][R10.64], R57 ;  /* 0x000000390a006986 */ /* 0x0007e2000c101514 */
[----:B------:R-:W-:Y:S01]  /*12df0*/  ISETP.LT.AND P6, PT, R144, UR10, !P1 ;  /* 0x0000000a90007c0c */ /* 0x000fe2000cfc1270 */
[C---:B0-----:R-:W-:Y:S01]  /*12e00*/  VIADD R13, R17.reuse, UR4 ;  /* 0x00000004110d7c36 */ /* 0x041fe20008000000 */
[----:B------:R-:W-:Y:S01]  /*12e10*/  PRMT R18, R60, 0x7632, R18 ;  /* 0x000076323c127816 */ /* 0x000fe20000000012 */
[----:B------:R-:W-:Y:S01]  /*12e20*/  VIADD R0, R146, 0x37 ;  /* 0x0000003792007836 */ /* 0x000fe20000000000 */
[----:B------:R-:W-:Y:S01]  /*12e30*/  ISETP.GE.AND P0, PT, R14, UR11, PT ;  /* 0x0000000b0e007c0c */ /* 0x000fe2000bf06270 */
[----:B--2---:R-:W-:Y:S01]  /*12e40*/  IMAD.WIDE R6, R17, 0x2, R2 ;  /* 0x0000000211067825 */ /* 0x004fe200078e0202 */
[----:B------:R-:W-:-:S02]  /*12e50*/  PRMT R14, R57, 0x7632, R14 ;  /* 0x00007632390e7816 */ /* 0x000fc4000000000e */
[----:B------:R-:W-:Y:S01]  /*12e60*/  ISETP.GE.AND P4, PT, R0, UR11, PT ;  /* 0x0000000b00007c0c */ /* 0x000fe2000bf86270 */
[----:B-1----:R-:W-:Y:S01]  /*12e70*/  IMAD.WIDE R8, R13, 0x2, R4 ;  /* 0x000000020d087825 */ /* 0x002fe200078e0204 */
[----:B------:R-:W-:Y:S01]  /*12e80*/  PRMT R16, R59, 0x7632, R16 ;  /* 0x000076323b107816 */ /* 0x000fe20000000010 */
[----:B------:R0:W-:Y:S02]  /*12e90*/  @P2 STG.E.U16 desc[UR20][R6.64], R14 ;  /* 0x0000000e06002986 */ /* 0x0001e4000c101514 */
[----:B---3--:R-:W-:Y:S02]  /*12ea0*/  IMAD.WIDE R10, R13, 0x2, R2 ;  /* 0x000000020d0a7825 */ /* 0x008fe400078e0202 */
        /* <DEDUP_REMOVED lines=10> */
[----:B------:R-:W-:Y:S02]  /*12f50*/  VIADD R12, R146, 0x3a ;  /* 0x0000003a920c7836 */ /* 0x000fe40000000000 */
[C---:B-1----:R-:W-:Y:S01]  /*12f60*/  IMAD.WIDE R8, R13.reuse, 0x2, R2 ;  /* 0x000000020d087825 */ /* 0x042fe200078e0202 */
[----:B------:R-:W-:Y:S02]  /*12f70*/  @P5 STG.E.U16 desc[UR20][R6.64], R59 ;  /* 0x0000003b06005986 */ /* 0x000fe4000c101514 */
[----:B------:R-:W-:Y:S01]  /*12f80*/  ISETP.GE.AND P1, PT, R12, UR11, PT ;  /* 0x0000000b0c007c0c */ /* 0x000fe2000bf26270 */
[----:B--2---:R-:W-:Y:S01]  /*12f90*/  VIADD R15, R13, UR4 ;  /* 0x000000040d0f7c36 */ /* 0x004fe20008000000 */
[----:B------:R0:W-:Y:S01]  /*12fa0*/  @P4 STG.E.U16 desc[UR20][R8.64], R16 ;  /* 0x0000001008004986 */ /* 0x0001e2000c101514 */
[----:B------:R-:W-:Y:S01]  /*12fb0*/  ISETP.LT.AND P4, PT, R145, UR10, !P3 ;  /* 0x0000000a91007c0c */ /* 0x000fe2000df81270 */
[----:B------:R-:W-:Y:S01]  /*12fc0*/  VIADD R0, R146, 0x3b ;  /* 0x0000003b92007836 */ /* 0x000fe20000000000 */
[----:B------:R-:W-:Y:S01]  /*12fd0*/  ISETP.LT.AND P3, PT, R144, UR10, !P3 ;  /* 0x0000000a90007c0c */ /* 0x000fe2000df61270 */
[----:B------:R-:W-:-:S03]  /*12fe0*/  IMAD.WIDE R10, R15, 0x2, R4 ;  /* 0x000000020f0a7825 */ /* 0x000fc600078e0204 */
[----:B------:R-:W-:Y:S01]  /*12ff0*/  ISETP.GE.AND P2, PT, R0, UR11, PT ;  /* 0x0000000b00007c0c */ /* 0x000fe2000bf46270 */
[----:B------:R-:W-:Y:S01]  /*13000*/  IMAD.WIDE R12, R15, 0x2, R2 ;  /* 0x000000020f0c7825 */ /* 0x000fe200078e0202 */
[----:B------:R-:W-:Y:S01]  /*13010*/  @P6 STG.E.U16 desc[UR20][R10.64], R60 ;  /* 0x0000003c0a006986 */ /* 0x000fe2000c101514 */
[----:B------:R-:W-:Y:S02]  /*13020*/  ISETP.LT.AND P6, PT, R145, UR10, !P1 ;  /* 0x0000000a91007c0c */ /* 0x000fe4000cfc1270 */
[----:B------:R-:W-:Y:S01]  /*13030*/  VIADD R15, R15, UR4 ;  /* 0x000000040f0f7c36 */ /* 0x000fe20008000000 */
[----:B------:R1:W-:Y:S01]  /*13040*/  @P0 STG.E.U16 desc[UR20][R12.64], R18 ;  /* 0x000000120c000986 */ /* 0x0003e2000c101514 */
[----:B------:R-:W-:Y:S01]  /*13050*/  VIADD R0, R146, 0x3c ;  /* 0x0000003c92007836 */ /* 0x000fe20000000000 */
[----:B------:R-:W-:Y:S01]  /*13060*/  ISETP.LT.AND P1, PT, R144, UR10, !P1 ;  /* 0x0000000a90007c0c */ /* 0x000fe2000cf21270 */
[----:B------:R-:W-:Y:S01]  /*13070*/  VIADD R17, R15, UR4 ;  /* 0x000000040f117c36 */ /* 0x000fe20008000000 */
[----:B0-----:R-:W-:Y:S01]  /*13080*/  PRMT R16, R63, 0x7632, R16 ;  /* 0x000076323f107816 */ /* 0x001fe20000000010 */
[----:B------:R-:W-:Y:S01]  /*13090*/  IMAD.WIDE R6, R15, 0x2, R4 ;  /* 0x000000020f067825 */ /* 0x000fe200078e0204 */
[----:B------:R-:W-:-:S03]  /*130a0*/  ISETP.GE.AND P5, PT, R0, UR11, PT ;  /* 0x0000000b00007c0c */ /* 0x000fc6000bfa6270 */
[----:B------:R-:W-:Y:S01]  /*130b0*/  IMAD.WIDE R8, R15, 0x2, R2 ;  /* 0x000000020f087825 */ /* 0x000fe200078e0202 */
[----:B------:R0:W-:Y:S01]  /*130c0*/  @P4 STG.E.U16 desc[UR20][R6.64], R61 ;  /* 0x0000003d06004986 */ /* 0x0001e2000c101514 */
[----:B-1----:R-:W-:Y:S02]  /*130d0*/  PRMT R12, R61, 0x7632, R12 ;  /* 0x000076323d0c7816 */ /* 0x002fe4000000000c */
[----:B------:R-:W-:-:S03]  /*130e0*/  IMAD.WIDE R10, R17, 0x2, R4 ;  /* 0x00000002110a7825 */ /* 0x000fc600078e0204 */
[----:B------:R1:W-:Y:S01]  /*130f0*/  @P3 STG.E.U16 desc[UR20][R8.64], R12 ;  /* 0x0000000c08003986 */ /* 0x0003e2000c101514 */
[C---:B------:R-:W-:Y:S01]  /*13100*/  ISETP.LT.AND P3, PT, R145.reuse, UR10, !P2 ;  /* 0x0000000a91007c0c */ /* 0x040fe2000d761270 */
[----:B------:R-:W-:Y:S01]  /*13110*/  VIADD R14, R146, 0x3d ;  /* 0x0000003d920e7836 */ /* 0x000fe20000000000 */
[----:B------:R-:W-:Y:S01]  /*13120*/  ISETP.LT.AND P2, PT, R144, UR10, !P2 ;  /* 0x0000000a90007c0c */ /* 0x000fe2000d741270 */
[----:B------:R2:W-:Y:S01]  /*13130*/  @P6 STG.E.U16 desc[UR20][R10.64], R62 ;  /* 0x0000003e0a006986 */ /* 0x0005e2000c101514 */
[----:B------:R-:W-:Y:S01]  /*13140*/  ISETP.LT.AND P6, PT, R145, UR10, !P5 ;  /* 0x0000000a91007c0c */ /* 0x000fe2000efc1270 */
[C---:B------:R-:W-:Y:S01]  /*13150*/  VIADD R13, R17.reuse, UR4 ;  /* 0x00000004110d7c36 */ /* 0x040fe20008000000 */
[----:B------:R-:W-:Y:S01]  /*13160*/  ISETP.GE.AND P0, PT, R14, UR11, PT ;  /* 0x0000000b0e007c0c */ /* 0x000fe2000bf06270 */
[----:B0-----:R-:W-:Y:S01]  /*13170*/  IMAD.WIDE R6, R17, 0x2, R2 ;  /* 0x0000000211067825 */ /* 0x001fe200078e0202 */
[----:B------:R-:W-:Y:S02]  /*13180*/  PRMT R14, R62, 0x7632, R14 ;  /* 0x000076323e0e7816 */ /* 0x000fe4000000000e */
[----:B------:R-:W-:Y:S01]  /*13190*/  ISETP.LT.AND P5, PT, R144, UR10, !P5 ;  /* 0x0000000a90007c0c */ /* 0x000fe2000efa1270 */
[----:B------:R-:W-:-:S02]  /*131a0*/  VIADD R15, R13, UR4 ;  /* 0x000000040d0f7c36 */ /* 0x000fc40008000000 */
[----:B------:R-:W-:Y:S01]  /*131b0*/  VIADD R0, R146, 0x3e ;  /* 0x0000003e92007836 */ /* 0x000fe20000000000 */
[----:B------:R0:W-:Y:S01]  /*131c0*/  @P1 STG.E.U16 desc[UR20][R6.64], R14 ;  /* 0x0000000e06001986 */ /* 0x0001e2000c101514 */
[----:B-1----:R-:W-:-:S03]  /*131d0*/  IMAD.WIDE R8, R13, 0x2, R4 ;  /* 0x000000020d087825 */ /* 0x002fc600078e0204 */
[----:B------:R-:W-:Y:S01]  /*131e0*/  ISETP.GE.AND P4, PT, R0, UR11, PT ;  /* 0x0000000b00007c0c */ /* 0x000fe2000bf86270 */
[----:B--2---:R-:W-:Y:S01]  /*131f0*/  IMAD.WIDE R10, R13, 0x2, R2 ;  /* 0x000000020d0a7825 */ /* 0x004fe200078e0202 */
[----:B------:R1:W-:Y:S02]  /*13200*/  @P3 STG.E.U16 desc[UR20][R8.64], R63 ;  /* 0x0000003f08003986 */ /* 0x0003e4000c101514 */
[----:B------:R-:W-:Y:S01]  /*13210*/  ISETP.LT.AND P3, PT, R145, UR10, !P4 ;  /* 0x0000000a91007c0c */ /* 0x000fe2000e761270 */
[----:B------:R-:W-:Y:S01]  /*13220*/  IMAD.WIDE R12, R15, 0x2, R4 ;  /* 0x000000020f0c7825 */ /* 0x000fe200078e0204 */
[----:B------:R2:W-:Y:S01]  /*13230*/  @P2 STG.E.U16 desc[UR20][R10.64], R16 ;  /* 0x000000100a002986 */ /* 0x0005e2000c101514 */
[----:B------:R-:W-:Y:S02]  /*13240*/  ISETP.LT.AND P4, PT, R144, UR10, !P4 ;  /* 0x0000000a90007c0c */ /* 0x000fe4000e781270 */
[----:B------:R-:W-:Y:S01]  /*13250*/  VIADD R0, R146, 0x3f ;  /* 0x0000003f92007836 */ /* 0x000fe20000000000 */
[----:B------:R3:W-:Y:S01]  /*13260*/  @P6 STG.E.U16 desc[UR20][R12.64], R64 ;  /* 0x000000400c006986 */ /* 0x0007e2000c101514 */
[----:B------:R-:W-:Y:S01]  /*13270*/  ISETP.LT.AND P6, PT, R145, UR10, !P0 ;  /* 0x0000000a91007c0c */ /* 0x000fe2000c7c1270 */
[C---:B------:R-:W-:Y:S01]  /*13280*/  VIADD R17, R15.reuse, UR4 ;  /* 0x000000040f117c36 */ /* 0x040fe20008000000 */
[----:B------:R-:W-:Y:S01]  /*13290*/  ISETP.LT.AND P0, PT, R144, UR10, !P0 ;  /* 0x0000000a90007c0c */ /* 0x000fe2000c701270 */
[----:B0-----:R-:W-:Y:S01]  /*132a0*/  IMAD.WIDE R6, R15, 0x2, R2 ;  /* 0x000000020f067825 */ /* 0x001fe200078e0202 */
[----:B------:R-:W-:-:S02]  /*132b0*/  ISETP.GE.AND P1, PT, R0, UR11, PT ;  /* 0x0000000b00007c0c */ /* 0x000fc4000bf26270 */
[----:B------:R-:W-:Y:S01]  /*132c0*/  PRMT R0, R64, 0x7632, R0 ;  /* 0x0000763240007816 */ /* 0x000fe20000000000 */
[----:B------:R-:W-:Y:S01]  /*132d0*/  VIADD R19, R17, UR4 ;  /* 0x0000000411137c36 */ /* 0x000fe20008000000 */
[----:B------:R-:W-:Y:S01]  /*132e0*/  ISETP.LT.AND P2, PT, R145, UR10, !P1 ;  /* 0x0000000a91007c0c */ /* 0x000fe2000cf41270 */
[----:B-1----:R-:W-:Y:S01]  /*132f0*/  IMAD.WIDE R8, R17, 0x2, R4 ;  /* 0x0000000211087825 */ /* 0x002fe200078e0204 */
[----:B------:R-:W-:Y:S01]  /*13300*/  ISETP.LT.AND P1, PT, R144, UR10, !P1 ;  /* 0x0000000a90007c0c */ /* 0x000fe2000cf21270 */
[----:B------:R0:W-:Y:S01]  /*13310*/  @P5 STG.E.U16 desc[UR20][R6.64], R0 ;  /* 0x0000000006005986 */ /* 0x0001e2000c101514 */
[----:B--2---:R-:W-:Y:S01]  /*13320*/  PRMT R16, R67, 0x7632, R16 ;  /* 0x0000763243107816 */ /* 0x004fe20000000010 */
[----:B------:R-:W-:Y:S02]  /*13330*/  VIADD R21, R19, UR4 ;  /* 0x0000000413157c36 */ /* 0x000fe40008000000 */
[----:B------:R-:W-:Y:S01]  /*13340*/  IMAD.WIDE R10, R17, 0x2, R2 ;  /* 0x00000002110a7825 */ /* 0x000fe200078e0202 */
[----:B------:R1:W-:Y:S03]  /*13350*/  @P6 STG.E.U16 desc[UR20][R8.64], R65 ;  /* 0x0000004108006986 */ /* 0x0003e6000c101514 */
[----:B---3--:R-:W-:Y:S01]  /*13360*/  IMAD.WIDE R12, R19, 0x2, R4 ;  /* 0x00000002130c7825 */ /* 0x008fe200078e0204 */
[----:B0-----:R-:W-:-:S03]  /*13370*/  PRMT R7, R65, 0x7632, R7 ;  /* 0x0000763241077816 */ /* 0x001fc60000000007 */
[----:B------:R-:W-:Y:S01]  /*13380*/  IMAD.WIDE R14, R19, 0x2, R2 ;  /* 0x00000002130e7825 */ /* 0x000fe200078e0202 */
[----:B-1----:R-:W-:-:S03]  /*13390*/  PRMT R9, R66, 0x7632, R9 ;  /* 0x0000763242097816 */ /* 0x002fc60000000009 */
[C---:B------:R-:W-:Y:S01]  /*133a0*/  IMAD.WIDE R4, R21.reuse, 0x2, R4 ;  /* 0x0000000215047825 */ /* 0x040fe200078e0204 */
[----:B------:R0:W-:Y:S03]  /*133b0*/  @P0 STG.E.U16 desc[UR20][R10.64], R7 ;  /* 0x000000070a000986 */ /* 0x0001e6000c101514 */
[----:B------:R-:W-:Y:S01]  /*133c0*/  IMAD.WIDE R2, R21, 0x2, R2 ;  /* 0x0000000215027825 */ /* 0x000fe200078e0202 */
[----:B------:R0:W-:Y:S04]  /*133d0*/  @P3 STG.E.U16 desc[UR20][R12.64], R66 ;  /* 0x000000420c003986 */ /* 0x0001e8000c101514 */
[----:B------:R0:W-:Y:S04]  /*133e0*/  @P4 STG.E.U16 desc[UR20][R14.64], R9 ;  /* 0x000000090e004986 */ /* 0x0001e8000c101514 */
[----:B------:R0:W-:Y:S04]  /*133f0*/  @P2 STG.E.U16 desc[UR20][R4.64], R67 ;  /* 0x0000004304002986 */ /* 0x0001e8000c101514 */
[----:B------:R0:W-:Y:S01]  /*13400*/  @P1 STG.E.U16 desc[UR20][R2.64], R16 ;  /* 0x0000001002001986 */ /* 0x0001e2000c101514 */
[----:B------:R-:W-:Y:S06]  /*13410*/  BAR.SYNC.DEFER_BLOCKING 0x0 ;  /* 0x0000000000007b1d */ /* 0x000fec0000010000 */
[----:B------:R-:W-:Y:S05]  /*13420*/  BRA.U UP0, `(.L_x_19) ;  /* 0x0000000100a07547 */ /* 0x000fea000b800000 */
[----:B------:R-:W1:Y:S01]  /*13430*/  S2UR UR5, SR_CgaCtaId ;  /* 0x00000000000579c3 */ /* 0x000e620000008800 */
[----:B------:R-:W-:Y:S01]  /*13440*/  NOP ;  /* 0x0000000000007918 */ /* 0x000fe20000000000 */
[----:B------:R-:W-:Y:S01]  /*13450*/  UMOV UR4, 0x50 ;  /* 0x0000005000047882 */ /* 0x000fe20000000000 */
[----:B------:R-:W-:Y:S02]  /*13460*/  IMAD.U32 R0, RZ, RZ, UR26 ;  /* 0x0000001aff007e24 */ /* 0x000fe4000f8e00ff */
[----:B0-----:R-:W-:Y:S02]  /*13470*/  IMAD.MOV.U32 R3, RZ, RZ, 0xf ;  /* 0x0000000fff037424 */ /* 0x001fe400078e00ff */
[----:B------:R-:W-:Y:S01]  /*13480*/  IMAD.MOV.U32 R7, RZ, RZ, 0x1 ;  /* 0x00000001ff077424 */ /* 0x000fe200078e00ff */
[----:B------:R-:W-:-:S04]  /*13490*/  LOP3.LUT R0, R0, 0xffff, RZ, 0xc0, !PT ;  /* 0x0000ffff00007812 */ /* 0x000fc800078ec0ff */
[----:B------:R-:W-:-:S05]  /*134a0*/  SHF.R.U32.HI R0, RZ, 0x5, R0 ;  /* 0x00000005ff007819 */ /* 0x000fca0000011600 */
[----:B------:R-:W-:Y:S01]  /*134b0*/  VIADD R2, R0, 0x10 ;  /* 0x0000001000027836 */ /* 0x000fe20000000000 */
[----:B------:R-:W-:Y:S01]  /*134c0*/  SHF.L.U32 R0, R3, R0, RZ ;  /* 0x0000000003007219 */ /* 0x000fe200000006ff */
[----:B-1----:R-:W-:-:S03]  /*134d0*/  ULEA UR6, UR5, UR4, 0x18 ;  /* 0x0000000405067291 */ /* 0x002fc6000f8ec0ff */
[----:B------:R-:W-:-:S04]  /*134e0*/  SHF.L.U32 R3, R7, R2, RZ ;  /* 0x0000000207037219 */ /* 0x000fc800000006ff */
[----:B------:R-:W-:Y:S02]  /*134f0*/  LOP3.LUT R0, R3, R0, RZ, 0xfc, !PT ;  /* 0x0000000003007212 */ /* 0x000fe400078efcff */
[----:B------:R-:W0:Y:S02]  /*13500*/  LDS R5, [UR6] ;  /* 0x00000006ff057984 */ /* 0x000e240008000800 */
[C---:B------:R-:W-:Y:S02]  /*13510*/  LOP3.LUT R2, R0.reuse, 0xffff, RZ, 0xc0, !PT ;  /* 0x0000ffff00027812 */ /* 0x040fe400078ec0ff */
[----:B0-----:R-:W-:-:S04]  /*13520*/  LOP3.LUT R3, R0, 0xffff, R5, 0x80, !PT ;  /* 0x0000ffff00037812 */ /* 0x001fc800078e8005 */
[----:B------:R-:W-:-:S13]  /*13530*/  ISETP.NE.AND P0, PT, R3, R2, PT ;  /* 0x000000020300720c */ /* 0x000fda0003f05270 */
[----:B------:R-:W-:Y:S05]  /*13540*/  @P0 BRA `(.L_x_20) ;  /* 0x0000000000500947 */ /* 0x000fea0003800000 */
[----:B------:R-:W-:Y:S02]  /*13550*/  SHF.R.U32.HI R5, RZ, 0x10, R5 ;  /* 0x00000010ff057819 */ /* 0x000fe40000011605 */
[----:B------:R-:W-:-:S04]  /*13560*/  SHF.R.U32.HI R2, RZ, 0x10, R0 ;  /* 0x00000010ff027819 */ /* 0x000fc80000011600 */
[----:B------:R-:W-:-:S04]  /*13570*/  LOP3.LUT R5, R5, R2, RZ, 0xc0, !PT ;  /* 0x0000000205057212 */ /* 0x000fc800078ec0ff */
[----:B------:R-:W-:-:S13]  /*13580*/  ISETP.NE.AND P0, PT, R5, R2, PT ;  /* 0x000000020500720c */ /* 0x000fda0003f05270 */
[----:B------:R-:W-:Y:S05]  /*13590*/  @P0 BRA `(.L_x_21) ;  /* 0x0000000000300947 */ /* 0x000fea0003800000 */
[----:B------:R-:W-:Y:S01]  /*135a0*/  R2UR UR4, R0 ;  /* 0x00000000000472ca */ /* 0x000fe200000e0000 */
[----:B------:R-:W-:Y:S01]  /*135b0*/  VOTEU.ANY UR5, UPT, PT ;  /* 0x0000000000057886 */ /* 0x000fe200038e0100 */
[----:B------:R-:W0:Y:S01]  /*135c0*/  S2R R0, SR_LANEID ;  /* 0x0000000000007919 */ /* 0x000e220000000000 */
[----:B------:R-:W-:-:S10]  /*135d0*/  UFLO.U32 UR5, UR5 ;  /* 0x00000005000572bd */ /* 0x000fd400080e0000 */
[----:B------:R-:W-:-:S06]  /*135e0*/  ULOP3.LUT UR4, URZ, UR4, URZ, 0x33, !UPT ;  /* 0x00000004ff047292 */ /* 0x000fcc000f8e33ff */
[----:B------:R-:W-:-:S04]  /*135f0*/  IMAD.U32 R2, RZ, RZ, UR4 ;  /* 0x00000004ff027e24 */ /* 0x000fc8000f8e00ff */
[----:B------:R-:W1:Y:S02]  /*13600*/  REDUX UR7, R2 ;  /* 0x00000000020773c4 */ /* 0x000e640000000000 */
[----:B------:R2:W-:Y:S01]  /*13610*/  UTCATOMSWS.AND URZ, UR4 ;  /* 0x0000000400ff79e3 */ /* 0x0005e20008000000 */
[----:B0-----:R-:W-:Y:S01]  /*13620*/  ISETP.EQ.U32.AND P0, PT, R0, UR5, PT ;  /* 0x0000000500007c0c */ /* 0x001fe2000bf02070 */
[----:B-1----:R-:W-:-:S12]  /*13630*/  IMAD.U32 R0, RZ, RZ, UR7 ;  /* 0x00000007ff007e24 */ /* 0x002fd8000f8e00ff */
[----:B------:R2:W-:Y:S01]  /*13640*/  @P0 ATOMS.AND RZ, [UR6], R0 ;  /* 0x00000000ffff098c */ /* 0x0005e2000a800006 */
[----:B------:R-:W-:Y:S05]  /*13650*/  BRA `(.L_x_19) ;  /* 0x0000000000147947 */ /* 0x000fea0003800000 */
.L_x_21:
[----:B------:R-:W-:-:S07]  /*13660*/  MOV R2, 0x13680 ;  /* 0x0001368000027802 */ /* 0x000fce0000000f00 */
[----:B------:R-:W-:Y:S05]  /*13670*/  CALL.REL.NOINC `($__internal_0_$__cuda_sm10x_tcgen05_guardrail_trap_col_being_dealloced_not_returned_by_alloc) ;  /* 0x00000000005c7944 */ /* 0x000fea0003c00000 */
[----:B------:R-:W-:Y:S05]  /*13680*/  BRA `(.L_x_19) ;  /* 0x0000000000087947 */ /* 0x000fea0003800000 */
.L_x_20:
[----:B------:R-:W-:-:S07]  /*13690*/  MOV R2, 0x136b0 ;  /* 0x000136b000027802 */ /* 0x000fce0000000f00 */
[----:B------:R-:W-:Y:S05]  /*136a0*/  CALL.REL.NOINC `($__internal_2_$__cuda_sm10x_tcgen05_guardrail_trap_unallocated_columns_being_dealloced) ;  /* 0x0000000000687944 */ /* 0x000fea0003c00000 */
.L_x_19:
[----:B------:R-:W-:Y:S01]  /*136b0*/  NOP ;  /* 0x0000000000007918 */ /* 0x000fe20000000000 */
[----:B--2---:R-:W-:Y:S05]  /*136c0*/  EXIT ;  /* 0x000000000000794d */ /* 0x004fea0003800000 */
.L_x_7:
[----:B------:R-:W-:-:S07]  /*136d0*/  IMAD.MOV.U32 R3, RZ, RZ, R2 ;  /* 0x000000ffff037224 */ /* 0x000fce00078e0002 */
.L_x_22:
[----:B0-----:R0:W1:Y:S02]  /*136e0*/  SYNCS.PHASECHK.TRANS64.TRYWAIT P1, [R7+URZ], R3 ;  /* 0x00000003070075a7 */ /* 0x00106400080211ff */
[----:B-1----:R-:W-:Y:S05]  /*136f0*/  @!P1 NANOSLEEP.SYNCS 0x989680 ;  /* 0x009896800000995d */ /* 0x002fea0003900000 */
[----:B------:R-:W1:Y:S02]  /*13700*/  @!P1 SYNCS.PHASECHK.TRANS64 P1, [R7+URZ], R3 ;  /* 0x00000003070095a7 */ /* 0x000e6400080210ff */
[----:B-1----:R-:W-:Y:S05]  /*13710*/  @!P1 BRA `(.L_x_22) ;  /* 0xfffffffc00f09947 */ /* 0x002fea000383ffff */
[----:B------:R-:W-:Y:S05]  /*13720*/  BRA `(.L_x_6) ;  /* 0xfffffecc00007947 */ /* 0x000fea000383ffff */
.L_x_10:
[----:B------:R-:W-:-:S07]  /*13730*/  IMAD.MOV.U32 R3, RZ, RZ, R2 ;  /* 0x000000ffff037224 */ /* 0x000fce00078e0002 */
.L_x_23:
[----:B0-----:R0:W1:Y:S02]  /*13740*/  SYNCS.PHASECHK.TRANS64.TRYWAIT P0, [R9+URZ], R3 ;  /* 0x00000003090075a7 */ /* 0x00106400080011ff */
[----:B-1----:R-:W-:Y:S05]  /*13750*/  @!P0 NANOSLEEP.SYNCS 0x989680 ;  /* 0x009896800000895d */ /* 0x002fea0003900000 */
[----:B------:R-:W1:Y:S02]  /*13760*/  @!P0 SYNCS.PHASECHK.TRANS64 P0, [R9+URZ], R3 ;  /* 0x00000003090085a7 */ /* 0x000e6400080010ff */
[----:B-1----:R-:W-:Y:S05]  /*13770*/  @!P0 BRA `(.L_x_23) ;  /* 0xfffffffc00f08947 */ /* 0x002fea000383ffff */
[----:B------:R-:W-:Y:S05]  /*13780*/  BRA `(.L_x_9) ;  /* 0xfffffecc00647947 */ /* 0x000fea000383ffff */
.L_x_14:
[----:B------:R-:W1:Y:S02]  /*13790*/  SYNCS.PHASECHK.TRANS64.TRYWAIT P1, [UR9], R7 ;  /* 0x00000007ff0075a7 */ /* 0x000e640008021109 */
[----:B-1----:R-:W-:Y:S05]  /*137a0*/  @!P1 BRA `(.L_x_14) ;  /* 0xfffffffc00f89947 */ /* 0x002fea000383ffff */
[----:B------:R-:W-:Y:S05]  /*137b0*/  BRA `(.L_x_24) ;  /* 0xffffff6000b87947 */ /* 0x000fea000383ffff */
.L_x_18:
[----:B------:R-:W0:Y:S02]  /*137c0*/  SYNCS.PHASECHK.TRANS64.TRYWAIT P1, [UR9], R0 ;  /* 0x00000000ff0075a7 */ /* 0x000e240008021109 */
[----:B0-----:R-:W-:Y:S05]  /*137d0*/  @!P1 BRA `(.L_x_18) ;  /* 0xfffffffc00f89947 */ /* 0x001fea000383ffff */
[----:B------:R-:W-:Y:S05]  /*137e0*/  BRA `(.L_x_17) ;  /* 0xffffffcc00bc7947 */ /* 0x000fea000383ffff */
        .weak           $__internal_0_$__cuda_sm10x_tcgen05_guardrail_trap_col_being_dealloced_not_returned_by_alloc
        .type           $__internal_0_$__cuda_sm10x_tcgen05_guardrail_trap_col_being_dealloced_not_returned_by_alloc,@function
        .size           $__internal_0_$__cuda_sm10x_tcgen05_guardrail_trap_col_being_dealloced_not_returned_by_alloc,($__internal_1_$__cuda_sm10x_tcgen05_guardrail_trap_phase_invalid_during_alloc - $__internal_0_$__cuda_sm10x_tcgen05_guardrail_trap_col_being_dealloced_not_returned_by_alloc)
$__internal_0_$__cuda_sm10x_tcgen05_guardrail_trap_col_being_dealloced_not_returned_by_alloc:
[----:B------:R-:W-:Y:S05]  /*137f0*/  BPT.TRAP 0x1 ;  /* 0x000000040000795c */ /* 0x000fea0000300000 */
[----:B------:R-:W-:-:S04]  /*13800*/  IMAD.MOV.U32 R3, RZ, RZ, 0x0 ;  /* 0x00000000ff037424 */ /* 0x000fc800078e00ff */
[----:B------:R-:W-:Y:S05]  /*13810*/  RET.REL.NODEC R2 `(matmul_kernel) ;  /* 0xfffffec402f87950 */ /* 0x000fea0003c3ffff */
        .weak           $__internal_1_$__cuda_sm10x_tcgen05_guardrail_trap_phase_invalid_during_alloc
        .type           $__internal_1_$__cuda_sm10x_tcgen05_guardrail_trap_phase_invalid_during_alloc,@function
        .size           $__internal_1_$__cuda_sm10x_tcgen05_guardrail_trap_phase_invalid_during_alloc,($__internal_2_$__cuda_sm10x_tcgen05_guardrail_trap_unallocated_columns_being_dealloced - $__internal_1_$__cuda_sm10x_tcgen05_guardrail_trap_phase_invalid_during_alloc)
$__internal_1_$__cuda_sm10x_tcgen05_guardrail_trap_phase_invalid_during_alloc:
[----:B------:R-:W-:Y:S05]  /*13820*/  BPT.TRAP 0x1 ;  /* 0x000000040000795c */ /* 0x000fea0000300000 */
[----:B------:R-:W-:-:S04]  /*13830*/  IMAD.MOV.U32 R3, RZ, RZ, 0x0 ;  /* 0x00000000ff037424 */ /* 0x000fc800078e00ff */
[----:B------:R-:W-:Y:S05]  /*13840*/  RET.REL.NODEC R2 `(matmul_kernel) ;  /* 0xfffffec402ec7950 */ /* 0x000fea0003c3ffff */
        .weak           $__internal_2_$__cuda_sm10x_tcgen05_guardrail_trap_unallocated_columns_being_dealloced
        .type           $__internal_2_$__cuda_sm10x_tcgen05_guardrail_trap_unallocated_columns_being_dealloced,@function
        .size           $__internal_2_$__cuda_sm10x_tcgen05_guardrail_trap_unallocated_columns_being_dealloced,(.L_x_28 - $__internal_2_$__cuda_sm10x_tcgen05_guardrail_trap_unallocated_columns_being_dealloced)
$__internal_2_$__cuda_sm10x_tcgen05_guardrail_trap_unallocated_columns_being_dealloced:
[----:B------:R-:W-:Y:S05]  /*13850*/  BPT.TRAP 0x1 ;  /* 0x000000040000795c */ /* 0x000fea0000300000 */
[----:B------:R-:W-:-:S04]  /*13860*/  IMAD.MOV.U32 R3, RZ, RZ, 0x0 ;  /* 0x00000000ff037424 */ /* 0x000fc800078e00ff */
[----:B------:R-:W-:Y:S05]  /*13870*/  RET.REL.NODEC R2 `(matmul_kernel) ;  /* 0xfffffec402e07950 */ /* 0x000fea0003c3ffff */
.L_x_25:
[----:B------:R-:W-:-:S00]  /*13880*/  BRA `(.L_x_25) ;  /* 0xfffffffc00fc7947 */ /* 0x000fc0000383ffff */
[----:B------:R-:W-:-:S00]  /*13890*/  NOP ;  /* 0x0000000000007918 */ /* 0x000fc00000000000 */
        /* <DEDUP_REMOVED lines=14> */
.L_x_28:


//--------------------- .nv.shared.matmul_kernel  --------------------------
	.section	.nv.shared.matmul_kernel,"aw",@nobits
	.sectionflags	@""
	.align	16
	.zero		1024


//--------------------- .nv.shared.reserved.0     --------------------------
	.section	.nv.shared.reserved.0,"aw",@nobits
	.align	8
	.weak		__nv_reservedSMEM_offset_0_alias
	.size		__nv_reservedSMEM_offset_0_alias, 0, 64
	.other		__nv_reservedSMEM_offset_0_alias,@"STO_CUDA_RESERVED_SHARED STV_DEFAULT"
__nv_reservedSMEM_offset_0_alias:
	.zero		0
.nv.shared.reserved.0:
	.zero		64
	.weak		__nv_reservedSMEM_allocation_phase
	.type		__nv_reservedSMEM_allocation_phase,@object
	.size		__nv_reservedSMEM_allocation_phase,(.L_0 - __nv_reservedSMEM_allocation_phase)
__nv_reservedSMEM_allocation_phase:
	.zero		1
.L_0:
	.zero		7
	.weak		__nv_reservedSMEM_devtool_atexit_pc
	.type		__nv_reservedSMEM_devtool_atexit_pc,@object
	.size		__nv_reservedSMEM_devtool_atexit_pc,(__nv_reservedSMEM_allocation_mask - __nv_reservedSMEM_devtool_atexit_pc)
__nv_reservedSMEM_devtool_atexit_pc:
	.zero		8
	.weak		__nv_reservedSMEM_allocation_mask
	.type		__nv_reservedSMEM_allocation_mask,@object
	.size		__nv_reservedSMEM_allocation_mask,(.L_2 - __nv_reservedSMEM_allocation_mask)
__nv_reservedSMEM_allocation_mask:
	.zero		4
.L_2:
	.zero		4
	.weak		__nv_reservedSMEM_tmem_allocation_pipeline_mbarrier
	.type		__nv_reservedSMEM_tmem_allocation_pipeline_mbarrier,@object
	.size		__nv_reservedSMEM_tmem_allocation_pipeline_mbarrier,(__nv_reservedSMEM_tmem_allocation_pipeline_mbarrier_parity - __nv_reservedSMEM_tmem_allocation_pipeline_mbarrier)
__nv_reservedSMEM_tmem_allocation_pipeline_mbarrier:
	.zero		8
	.weak		__nv_reservedSMEM_tmem_allocation_pipeline_mbarrier_parity
	.type		__nv_reservedSMEM_tmem_allocation_pipeline_mbarrier_parity,@object
	.size		__nv_reservedSMEM_tmem_allocation_pipeline_mbarrier_parity,(.L_4 - __nv_reservedSMEM_tmem_allocation_pipeline_mbarrier_parity)
__nv_reservedSMEM_tmem_allocation_pipeline_mbarrier_parity:
	.zero		4
.L_4:


//--------------------- .nv.constant0.matmul_kernel --------------------------
	.section	.nv.constant0.matmul_kernel,"a",@progbits
	.sectionflags	@""
	.align	4
.nv.constant0.matmul_kernel:
	.zero		976


//--------------------- SYMBOLS --------------------------

	.type		.nv.reservedSmem.offset0,@object
	.size		.nv.reservedSmem.offset0,0x4
	.type		.nv.reservedSmem.cap,@object
	.size		.nv.reservedSmem.cap,0x4
